	.target	sm_90a

	.elftype	@"ET_EXEC"


//--------------------- .note.nv.tkinfo           --------------------------
	.section	.note.nv.tkinfo,"",@"SHT_NOTE"
	.sectionflags	@"SHF_NOTE_NV_TKINFO"
	.tkinfo
        /*0018*/ 	.word	0x00000002
        /*0030*/ 	.string	""
        /*0030*/ 	.string	"ptxas"
        /*0030*/ 	.string	"Cuda compilation tools, release 13.0, V13.0.88"
        /*0030*/ 	.string	"Build cuda_13.0.r13.0/compiler.36424714_0"
        /*0030*/ 	.string	"-arch sm_90a -m 64 "



//--------------------- .note.nv.cuinfo           --------------------------
	.section	.note.nv.cuinfo,"",@"SHT_NOTE"
	.sectionflags	@"SHF_NOTE_NV_CUINFO"
        /*0018*/ 	.short	0x0002
        /*001a*/ 	.short	0x005a
        /*001c*/ 	.short	0x0082
	.zero		2


//--------------------- .nv.info                  --------------------------
	.section	.nv.info,"",@"SHT_CUDA_INFO"
	.align	4


	//----- nvinfo : EIATTR_REGCOUNT
	.align		4
        /*0000*/ 	.byte	0x04, 0x2f
        /*0002*/ 	.short	(.L_41 - .L_40)
	.align		4
.L_40:
        /*0004*/ 	.word	index@(_Z35group_norm_nhwc_fwd_one_pass_kernelI11Fp32IOFp16WLi512ELi20ELi640EEv26Group_norm_nhwc_fwd_params)
        /*0008*/ 	.word	0x00000030


	//----- nvinfo : EIATTR_FRAME_SIZE
	.align		4
.L_41:
        /*000c*/ 	.byte	0x04, 0x11
        /*000e*/ 	.short	(.L_43 - .L_42)
	.align		4
.L_42:
        /*0010*/ 	.word	index@(_Z35group_norm_nhwc_fwd_one_pass_kernelI11Fp32IOFp16WLi512ELi20ELi640EEv26Group_norm_nhwc_fwd_params)
        /*0014*/ 	.word	0x00000000


	//----- nvinfo : EIATTR_REGCOUNT
	.align		4
.L_43:
        /*0018*/ 	.byte	0x04, 0x2f
        /*001a*/ 	.short	(.L_45 - .L_44)
	.align		4
.L_44:
        /*001c*/ 	.word	index@(_Z35group_norm_nhwc_fwd_one_pass_kernelI11Fp32IOFp16WLi256ELi20ELi640EEv26Group_norm_nhwc_fwd_params)
        /*0020*/ 	.word	0x00000030


	//----- nvinfo : EIATTR_FRAME_SIZE
	.align		4
.L_45:
        /*0024*/ 	.byte	0x04, 0x11
        /*0026*/ 	.short	(.L_47 - .L_46)
	.align		4
.L_46:
        /*0028*/ 	.word	index@(_Z35group_norm_nhwc_fwd_one_pass_kernelI11Fp32IOFp16WLi256ELi20ELi640EEv26Group_norm_nhwc_fwd_params)
        /*002c*/ 	.word	0x00000000


	//----- nvinfo : EIATTR_REGCOUNT
	.align		4
.L_47:
        /*0030*/ 	.byte	0x04, 0x2f
        /*0032*/ 	.short	(.L_49 - .L_48)
	.align		4
.L_48:
        /*0034*/ 	.word	index@(_Z35group_norm_nhwc_fwd_one_pass_kernelI11Fp32IOFp16WLi128ELi20ELi640EEv26Group_norm_nhwc_fwd_params)
        /*0038*/ 	.word	0x00000020


	//----- nvinfo : EIATTR_FRAME_SIZE
	.align		4
.L_49:
        /*003c*/ 	.byte	0x04, 0x11
        /*003e*/ 	.short	(.L_51 - .L_50)
	.align		4
.L_50:
        /*0040*/ 	.word	index@(_Z35group_norm_nhwc_fwd_one_pass_kernelI11Fp32IOFp16WLi128ELi20ELi640EEv26Group_norm_nhwc_fwd_params)
        /*0044*/ 	.word	0x00000000


	//----- nvinfo : EIATTR_REGCOUNT
	.align		4
.L_51:
        /*0048*/ 	.byte	0x04, 0x2f
        /*004a*/ 	.short	(.L_53 - .L_52)
	.align		4
.L_52:
        /*004c*/ 	.word	index@(_Z35group_norm_nhwc_fwd_one_pass_kernelI11Fp32IOFp16WLi64ELi20ELi640EEv26Group_norm_nhwc_fwd_params)
        /*0050*/ 	.word	0x00000020


	//----- nvinfo : EIATTR_FRAME_SIZE
	.align		4
.L_53:
        /*0054*/ 	.byte	0x04, 0x11
        /*0056*/ 	.short	(.L_55 - .L_54)
	.align		4
.L_54:
        /*0058*/ 	.word	index@(_Z35group_norm_nhwc_fwd_one_pass_kernelI11Fp32IOFp16WLi64ELi20ELi640EEv26Group_norm_nhwc_fwd_params)
        /*005c*/ 	.word	0x00000000


	//----- nvinfo : EIATTR_REGCOUNT
	.align		4
.L_55:
        /*0060*/ 	.byte	0x04, 0x2f
        /*0062*/ 	.short	(.L_57 - .L_56)
	.align		4
.L_56:
        /*0064*/ 	.word	index@(_Z35group_norm_nhwc_fwd_one_pass_kernelI11Fp32IOBf16WLi512ELi20ELi640EEv26Group_norm_nhwc_fwd_params)
        /*0068*/ 	.word	0x00000030


	//----- nvinfo : EIATTR_FRAME_SIZE
	.align		4
.L_57:
        /*006c*/ 	.byte	0x04, 0x11
        /*006e*/ 	.short	(.L_59 - .L_58)
	.align		4
.L_58:
        /*0070*/ 	.word	index@(_Z35group_norm_nhwc_fwd_one_pass_kernelI11Fp32IOBf16WLi512ELi20ELi640EEv26Group_norm_nhwc_fwd_params)
        /*0074*/ 	.word	0x00000000


	//----- nvinfo : EIATTR_REGCOUNT
	.align		4
.L_59:
        /*0078*/ 	.byte	0x04, 0x2f
        /*007a*/ 	.short	(.L_61 - .L_60)
	.align		4
.L_60:
        /*007c*/ 	.word	index@(_Z35group_norm_nhwc_fwd_one_pass_kernelI11Fp32IOBf16WLi256ELi20ELi640EEv26Group_norm_nhwc_fwd_params)
        /*0080*/ 	.word	0x00000030


	//----- nvinfo : EIATTR_FRAME_SIZE
	.align		4
.L_61:
        /*0084*/ 	.byte	0x04, 0x11
        /*0086*/ 	.short	(.L_63 - .L_62)
	.align		4
.L_62:
        /*0088*/ 	.word	index@(_Z35group_norm_nhwc_fwd_one_pass_kernelI11Fp32IOBf16WLi256ELi20ELi640EEv26Group_norm_nhwc_fwd_params)
        /*008c*/ 	.word	0x00000000


	//----- nvinfo : EIATTR_REGCOUNT
	.align		4
.L_63:
        /*0090*/ 	.byte	0x04, 0x2f
        /*0092*/ 	.short	(.L_65 - .L_64)
	.align		4
.L_64:
        /*0094*/ 	.word	index@(_Z35group_norm_nhwc_fwd_one_pass_kernelI11Fp32IOBf16WLi128ELi20ELi640EEv26Group_norm_nhwc_fwd_params)
        /*0098*/ 	.word	0x00000020


	//----- nvinfo : EIATTR_FRAME_SIZE
	.align		4
.L_65:
        /*009c*/ 	.byte	0x04, 0x11
        /*009e*/ 	.short	(.L_67 - .L_66)
	.align		4
.L_66:
        /*00a0*/ 	.word	index@(_Z35group_norm_nhwc_fwd_one_pass_kernelI11Fp32IOBf16WLi128ELi20ELi640EEv26Group_norm_nhwc_fwd_params)
        /*00a4*/ 	.word	0x00000000


	//----- nvinfo : EIATTR_REGCOUNT
	.align		4
.L_67:
        /*00a8*/ 	.byte	0x04, 0x2f
        /*00aa*/ 	.short	(.L_69 - .L_68)
	.align		4
.L_68:
        /*00ac*/ 	.word	index@(_Z35group_norm_nhwc_fwd_one_pass_kernelI11Fp32IOBf16WLi64ELi20ELi640EEv26Group_norm_nhwc_fwd_params)
        /*00b0*/ 	.word	0x00000020


	//----- nvinfo : EIATTR_FRAME_SIZE
	.align		4
.L_69:
        /*00b4*/ 	.byte	0x04, 0x11
        /*00b6*/ 	.short	(.L_71 - .L_70)
	.align		4
.L_70:
        /*00b8*/ 	.word	index@(_Z35group_norm_nhwc_fwd_one_pass_kernelI11Fp32IOBf16WLi64ELi20ELi640EEv26Group_norm_nhwc_fwd_params)
        /*00bc*/ 	.word	0x00000000


	//----- nvinfo : EIATTR_REGCOUNT
	.align		4
.L_71:
        /*00c0*/ 	.byte	0x04, 0x2f
        /*00c2*/ 	.short	(.L_73 - .L_72)
	.align		4
.L_72:
        /*00c4*/ 	.word	index@(_Z35group_norm_nhwc_fwd_one_pass_kernelI11Fp32IOFp32WLi512ELi20ELi640EEv26Group_norm_nhwc_fwd_params)
        /*00c8*/ 	.word	0x00000030


	//----- nvinfo : EIATTR_FRAME_SIZE
	.align		4
.L_73:
        /*00cc*/ 	.byte	0x04, 0x11
        /*00ce*/ 	.short	(.L_75 - .L_74)
	.align		4
.L_74:
        /*00d0*/ 	.word	index@(_Z35group_norm_nhwc_fwd_one_pass_kernelI11Fp32IOFp32WLi512ELi20ELi640EEv26Group_norm_nhwc_fwd_params)
        /*00d4*/ 	.word	0x00000000


	//----- nvinfo : EIATTR_REGCOUNT
	.align		4
.L_75:
        /*00d8*/ 	.byte	0x04, 0x2f
        /*00da*/ 	.short	(.L_77 - .L_76)
	.align		4
.L_76:
        /*00dc*/ 	.word	index@(_Z35group_norm_nhwc_fwd_one_pass_kernelI11Fp32IOFp32WLi256ELi20ELi640EEv26Group_norm_nhwc_fwd_params)
        /*00e0*/ 	.word	0x00000030


	//----- nvinfo : EIATTR_FRAME_SIZE
	.align		4
.L_77:
        /*00e4*/ 	.byte	0x04, 0x11
        /*00e6*/ 	.short	(.L_79 - .L_78)
	.align		4
.L_78:
        /*00e8*/ 	.word	index@(_Z35group_norm_nhwc_fwd_one_pass_kernelI11Fp32IOFp32WLi256ELi20ELi640EEv26Group_norm_nhwc_fwd_params)
        /*00ec*/ 	.word	0x00000000


	//----- nvinfo : EIATTR_REGCOUNT
	.align		4
.L_79:
        /*00f0*/ 	.byte	0x04, 0x2f
        /*00f2*/ 	.short	(.L_81 - .L_80)
	.align		4
.L_80:
        /*00f4*/ 	.word	index@(_Z35group_norm_nhwc_fwd_one_pass_kernelI11Fp32IOFp32WLi128ELi20ELi640EEv26Group_norm_nhwc_fwd_params)
        /*00f8*/ 	.word	0x00000020


	//----- nvinfo : EIATTR_FRAME_SIZE
	.align		4
.L_81:
        /*00fc*/ 	.byte	0x04, 0x11
        /*00fe*/ 	.short	(.L_83 - .L_82)
	.align		4
.L_82:
        /*0100*/ 	.word	index@(_Z35group_norm_nhwc_fwd_one_pass_kernelI11Fp32IOFp32WLi128ELi20ELi640EEv26Group_norm_nhwc_fwd_params)
        /*0104*/ 	.word	0x00000000


	//----- nvinfo : EIATTR_REGCOUNT
	.align		4
.L_83:
        /*0108*/ 	.byte	0x04, 0x2f
        /*010a*/ 	.short	(.L_85 - .L_84)
	.align		4
.L_84:
        /*010c*/ 	.word	index@(_Z35group_norm_nhwc_fwd_one_pass_kernelI11Fp32IOFp32WLi64ELi20ELi640EEv26Group_norm_nhwc_fwd_params)
        /*0110*/ 	.word	0x00000020


	//----- nvinfo : EIATTR_FRAME_SIZE
	.align		4
.L_85:
        /*0114*/ 	.byte	0x04, 0x11
        /*0116*/ 	.short	(.L_87 - .L_86)
	.align		4
.L_86:
        /*0118*/ 	.word	index@(_Z35group_norm_nhwc_fwd_one_pass_kernelI11Fp32IOFp32WLi64ELi20ELi640EEv26Group_norm_nhwc_fwd_params)
        /*011c*/ 	.word	0x00000000


	//----- nvinfo : EIATTR_REGCOUNT
	.align		4
.L_87:
        /*0120*/ 	.byte	0x04, 0x2f
        /*0122*/ 	.short	(.L_89 - .L_88)
	.align		4
.L_88:
        /*0124*/ 	.word	index@(_Z35group_norm_nhwc_fwd_one_pass_kernelI11Fp16IOFp16WLi512ELi20ELi640EEv26Group_norm_nhwc_fwd_params)
        /*0128*/ 	.word	0x00000030


	//----- nvinfo : EIATTR_FRAME_SIZE
	.align		4
.L_89:
        /*012c*/ 	.byte	0x04, 0x11
        /*012e*/ 	.short	(.L_91 - .L_90)
	.align		4
.L_90:
        /*0130*/ 	.word	index@(_Z35group_norm_nhwc_fwd_one_pass_kernelI11Fp16IOFp16WLi512ELi20ELi640EEv26Group_norm_nhwc_fwd_params)
        /*0134*/ 	.word	0x00000000


	//----- nvinfo : EIATTR_REGCOUNT
	.align		4
.L_91:
        /*0138*/ 	.byte	0x04, 0x2f
        /*013a*/ 	.short	(.L_93 - .L_92)
	.align		4
.L_92:
        /*013c*/ 	.word	index@(_Z35group_norm_nhwc_fwd_one_pass_kernelI11Fp16IOFp16WLi256ELi20ELi640EEv26Group_norm_nhwc_fwd_params)
        /*0140*/ 	.word	0x0000002e


	//----- nvinfo : EIATTR_FRAME_SIZE
	.align		4
.L_93:
        /*0144*/ 	.byte	0x04, 0x11
        /*0146*/ 	.short	(.L_95 - .L_94)
	.align		4
.L_94:
        /*0148*/ 	.word	index@(_Z35group_norm_nhwc_fwd_one_pass_kernelI11Fp16IOFp16WLi256ELi20ELi640EEv26Group_norm_nhwc_fwd_params)
        /*014c*/ 	.word	0x00000000


	//----- nvinfo : EIATTR_REGCOUNT
	.align		4
.L_95:
        /*0150*/ 	.byte	0x04, 0x2f
        /*0152*/ 	.short	(.L_97 - .L_96)
	.align		4
.L_96:
        /*0154*/ 	.word	index@(_Z35group_norm_nhwc_fwd_one_pass_kernelI11Fp16IOFp16WLi128ELi20ELi640EEv26Group_norm_nhwc_fwd_params)
        /*0158*/ 	.word	0x00000020


	//----- nvinfo : EIATTR_FRAME_SIZE
	.align		4
.L_97:
        /*015c*/ 	.byte	0x04, 0x11
        /*015e*/ 	.short	(.L_99 - .L_98)
	.align		4
.L_98:
        /*0160*/ 	.word	index@(_Z35group_norm_nhwc_fwd_one_pass_kernelI11Fp16IOFp16WLi128ELi20ELi640EEv26Group_norm_nhwc_fwd_params)
        /*0164*/ 	.word	0x00000000


	//----- nvinfo : EIATTR_REGCOUNT
	.align		4
.L_99:
        /*0168*/ 	.byte	0x04, 0x2f
        /*016a*/ 	.short	(.L_101 - .L_100)
	.align		4
.L_100:
        /*016c*/ 	.word	index@(_Z35group_norm_nhwc_fwd_one_pass_kernelI11Fp16IOFp16WLi64ELi20ELi640EEv26Group_norm_nhwc_fwd_params)
        /*0170*/ 	.word	0x00000020


	//----- nvinfo : EIATTR_FRAME_SIZE
	.align		4
.L_101:
        /*0174*/ 	.byte	0x04, 0x11
        /*0176*/ 	.short	(.L_103 - .L_102)
	.align		4
.L_102:
        /*0178*/ 	.word	index@(_Z35group_norm_nhwc_fwd_one_pass_kernelI11Fp16IOFp16WLi64ELi20ELi640EEv26Group_norm_nhwc_fwd_params)
        /*017c*/ 	.word	0x00000000


	//----- nvinfo : EIATTR_REGCOUNT
	.align		4
.L_103:
        /*0180*/ 	.byte	0x04, 0x2f
        /*0182*/ 	.short	(.L_105 - .L_104)
	.align		4
.L_104:
        /*0184*/ 	.word	index@(_Z35group_norm_nhwc_fwd_one_pass_kernelI11Fp16IOBf16WLi512ELi20ELi640EEv26Group_norm_nhwc_fwd_params)
        /*0188*/ 	.word	0x00000030


	//----- nvinfo : EIATTR_FRAME_SIZE
	.align		4
.L_105:
        /*018c*/ 	.byte	0x04, 0x11
        /*018e*/ 	.short	(.L_107 - .L_106)
	.align		4
.L_106:
        /*0190*/ 	.word	index@(_Z35group_norm_nhwc_fwd_one_pass_kernelI11Fp16IOBf16WLi512ELi20ELi640EEv26Group_norm_nhwc_fwd_params)
        /*0194*/ 	.word	0x00000000


	//----- nvinfo : EIATTR_REGCOUNT
	.align		4
.L_107:
        /*0198*/ 	.byte	0x04, 0x2f
        /*019a*/ 	.short	(.L_109 - .L_108)
	.align		4
.L_108:
        /*019c*/ 	.word	index@(_Z35group_norm_nhwc_fwd_one_pass_kernelI11Fp16IOBf16WLi256ELi20ELi640EEv26Group_norm_nhwc_fwd_params)
        /*01a0*/ 	.word	0x0000002e


	//----- nvinfo : EIATTR_FRAME_SIZE
	.align		4
.L_109:
        /*01a4*/ 	.byte	0x04, 0x11
        /*01a6*/ 	.short	(.L_111 - .L_110)
	.align		4
.L_110:
        /*01a8*/ 	.word	index@(_Z35group_norm_nhwc_fwd_one_pass_kernelI11Fp16IOBf16WLi256ELi20ELi640EEv26Group_norm_nhwc_fwd_params)
        /*01ac*/ 	.word	0x00000000


	//----- nvinfo : EIATTR_REGCOUNT
	.align		4
.L_111:
        /*01b0*/ 	.byte	0x04, 0x2f
        /*01b2*/ 	.short	(.L_113 - .L_112)
	.align		4
.L_112:
        /*01b4*/ 	.word	index@(_Z35group_norm_nhwc_fwd_one_pass_kernelI11Fp16IOBf16WLi128ELi20ELi640EEv26Group_norm_nhwc_fwd_params)
        /*01b8*/ 	.word	0x00000020


	//----- nvinfo : EIATTR_FRAME_SIZE
	.align		4
.L_113:
        /*01bc*/ 	.byte	0x04, 0x11
        /*01be*/ 	.short	(.L_115 - .L_114)
	.align		4
.L_114:
        /*01c0*/ 	.word	index@(_Z35group_norm_nhwc_fwd_one_pass_kernelI11Fp16IOBf16WLi128ELi20ELi640EEv26Group_norm_nhwc_fwd_params)
        /*01c4*/ 	.word	0x00000000


	//----- nvinfo : EIATTR_REGCOUNT
	.align		4
.L_115:
        /*01c8*/ 	.byte	0x04, 0x2f
        /*01ca*/ 	.short	(.L_117 - .L_116)
	.align		4
.L_116:
        /*01cc*/ 	.word	index@(_Z35group_norm_nhwc_fwd_one_pass_kernelI11Fp16IOBf16WLi64ELi20ELi640EEv26Group_norm_nhwc_fwd_params)
        /*01d0*/ 	.word	0x00000020


	//----- nvinfo : EIATTR_FRAME_SIZE
	.align		4
.L_117:
        /*01d4*/ 	.byte	0x04, 0x11
        /*01d6*/ 	.short	(.L_119 - .L_118)
	.align		4
.L_118:
        /*01d8*/ 	.word	index@(_Z35group_norm_nhwc_fwd_one_pass_kernelI11Fp16IOBf16WLi64ELi20ELi640EEv26Group_norm_nhwc_fwd_params)
        /*01dc*/ 	.word	0x00000000


	//----- nvinfo : EIATTR_REGCOUNT
	.align		4
.L_119:
        /*01e0*/ 	.byte	0x04, 0x2f
        /*01e2*/ 	.short	(.L_121 - .L_120)
	.align		4
.L_120:
        /*01e4*/ 	.word	index@(_Z35group_norm_nhwc_fwd_one_pass_kernelI11Fp16IOFp32WLi512ELi20ELi640EEv26Group_norm_nhwc_fwd_params)
        /*01e8*/ 	.word	0x00000030


	//----- nvinfo : EIATTR_FRAME_SIZE
	.align		4
.L_121:
        /*01ec*/ 	.byte	0x04, 0x11
        /*01ee*/ 	.short	(.L_123 - .L_122)
	.align		4
.L_122:
        /*01f0*/ 	.word	index@(_Z35group_norm_nhwc_fwd_one_pass_kernelI11Fp16IOFp32WLi512ELi20ELi640EEv26Group_norm_nhwc_fwd_params)
        /*01f4*/ 	.word	0x00000000


	//----- nvinfo : EIATTR_REGCOUNT
	.align		4
.L_123:
        /*01f8*/ 	.byte	0x04, 0x2f
        /*01fa*/ 	.short	(.L_125 - .L_124)
	.align		4
.L_124:
        /*01fc*/ 	.word	index@(_Z35group_norm_nhwc_fwd_one_pass_kernelI11Fp16IOFp32WLi256ELi20ELi640EEv26Group_norm_nhwc_fwd_params)
        /*0200*/ 	.word	0x00000030


	//----- nvinfo : EIATTR_FRAME_SIZE
	.align		4
.L_125:
        /*0204*/ 	.byte	0x04, 0x11
        /*0206*/ 	.short	(.L_127 - .L_126)
	.align		4
.L_126:
        /*0208*/ 	.word	index@(_Z35group_norm_nhwc_fwd_one_pass_kernelI11Fp16IOFp32WLi256ELi20ELi640EEv26Group_norm_nhwc_fwd_params)
        /*020c*/ 	.word	0x00000000


	//----- nvinfo : EIATTR_REGCOUNT
	.align		4
.L_127:
        /*0210*/ 	.byte	0x04, 0x2f
        /*0212*/ 	.short	(.L_129 - .L_128)
	.align		4
.L_128:
        /*0214*/ 	.word	index@(_Z35group_norm_nhwc_fwd_one_pass_kernelI11Fp16IOFp32WLi128ELi20ELi640EEv26Group_norm_nhwc_fwd_params)
        /*0218*/ 	.word	0x00000020


	//----- nvinfo : EIATTR_FRAME_SIZE
	.align		4
.L_129:
        /*021c*/ 	.byte	0x04, 0x11
        /*021e*/ 	.short	(.L_131 - .L_130)
	.align		4
.L_130:
        /*0220*/ 	.word	index@(_Z35group_norm_nhwc_fwd_one_pass_kernelI11Fp16IOFp32WLi128ELi20ELi640EEv26Group_norm_nhwc_fwd_params)
        /*0224*/ 	.word	0x00000000


	//----- nvinfo : EIATTR_REGCOUNT
	.align		4
.L_131:
        /*0228*/ 	.byte	0x04, 0x2f
        /*022a*/ 	.short	(.L_133 - .L_132)
	.align		4
.L_132:
        /*022c*/ 	.word	index@(_Z35group_norm_nhwc_fwd_one_pass_kernelI11Fp16IOFp32WLi64ELi20ELi640EEv26Group_norm_nhwc_fwd_params)
        /*0230*/ 	.word	0x00000020


	//----- nvinfo : EIATTR_FRAME_SIZE
	.align		4
.L_133:
        /*0234*/ 	.byte	0x04, 0x11
        /*0236*/ 	.short	(.L_135 - .L_134)
	.align		4
.L_134:
        /*0238*/ 	.word	index@(_Z35group_norm_nhwc_fwd_one_pass_kernelI11Fp16IOFp32WLi64ELi20ELi640EEv26Group_norm_nhwc_fwd_params)
        /*023c*/ 	.word	0x00000000


	//----- nvinfo : EIATTR_REGCOUNT
	.align		4
.L_135:
        /*0240*/ 	.byte	0x04, 0x2f
        /*0242*/ 	.short	(.L_137 - .L_136)
	.align		4
.L_136:
        /*0244*/ 	.word	index@(_Z35group_norm_nhwc_fwd_one_pass_kernelI11Bf16IOFp16WLi512ELi20ELi640EEv26Group_norm_nhwc_fwd_params)
        /*0248*/ 	.word	0x00000030


	//----- nvinfo : EIATTR_FRAME_SIZE
	.align		4
.L_137:
        /*024c*/ 	.byte	0x04, 0x11
        /*024e*/ 	.short	(.L_139 - .L_138)
	.align		4
.L_138:
        /*0250*/ 	.word	index@(_Z35group_norm_nhwc_fwd_one_pass_kernelI11Bf16IOFp16WLi512ELi20ELi640EEv26Group_norm_nhwc_fwd_params)
        /*0254*/ 	.word	0x00000000


	//----- nvinfo : EIATTR_REGCOUNT
	.align		4
.L_139:
        /*0258*/ 	.byte	0x04, 0x2f
        /*025a*/ 	.short	(.L_141 - .L_140)
	.align		4
.L_140:
        /*025c*/ 	.word	index@(_Z35group_norm_nhwc_fwd_one_pass_kernelI11Bf16IOFp16WLi256ELi20ELi640EEv26Group_norm_nhwc_fwd_params)
        /*0260*/ 	.word	0x00000030


	//----- nvinfo : EIATTR_FRAME_SIZE
	.align		4
.L_141:
        /*0264*/ 	.byte	0x04, 0x11
        /*0266*/ 	.short	(.L_143 - .L_142)
	.align		4
.L_142:
        /*0268*/ 	.word	index@(_Z35group_norm_nhwc_fwd_one_pass_kernelI11Bf16IOFp16WLi256ELi20ELi640EEv26Group_norm_nhwc_fwd_params)
        /*026c*/ 	.word	0x00000000


	//----- nvinfo : EIATTR_REGCOUNT
	.align		4
.L_143:
        /*0270*/ 	.byte	0x04, 0x2f
        /*0272*/ 	.short	(.L_145 - .L_144)
	.align		4
.L_144:
        /*0274*/ 	.word	index@(_Z35group_norm_nhwc_fwd_one_pass_kernelI11Bf16IOFp16WLi128ELi20ELi640EEv26Group_norm_nhwc_fwd_params)
        /*0278*/ 	.word	0x00000020


	//----- nvinfo : EIATTR_FRAME_SIZE
	.align		4
.L_145:
        /*027c*/ 	.byte	0x04, 0x11
        /*027e*/ 	.short	(.L_147 - .L_146)
	.align		4
.L_146:
        /*0280*/ 	.word	index@(_Z35group_norm_nhwc_fwd_one_pass_kernelI11Bf16IOFp16WLi128ELi20ELi640EEv26Group_norm_nhwc_fwd_params)
        /*0284*/ 	.word	0x00000000


	//----- nvinfo : EIATTR_REGCOUNT
	.align		4
.L_147:
        /*0288*/ 	.byte	0x04, 0x2f
        /*028a*/ 	.short	(.L_149 - .L_148)
	.align		4
.L_148:
        /*028c*/ 	.word	index@(_Z35group_norm_nhwc_fwd_one_pass_kernelI11Bf16IOFp16WLi64ELi20ELi640EEv26Group_norm_nhwc_fwd_params)
        /*0290*/ 	.word	0x00000020


	//----- nvinfo : EIATTR_FRAME_SIZE
	.align		4
.L_149:
        /*0294*/ 	.byte	0x04, 0x11
        /*0296*/ 	.short	(.L_151 - .L_150)
	.align		4
.L_150:
        /*0298*/ 	.word	index@(_Z35group_norm_nhwc_fwd_one_pass_kernelI11Bf16IOFp16WLi64ELi20ELi640EEv26Group_norm_nhwc_fwd_params)
        /*029c*/ 	.word	0x00000000


	//----- nvinfo : EIATTR_REGCOUNT
	.align		4
.L_151:
        /*02a0*/ 	.byte	0x04, 0x2f
        /*02a2*/ 	.short	(.L_153 - .L_152)
	.align		4
.L_152:
        /*02a4*/ 	.word	index@(_Z35group_norm_nhwc_fwd_one_pass_kernelI11Bf16IOBf16WLi512ELi20ELi640EEv26Group_norm_nhwc_fwd_params)
        /*02a8*/ 	.word	0x00000030


	//----- nvinfo : EIATTR_FRAME_SIZE
	.align		4
.L_153:
        /*02ac*/ 	.byte	0x04, 0x11
        /*02ae*/ 	.short	(.L_155 - .L_154)
	.align		4
.L_154:
        /*02b0*/ 	.word	index@(_Z35group_norm_nhwc_fwd_one_pass_kernelI11Bf16IOBf16WLi512ELi20ELi640EEv26Group_norm_nhwc_fwd_params)
        /*02b4*/ 	.word	0x00000000


	//----- nvinfo : EIATTR_REGCOUNT
	.align		4
.L_155:
        /*02b8*/ 	.byte	0x04, 0x2f
        /*02ba*/ 	.short	(.L_157 - .L_156)
	.align		4
.L_156:
        /*02bc*/ 	.word	index@(_Z35group_norm_nhwc_fwd_one_pass_kernelI11Bf16IOBf16WLi256ELi20ELi640EEv26Group_norm_nhwc_fwd_params)
        /*02c0*/ 	.word	0x00000030


	//----- nvinfo : EIATTR_FRAME_SIZE
	.align		4
.L_157:
        /*02c4*/ 	.byte	0x04, 0x11
        /*02c6*/ 	.short	(.L_159 - .L_158)
	.align		4
.L_158:
        /*02c8*/ 	.word	index@(_Z35group_norm_nhwc_fwd_one_pass_kernelI11Bf16IOBf16WLi256ELi20ELi640EEv26Group_norm_nhwc_fwd_params)
        /*02cc*/ 	.word	0x00000000


	//----- nvinfo : EIATTR_REGCOUNT
	.align		4
.L_159:
        /*02d0*/ 	.byte	0x04, 0x2f
        /*02d2*/ 	.short	(.L_161 - .L_160)
	.align		4
.L_160:
        /*02d4*/ 	.word	index@(_Z35group_norm_nhwc_fwd_one_pass_kernelI11Bf16IOBf16WLi128ELi20ELi640EEv26Group_norm_nhwc_fwd_params)
        /*02d8*/ 	.word	0x00000020


	//----- nvinfo : EIATTR_FRAME_SIZE
	.align		4
.L_161:
        /*02dc*/ 	.byte	0x04, 0x11
        /*02de*/ 	.short	(.L_163 - .L_162)
	.align		4
.L_162:
        /*02e0*/ 	.word	index@(_Z35group_norm_nhwc_fwd_one_pass_kernelI11Bf16IOBf16WLi128ELi20ELi640EEv26Group_norm_nhwc_fwd_params)
        /*02e4*/ 	.word	0x00000000


	//----- nvinfo : EIATTR_REGCOUNT
	.align		4
.L_163:
        /*02e8*/ 	.byte	0x04, 0x2f
        /*02ea*/ 	.short	(.L_165 - .L_164)
	.align		4
.L_164:
        /*02ec*/ 	.word	index@(_Z35group_norm_nhwc_fwd_one_pass_kernelI11Bf16IOBf16WLi64ELi20ELi640EEv26Group_norm_nhwc_fwd_params)
        /*02f0*/ 	.word	0x00000020


	//----- nvinfo : EIATTR_FRAME_SIZE
	.align		4
.L_165:
        /*02f4*/ 	.byte	0x04, 0x11
        /*02f6*/ 	.short	(.L_167 - .L_166)
	.align		4
.L_166:
        /*02f8*/ 	.word	index@(_Z35group_norm_nhwc_fwd_one_pass_kernelI11Bf16IOBf16WLi64ELi20ELi640EEv26Group_norm_nhwc_fwd_params)
        /*02fc*/ 	.word	0x00000000


	//----- nvinfo : EIATTR_REGCOUNT
	.align		4
.L_167:
        /*0300*/ 	.byte	0x04, 0x2f
        /*0302*/ 	.short	(.L_169 - .L_168)
	.align		4
.L_168:
        /*0304*/ 	.word	index@(_Z35group_norm_nhwc_fwd_one_pass_kernelI11Bf16IOFp32WLi512ELi20ELi640EEv26Group_norm_nhwc_fwd_params)
        /*0308*/ 	.word	0x00000030


	//----- nvinfo : EIATTR_FRAME_SIZE
	.align		4
.L_169:
        /*030c*/ 	.byte	0x04, 0x11
        /*030e*/ 	.short	(.L_171 - .L_170)
	.align		4
.L_170:
        /*0310*/ 	.word	index@(_Z35group_norm_nhwc_fwd_one_pass_kernelI11Bf16IOFp32WLi512ELi20ELi640EEv26Group_norm_nhwc_fwd_params)
        /*0314*/ 	.word	0x00000000


	//----- nvinfo : EIATTR_REGCOUNT
	.align		4
.L_171:
        /*0318*/ 	.byte	0x04, 0x2f
        /*031a*/ 	.short	(.L_173 - .L_172)
	.align		4
.L_172:
        /*031c*/ 	.word	index@(_Z35group_norm_nhwc_fwd_one_pass_kernelI11Bf16IOFp32WLi256ELi20ELi640EEv26Group_norm_nhwc_fwd_params)
        /*0320*/ 	.word	0x00000030


	//----- nvinfo : EIATTR_FRAME_SIZE
	.align		4
.L_173:
        /*0324*/ 	.byte	0x04, 0x11
        /*0326*/ 	.short	(.L_175 - .L_174)
	.align		4
.L_174:
        /*0328*/ 	.word	index@(_Z35group_norm_nhwc_fwd_one_pass_kernelI11Bf16IOFp32WLi256ELi20ELi640EEv26Group_norm_nhwc_fwd_params)
        /*032c*/ 	.word	0x00000000


	//----- nvinfo : EIATTR_REGCOUNT
	.align		4
.L_175:
        /*0330*/ 	.byte	0x04, 0x2f
        /*0332*/ 	.short	(.L_177 - .L_176)
	.align		4
.L_176:
        /*0334*/ 	.word	index@(_Z35group_norm_nhwc_fwd_one_pass_kernelI11Bf16IOFp32WLi128ELi20ELi640EEv26Group_norm_nhwc_fwd_params)
        /*0338*/ 	.word	0x00000020


	//----- nvinfo : EIATTR_FRAME_SIZE
	.align		4
.L_177:
        /*033c*/ 	.byte	0x04, 0x11
        /*033e*/ 	.short	(.L_179 - .L_178)
	.align		4
.L_178:
        /*0340*/ 	.word	index@(_Z35group_norm_nhwc_fwd_one_pass_kernelI11Bf16IOFp32WLi128ELi20ELi640EEv26Group_norm_nhwc_fwd_params)
        /*0344*/ 	.word	0x00000000


	//----- nvinfo : EIATTR_REGCOUNT
	.align		4
.L_179:
        /*0348*/ 	.byte	0x04, 0x2f
        /*034a*/ 	.short	(.L_181 - .L_180)
	.align		4
.L_180:
        /*034c*/ 	.word	index@(_Z35group_norm_nhwc_fwd_one_pass_kernelI11Bf16IOFp32WLi64ELi20ELi640EEv26Group_norm_nhwc_fwd_params)
        /*0350*/ 	.word	0x00000020


	//----- nvinfo : EIATTR_FRAME_SIZE
	.align		4
.L_181:
        /*0354*/ 	.byte	0x04, 0x11
        /*0356*/ 	.short	(.L_183 - .L_182)
	.align		4
.L_182:
        /*0358*/ 	.word	index@(_Z35group_norm_nhwc_fwd_one_pass_kernelI11Bf16IOFp32WLi64ELi20ELi640EEv26Group_norm_nhwc_fwd_params)
        /*035c*/ 	.word	0x00000000


	//----- nvinfo : EIATTR_REGCOUNT
	.align		4
.L_183:
        /*0360*/ 	.byte	0x04, 0x2f
        /*0362*/ 	.short	(.L_185 - .L_184)
	.align		4
.L_184:
        /*0364*/ 	.word	index@(_Z35group_norm_nhwc_bwd_one_pass_kernelI11Fp32IOFp16WLi512ELi20ELi640EEv26Group_norm_nhwc_bwd_params)
        /*0368*/ 	.word	0x00000060


	//----- nvinfo : EIATTR_FRAME_SIZE
	.align		4
.L_185:
        /*036c*/ 	.byte	0x04, 0x11
        /*036e*/ 	.short	(.L_187 - .L_186)
	.align		4
.L_186:
        /*0370*/ 	.word	index@(_Z35group_norm_nhwc_bwd_one_pass_kernelI11Fp32IOFp16WLi512ELi20ELi640EEv26Group_norm_nhwc_bwd_params)
        /*0374*/ 	.word	0x00000000


	//----- nvinfo : EIATTR_REGCOUNT
	.align		4
.L_187:
        /*0378*/ 	.byte	0x04, 0x2f
        /*037a*/ 	.short	(.L_189 - .L_188)
	.align		4
.L_188:
        /*037c*/ 	.word	index@(_Z35group_norm_nhwc_bwd_one_pass_kernelI11Fp32IOFp16WLi256ELi20ELi640EEv26Group_norm_nhwc_bwd_params)
        /*0380*/ 	.word	0x00000030


	//----- nvinfo : EIATTR_FRAME_SIZE
	.align		4
.L_189:
        /*0384*/ 	.byte	0x04, 0x11
        /*0386*/ 	.short	(.L_191 - .L_190)
	.align		4
.L_190:
        /*0388*/ 	.word	index@(_Z35group_norm_nhwc_bwd_one_pass_kernelI11Fp32IOFp16WLi256ELi20ELi640EEv26Group_norm_nhwc_bwd_params)
        /*038c*/ 	.word	0x00000008


	//----- nvinfo : EIATTR_REGCOUNT
	.align		4
.L_191:
        /*0390*/ 	.byte	0x04, 0x2f
        /*0392*/ 	.short	(.L_193 - .L_192)
	.align		4
.L_192:
        /*0394*/ 	.word	index@(_Z35group_norm_nhwc_bwd_one_pass_kernelI11Fp32IOFp16WLi128ELi20ELi640EEv26Group_norm_nhwc_bwd_params)
        /*0398*/ 	.word	0x00000030


	//----- nvinfo : EIATTR_FRAME_SIZE
	.align		4
.L_193:
        /*039c*/ 	.byte	0x04, 0x11
        /*039e*/ 	.short	(.L_195 - .L_194)
	.align		4
.L_194:
        /*03a0*/ 	.word	index@(_Z35group_norm_nhwc_bwd_one_pass_kernelI11Fp32IOFp16WLi128ELi20ELi640EEv26Group_norm_nhwc_bwd_params)
        /*03a4*/ 	.word	0x00000000


	//----- nvinfo : EIATTR_REGCOUNT
	.align		4
.L_195:
        /*03a8*/ 	.byte	0x04, 0x2f
        /*03aa*/ 	.short	(.L_197 - .L_196)
	.align		4
.L_196:
        /*03ac*/ 	.word	index@(_Z35group_norm_nhwc_bwd_one_pass_kernelI11Fp32IOFp16WLi64ELi20ELi640EEv26Group_norm_nhwc_bwd_params)
        /*03b0*/ 	.word	0x00000030


	//----- nvinfo : EIATTR_FRAME_SIZE
	.align		4
.L_197:
        /*03b4*/ 	.byte	0x04, 0x11
        /*03b6*/ 	.short	(.L_199 - .L_198)
	.align		4
.L_198:
        /*03b8*/ 	.word	index@(_Z35group_norm_nhwc_bwd_one_pass_kernelI11Fp32IOFp16WLi64ELi20ELi640EEv26Group_norm_nhwc_bwd_params)
        /*03bc*/ 	.word	0x00000000


	//----- nvinfo : EIATTR_REGCOUNT
	.align		4
.L_199:
        /*03c0*/ 	.byte	0x04, 0x2f
        /*03c2*/ 	.short	(.L_201 - .L_200)
	.align		4
.L_200:
        /*03c4*/ 	.word	index@(_Z35group_norm_nhwc_bwd_one_pass_kernelI11Fp32IOBf16WLi512ELi20ELi640EEv26Group_norm_nhwc_bwd_params)
        /*03c8*/ 	.word	0x00000060


	//----- nvinfo : EIATTR_FRAME_SIZE
	.align		4
.L_201:
        /*03cc*/ 	.byte	0x04, 0x11
        /*03ce*/ 	.short	(.L_203 - .L_202)
	.align		4
.L_202:
        /*03d0*/ 	.word	index@(_Z35group_norm_nhwc_bwd_one_pass_kernelI11Fp32IOBf16WLi512ELi20ELi640EEv26Group_norm_nhwc_bwd_params)
        /*03d4*/ 	.word	0x00000000


	//----- nvinfo : EIATTR_REGCOUNT
	.align		4
.L_203:
        /*03d8*/ 	.byte	0x04, 0x2f
        /*03da*/ 	.short	(.L_205 - .L_204)
	.align		4
.L_204:
        /*03dc*/ 	.word	index@(_Z35group_norm_nhwc_bwd_one_pass_kernelI11Fp32IOBf16WLi256ELi20ELi640EEv26Group_norm_nhwc_bwd_params)
        /*03e0*/ 	.word	0x00000030


	//----- nvinfo : EIATTR_FRAME_SIZE
	.align		4
.L_205:
        /*03e4*/ 	.byte	0x04, 0x11
        /*03e6*/ 	.short	(.L_207 - .L_206)
	.align		4
.L_206:
        /*03e8*/ 	.word	index@(_Z35group_norm_nhwc_bwd_one_pass_kernelI11Fp32IOBf16WLi256ELi20ELi640EEv26Group_norm_nhwc_bwd_params)
        /*03ec*/ 	.word	0x00000008


	//----- nvinfo : EIATTR_REGCOUNT
	.align		4
.L_207:
        /*03f0*/ 	.byte	0x04, 0x2f
        /*03f2*/ 	.short	(.L_209 - .L_208)
	.align		4
.L_208:
        /*03f4*/ 	.word	index@(_Z35group_norm_nhwc_bwd_one_pass_kernelI11Fp32IOBf16WLi128ELi20ELi640EEv26Group_norm_nhwc_bwd_params)
        /*03f8*/ 	.word	0x00000030


	//----- nvinfo : EIATTR_FRAME_SIZE
	.align		4
.L_209:
        /*03fc*/ 	.byte	0x04, 0x11
        /*03fe*/ 	.short	(.L_211 - .L_210)
	.align		4
.L_210:
        /*0400*/ 	.word	index@(_Z35group_norm_nhwc_bwd_one_pass_kernelI11Fp32IOBf16WLi128ELi20ELi640EEv26Group_norm_nhwc_bwd_params)
        /*0404*/ 	.word	0x00000000


	//----- nvinfo : EIATTR_REGCOUNT
	.align		4
.L_211:
        /*0408*/ 	.byte	0x04, 0x2f
        /*040a*/ 	.short	(.L_213 - .L_212)
	.align		4
.L_212:
        /*040c*/ 	.word	index@(_Z35group_norm_nhwc_bwd_one_pass_kernelI11Fp32IOBf16WLi64ELi20ELi640EEv26Group_norm_nhwc_bwd_params)
        /*0410*/ 	.word	0x00000030


	//----- nvinfo : EIATTR_FRAME_SIZE
	.align		4
.L_213:
        /*0414*/ 	.byte	0x04, 0x11
        /*0416*/ 	.short	(.L_215 - .L_214)
	.align		4
.L_214:
        /*0418*/ 	.word	index@(_Z35group_norm_nhwc_bwd_one_pass_kernelI11Fp32IOBf16WLi64ELi20ELi640EEv26Group_norm_nhwc_bwd_params)
        /*041c*/ 	.word	0x00000000


	//----- nvinfo : EIATTR_REGCOUNT
	.align		4
.L_215:
        /*0420*/ 	.byte	0x04, 0x2f
        /*0422*/ 	.short	(.L_217 - .L_216)
	.align		4
.L_216:
        /*0424*/ 	.word	index@(_Z35group_norm_nhwc_bwd_one_pass_kernelI11Fp32IOFp32WLi512ELi20ELi640EEv26Group_norm_nhwc_bwd_params)
        /*0428*/ 	.word	0x00000060


	//----- nvinfo : EIATTR_FRAME_SIZE
	.align		4
.L_217:
        /*042c*/ 	.byte	0x04, 0x11
        /*042e*/ 	.short	(.L_219 - .L_218)
	.align		4
.L_218:
        /*0430*/ 	.word	index@(_Z35group_norm_nhwc_bwd_one_pass_kernelI11Fp32IOFp32WLi512ELi20ELi640EEv26Group_norm_nhwc_bwd_params)
        /*0434*/ 	.word	0x00000000


	//----- nvinfo : EIATTR_REGCOUNT
	.align		4
.L_219:
        /*0438*/ 	.byte	0x04, 0x2f
        /*043a*/ 	.short	(.L_221 - .L_220)
	.align		4
.L_220:
        /*043c*/ 	.word	index@(_Z35group_norm_nhwc_bwd_one_pass_kernelI11Fp32IOFp32WLi256ELi20ELi640EEv26Group_norm_nhwc_bwd_params)
        /*0440*/ 	.word	0x00000030


	//----- nvinfo : EIATTR_FRAME_SIZE
	.align		4
.L_221:
        /*0444*/ 	.byte	0x04, 0x11
        /*0446*/ 	.short	(.L_223 - .L_222)
	.align		4
.L_222:
        /*0448*/ 	.word	index@(_Z35group_norm_nhwc_bwd_one_pass_kernelI11Fp32IOFp32WLi256ELi20ELi640EEv26Group_norm_nhwc_bwd_params)
        /*044c*/ 	.word	0x00000008


	//----- nvinfo : EIATTR_REGCOUNT
	.align		4
.L_223:
        /*0450*/ 	.byte	0x04, 0x2f
        /*0452*/ 	.short	(.L_225 - .L_224)
	.align		4
.L_224:
        /*0454*/ 	.word	index@(_Z35group_norm_nhwc_bwd_one_pass_kernelI11Fp32IOFp32WLi128ELi20ELi640EEv26Group_norm_nhwc_bwd_params)
        /*0458*/ 	.word	0x00000030


	//----- nvinfo : EIATTR_FRAME_SIZE
	.align		4
.L_225:
        /*045c*/ 	.byte	0x04, 0x11
        /*045e*/ 	.short	(.L_227 - .L_226)
	.align		4
.L_226:
        /*0460*/ 	.word	index@(_Z35group_norm_nhwc_bwd_one_pass_kernelI11Fp32IOFp32WLi128ELi20ELi640EEv26Group_norm_nhwc_bwd_params)
        /*0464*/ 	.word	0x00000000


	//----- nvinfo : EIATTR_REGCOUNT
	.align		4
.L_227:
        /*0468*/ 	.byte	0x04, 0x2f
        /*046a*/ 	.short	(.L_229 - .L_228)
	.align		4
.L_228:
        /*046c*/ 	.word	index@(_Z35group_norm_nhwc_bwd_one_pass_kernelI11Fp32IOFp32WLi64ELi20ELi640EEv26Group_norm_nhwc_bwd_params)
        /*0470*/ 	.word	0x00000030


	//----- nvinfo : EIATTR_FRAME_SIZE
	.align		4
.L_229:
        /*0474*/ 	.byte	0x04, 0x11
        /*0476*/ 	.short	(.L_231 - .L_230)
	.align		4
.L_230:
        /*0478*/ 	.word	index@(_Z35group_norm_nhwc_bwd_one_pass_kernelI11Fp32IOFp32WLi64ELi20ELi640EEv26Group_norm_nhwc_bwd_params)
        /*047c*/ 	.word	0x00000000


	//----- nvinfo : EIATTR_REGCOUNT
	.align		4
.L_231:
        /*0480*/ 	.byte	0x04, 0x2f
        /*0482*/ 	.short	(.L_233 - .L_232)
	.align		4
.L_232:
        /*0484*/ 	.word	index@(_Z35group_norm_nhwc_bwd_one_pass_kernelI11Fp16IOFp16WLi512ELi20ELi640EEv26Group_norm_nhwc_bwd_params)
        /*0488*/ 	.word	0x0000004d


	//----- nvinfo : EIATTR_FRAME_SIZE
	.align		4
.L_233:
        /*048c*/ 	.byte	0x04, 0x11
        /*048e*/ 	.short	(.L_235 - .L_234)
	.align		4
.L_234:
        /*0490*/ 	.word	index@(_Z35group_norm_nhwc_bwd_one_pass_kernelI11Fp16IOFp16WLi512ELi20ELi640EEv26Group_norm_nhwc_bwd_params)
        /*0494*/ 	.word	0x00000000


	//----- nvinfo : EIATTR_REGCOUNT
	.align		4
.L_235:
        /*0498*/ 	.byte	0x04, 0x2f
        /*049a*/ 	.short	(.L_237 - .L_236)
	.align		4
.L_236:
        /*049c*/ 	.word	index@(_Z35group_norm_nhwc_bwd_one_pass_kernelI11Fp16IOFp16WLi256ELi20ELi640EEv26Group_norm_nhwc_bwd_params)
        /*04a0*/ 	.word	0x00000030


	//----- nvinfo : EIATTR_FRAME_SIZE
	.align		4
.L_237:
        /*04a4*/ 	.byte	0x04, 0x11
        /*04a6*/ 	.short	(.L_239 - .L_238)
	.align		4
.L_238:
        /*04a8*/ 	.word	index@(_Z35group_norm_nhwc_bwd_one_pass_kernelI11Fp16IOFp16WLi256ELi20ELi640EEv26Group_norm_nhwc_bwd_params)
        /*04ac*/ 	.word	0x00000000


	//----- nvinfo : EIATTR_REGCOUNT
	.align		4
.L_239:
        /*04b0*/ 	.byte	0x04, 0x2f
        /*04b2*/ 	.short	(.L_241 - .L_240)
	.align		4
.L_240:
        /*04b4*/ 	.word	index@(_Z35group_norm_nhwc_bwd_one_pass_kernelI11Fp16IOFp16WLi128ELi20ELi640EEv26Group_norm_nhwc_bwd_params)
        /*04b8*/ 	.word	0x00000030


	//----- nvinfo : EIATTR_FRAME_SIZE
	.align		4
.L_241:
        /*04bc*/ 	.byte	0x04, 0x11
        /*04be*/ 	.short	(.L_243 - .L_242)
	.align		4
.L_242:
        /*04c0*/ 	.word	index@(_Z35group_norm_nhwc_bwd_one_pass_kernelI11Fp16IOFp16WLi128ELi20ELi640EEv26Group_norm_nhwc_bwd_params)
        /*04c4*/ 	.word	0x00000000


	//----- nvinfo : EIATTR_REGCOUNT
	.align		4
.L_243:
        /*04c8*/ 	.byte	0x04, 0x2f
        /*04ca*/ 	.short	(.L_245 - .L_244)
	.align		4
.L_244:
        /*04cc*/ 	.word	index@(_Z35group_norm_nhwc_bwd_one_pass_kernelI11Fp16IOFp16WLi64ELi20ELi640EEv26Group_norm_nhwc_bwd_params)
        /*04d0*/ 	.word	0x00000030


	//----- nvinfo : EIATTR_FRAME_SIZE
	.align		4
.L_245:
        /*04d4*/ 	.byte	0x04, 0x11
        /*04d6*/ 	.short	(.L_247 - .L_246)
	.align		4
.L_246:
        /*04d8*/ 	.word	index@(_Z35group_norm_nhwc_bwd_one_pass_kernelI11Fp16IOFp16WLi64ELi20ELi640EEv26Group_norm_nhwc_bwd_params)
        /*04dc*/ 	.word	0x00000000


	//----- nvinfo : EIATTR_REGCOUNT
	.align		4
.L_247:
        /*04e0*/ 	.byte	0x04, 0x2f
        /*04e2*/ 	.short	(.L_249 - .L_248)
	.align		4
.L_248:
        /*04e4*/ 	.word	index@(_Z35group_norm_nhwc_bwd_one_pass_kernelI11Fp16IOBf16WLi512ELi20ELi640EEv26Group_norm_nhwc_bwd_params)
        /*04e8*/ 	.word	0x0000004d


	//----- nvinfo : EIATTR_FRAME_SIZE
	.align		4
.L_249:
        /*04ec*/ 	.byte	0x04, 0x11
        /*04ee*/ 	.short	(.L_251 - .L_250)
	.align		4
.L_250:
        /*04f0*/ 	.word	index@(_Z35group_norm_nhwc_bwd_one_pass_kernelI11Fp16IOBf16WLi512ELi20ELi640EEv26Group_norm_nhwc_bwd_params)
        /*04f4*/ 	.word	0x00000000


	//----- nvinfo : EIATTR_REGCOUNT
	.align		4
.L_251:
        /*04f8*/ 	.byte	0x04, 0x2f
        /*04fa*/ 	.short	(.L_253 - .L_252)
	.align		4
.L_252:
        /*04fc*/ 	.word	index@(_Z35group_norm_nhwc_bwd_one_pass_kernelI11Fp16IOBf16WLi256ELi20ELi640EEv26Group_norm_nhwc_bwd_params)
        /*0500*/ 	.word	0x00000030


	//----- nvinfo : EIATTR_FRAME_SIZE
	.align		4
.L_253:
        /*0504*/ 	.byte	0x04, 0x11
        /*0506*/ 	.short	(.L_255 - .L_254)
	.align		4
.L_254:
        /*0508*/ 	.word	index@(_Z35group_norm_nhwc_bwd_one_pass_kernelI11Fp16IOBf16WLi256ELi20ELi640EEv26Group_norm_nhwc_bwd_params)
        /*050c*/ 	.word	0x00000000


	//----- nvinfo : EIATTR_REGCOUNT
	.align		4
.L_255:
        /*0510*/ 	.byte	0x04, 0x2f
        /*0512*/ 	.short	(.L_257 - .L_256)
	.align		4
.L_256:
        /*0514*/ 	.word	index@(_Z35group_norm_nhwc_bwd_one_pass_kernelI11Fp16IOBf16WLi128ELi20ELi640EEv26Group_norm_nhwc_bwd_params)
        /*0518*/ 	.word	0x00000030


	//----- nvinfo : EIATTR_FRAME_SIZE
	.align		4
.L_257:
        /*051c*/ 	.byte	0x04, 0x11
        /*051e*/ 	.short	(.L_259 - .L_258)
	.align		4
.L_258:
        /*0520*/ 	.word	index@(_Z35group_norm_nhwc_bwd_one_pass_kernelI11Fp16IOBf16WLi128ELi20ELi640EEv26Group_norm_nhwc_bwd_params)
        /*0524*/ 	.word	0x00000000


	//----- nvinfo : EIATTR_REGCOUNT
	.align		4
.L_259:
        /*0528*/ 	.byte	0x04, 0x2f
        /*052a*/ 	.short	(.L_261 - .L_260)
	.align		4
.L_260:
        /*052c*/ 	.word	index@(_Z35group_norm_nhwc_bwd_one_pass_kernelI11Fp16IOBf16WLi64ELi20ELi640EEv26Group_norm_nhwc_bwd_params)
        /*0530*/ 	.word	0x00000030


	//----- nvinfo : EIATTR_FRAME_SIZE
	.align		4
.L_261:
        /*0534*/ 	.byte	0x04, 0x11
        /*0536*/ 	.short	(.L_263 - .L_262)
	.align		4
.L_262:
        /*0538*/ 	.word	index@(_Z35group_norm_nhwc_bwd_one_pass_kernelI11Fp16IOBf16WLi64ELi20ELi640EEv26Group_norm_nhwc_bwd_params)
        /*053c*/ 	.word	0x00000000


	//----- nvinfo : EIATTR_REGCOUNT
	.align		4
.L_263:
        /*0540*/ 	.byte	0x04, 0x2f
        /*0542*/ 	.short	(.L_265 - .L_264)
	.align		4
.L_264:
        /*0544*/ 	.word	index@(_Z35group_norm_nhwc_bwd_one_pass_kernelI11Fp16IOFp32WLi512ELi20ELi640EEv26Group_norm_nhwc_bwd_params)
        /*0548*/ 	.word	0x0000004d


	//----- nvinfo : EIATTR_FRAME_SIZE
	.align		4
.L_265:
        /*054c*/ 	.byte	0x04, 0x11
        /*054e*/ 	.short	(.L_267 - .L_266)
	.align		4
.L_266:
        /*0550*/ 	.word	index@(_Z35group_norm_nhwc_bwd_one_pass_kernelI11Fp16IOFp32WLi512ELi20ELi640EEv26Group_norm_nhwc_bwd_params)
        /*0554*/ 	.word	0x00000000


	//----- nvinfo : EIATTR_REGCOUNT
	.align		4
.L_267:
        /*0558*/ 	.byte	0x04, 0x2f
        /*055a*/ 	.short	(.L_269 - .L_268)
	.align		4
.L_268:
        /*055c*/ 	.word	index@(_Z35group_norm_nhwc_bwd_one_pass_kernelI11Fp16IOFp32WLi256ELi20ELi640EEv26Group_norm_nhwc_bwd_params)
        /*0560*/ 	.word	0x00000030


	//----- nvinfo : EIATTR_FRAME_SIZE
	.align		4
.L_269:
        /*0564*/ 	.byte	0x04, 0x11
        /*0566*/ 	.short	(.L_271 - .L_270)
	.align		4
.L_270:
        /*0568*/ 	.word	index@(_Z35group_norm_nhwc_bwd_one_pass_kernelI11Fp16IOFp32WLi256ELi20ELi640EEv26Group_norm_nhwc_bwd_params)
        /*056c*/ 	.word	0x00000000


	//----- nvinfo : EIATTR_REGCOUNT
	.align		4
.L_271:
        /*0570*/ 	.byte	0x04, 0x2f
        /*0572*/ 	.short	(.L_273 - .L_272)
	.align		4
.L_272:
        /*0574*/ 	.word	index@(_Z35group_norm_nhwc_bwd_one_pass_kernelI11Fp16IOFp32WLi128ELi20ELi640EEv26Group_norm_nhwc_bwd_params)
        /*0578*/ 	.word	0x00000030


	//----- nvinfo : EIATTR_FRAME_SIZE
	.align		4
.L_273:
        /*057c*/ 	.byte	0x04, 0x11
        /*057e*/ 	.short	(.L_275 - .L_274)
	.align		4
.L_274:
        /*0580*/ 	.word	index@(_Z35group_norm_nhwc_bwd_one_pass_kernelI11Fp16IOFp32WLi128ELi20ELi640EEv26Group_norm_nhwc_bwd_params)
        /*0584*/ 	.word	0x00000000


	//----- nvinfo : EIATTR_REGCOUNT
	.align		4
.L_275:
        /*0588*/ 	.byte	0x04, 0x2f
        /*058a*/ 	.short	(.L_277 - .L_276)
	.align		4
.L_276:
        /*058c*/ 	.word	index@(_Z35group_norm_nhwc_bwd_one_pass_kernelI11Fp16IOFp32WLi64ELi20ELi640EEv26Group_norm_nhwc_bwd_params)
        /*0590*/ 	.word	0x00000030


	//----- nvinfo : EIATTR_FRAME_SIZE
	.align		4
.L_277:
        /*0594*/ 	.byte	0x04, 0x11
        /*0596*/ 	.short	(.L_279 - .L_278)
	.align		4
.L_278:
        /*0598*/ 	.word	index@(_Z35group_norm_nhwc_bwd_one_pass_kernelI11Fp16IOFp32WLi64ELi20ELi640EEv26Group_norm_nhwc_bwd_params)
        /*059c*/ 	.word	0x00000000


	//----- nvinfo : EIATTR_REGCOUNT
	.align		4
.L_279:
        /*05a0*/ 	.byte	0x04, 0x2f
        /*05a2*/ 	.short	(.L_281 - .L_280)
	.align		4
.L_280:
        /*05a4*/ 	.word	index@(_Z35group_norm_nhwc_bwd_one_pass_kernelI11Bf16IOFp16WLi512ELi20ELi640EEv26Group_norm_nhwc_bwd_params)
        /*05a8*/ 	.word	0x00000060


	//----- nvinfo : EIATTR_FRAME_SIZE
	.align		4
.L_281:
        /*05ac*/ 	.byte	0x04, 0x11
        /*05ae*/ 	.short	(.L_283 - .L_282)
	.align		4
.L_282:
        /*05b0*/ 	.word	index@(_Z35group_norm_nhwc_bwd_one_pass_kernelI11Bf16IOFp16WLi512ELi20ELi640EEv26Group_norm_nhwc_bwd_params)
        /*05b4*/ 	.word	0x00000000


	//----- nvinfo : EIATTR_REGCOUNT
	.align		4
.L_283:
        /*05b8*/ 	.byte	0x04, 0x2f
        /*05ba*/ 	.short	(.L_285 - .L_284)
	.align		4
.L_284:
        /*05bc*/ 	.word	index@(_Z35group_norm_nhwc_bwd_one_pass_kernelI11Bf16IOFp16WLi256ELi20ELi640EEv26Group_norm_nhwc_bwd_params)
        /*05c0*/ 	.word	0x00000030


	//----- nvinfo : EIATTR_FRAME_SIZE
	.align		4
.L_285:
        /*05c4*/ 	.byte	0x04, 0x11
        /*05c6*/ 	.short	(.L_287 - .L_286)
	.align		4
.L_286:
        /*05c8*/ 	.word	index@(_Z35group_norm_nhwc_bwd_one_pass_kernelI11Bf16IOFp16WLi256ELi20ELi640EEv26Group_norm_nhwc_bwd_params)
        /*05cc*/ 	.word	0x00000000


	//----- nvinfo : EIATTR_REGCOUNT
	.align		4
.L_287:
        /*05d0*/ 	.byte	0x04, 0x2f
        /*05d2*/ 	.short	(.L_289 - .L_288)
	.align		4
.L_288:
        /*05d4*/ 	.word	index@(_Z35group_norm_nhwc_bwd_one_pass_kernelI11Bf16IOFp16WLi128ELi20ELi640EEv26Group_norm_nhwc_bwd_params)
        /*05d8*/ 	.word	0x00000030


	//----- nvinfo : EIATTR_FRAME_SIZE
	.align		4
.L_289:
        /*05dc*/ 	.byte	0x04, 0x11
        /*05de*/ 	.short	(.L_291 - .L_290)
	.align		4
.L_290:
        /*05e0*/ 	.word	index@(_Z35group_norm_nhwc_bwd_one_pass_kernelI11Bf16IOFp16WLi128ELi20ELi640EEv26Group_norm_nhwc_bwd_params)
        /*05e4*/ 	.word	0x00000000


	//----- nvinfo : EIATTR_REGCOUNT
	.align		4
.L_291:
        /*05e8*/ 	.byte	0x04, 0x2f
        /*05ea*/ 	.short	(.L_293 - .L_292)
	.align		4
.L_292:
        /*05ec*/ 	.word	index@(_Z35group_norm_nhwc_bwd_one_pass_kernelI11Bf16IOFp16WLi64ELi20ELi640EEv26Group_norm_nhwc_bwd_params)
        /*05f0*/ 	.word	0x00000030


	//----- nvinfo : EIATTR_FRAME_SIZE
	.align		4
.L_293:
        /*05f4*/ 	.byte	0x04, 0x11
        /*05f6*/ 	.short	(.L_295 - .L_294)
	.align		4
.L_294:
        /*05f8*/ 	.word	index@(_Z35group_norm_nhwc_bwd_one_pass_kernelI11Bf16IOFp16WLi64ELi20ELi640EEv26Group_norm_nhwc_bwd_params)
        /*05fc*/ 	.word	0x00000000


	//----- nvinfo : EIATTR_REGCOUNT
	.align		4
.L_295:
        /*0600*/ 	.byte	0x04, 0x2f
        /*0602*/ 	.short	(.L_297 - .L_296)
	.align		4
.L_296:
        /*0604*/ 	.word	index@(_Z35group_norm_nhwc_bwd_one_pass_kernelI11Bf16IOBf16WLi512ELi20ELi640EEv26Group_norm_nhwc_bwd_params)
        /*0608*/ 	.word	0x00000060


	//----- nvinfo : EIATTR_FRAME_SIZE
	.align		4
.L_297:
        /*060c*/ 	.byte	0x04, 0x11
        /*060e*/ 	.short	(.L_299 - .L_298)
	.align		4
.L_298:
        /*0610*/ 	.word	index@(_Z35group_norm_nhwc_bwd_one_pass_kernelI11Bf16IOBf16WLi512ELi20ELi640EEv26Group_norm_nhwc_bwd_params)
        /*0614*/ 	.word	0x00000000


	//----- nvinfo : EIATTR_REGCOUNT
	.align		4
.L_299:
        /*0618*/ 	.byte	0x04, 0x2f
        /*061a*/ 	.short	(.L_301 - .L_300)
	.align		4
.L_300:
        /*061c*/ 	.word	index@(_Z35group_norm_nhwc_bwd_one_pass_kernelI11Bf16IOBf16WLi256ELi20ELi640EEv26Group_norm_nhwc_bwd_params)
        /*0620*/ 	.word	0x00000030


	//----- nvinfo : EIATTR_FRAME_SIZE
	.align		4
.L_301:
        /*0624*/ 	.byte	0x04, 0x11
        /*0626*/ 	.short	(.L_303 - .L_302)
	.align		4
.L_302:
        /*0628*/ 	.word	index@(_Z35group_norm_nhwc_bwd_one_pass_kernelI11Bf16IOBf16WLi256ELi20ELi640EEv26Group_norm_nhwc_bwd_params)
        /*062c*/ 	.word	0x00000000


	//----- nvinfo : EIATTR_REGCOUNT
	.align		4
.L_303:
        /*0630*/ 	.byte	0x04, 0x2f
        /*0632*/ 	.short	(.L_305 - .L_304)
	.align		4
.L_304:
        /*0634*/ 	.word	index@(_Z35group_norm_nhwc_bwd_one_pass_kernelI11Bf16IOBf16WLi128ELi20ELi640EEv26Group_norm_nhwc_bwd_params)
        /*0638*/ 	.word	0x00000030


	//----- nvinfo : EIATTR_FRAME_SIZE
	.align		4
.L_305:
        /*063c*/ 	.byte	0x04, 0x11
        /*063e*/ 	.short	(.L_307 - .L_306)
	.align		4
.L_306:
        /*0640*/ 	.word	index@(_Z35group_norm_nhwc_bwd_one_pass_kernelI11Bf16IOBf16WLi128ELi20ELi640EEv26Group_norm_nhwc_bwd_params)
        /*0644*/ 	.word	0x00000000


	//----- nvinfo : EIATTR_REGCOUNT
	.align		4
.L_307:
        /*0648*/ 	.byte	0x04, 0x2f
        /*064a*/ 	.short	(.L_309 - .L_308)
	.align		4
.L_308:
        /*064c*/ 	.word	index@(_Z35group_norm_nhwc_bwd_one_pass_kernelI11Bf16IOBf16WLi64ELi20ELi640EEv26Group_norm_nhwc_bwd_params)
        /*0650*/ 	.word	0x00000030


	//----- nvinfo : EIATTR_FRAME_SIZE
	.align		4
.L_309:
        /*0654*/ 	.byte	0x04, 0x11
        /*0656*/ 	.short	(.L_311 - .L_310)
	.align		4
.L_310:
        /*0658*/ 	.word	index@(_Z35group_norm_nhwc_bwd_one_pass_kernelI11Bf16IOBf16WLi64ELi20ELi640EEv26Group_norm_nhwc_bwd_params)
        /*065c*/ 	.word	0x00000000


	//----- nvinfo : EIATTR_REGCOUNT
	.align		4
.L_311:
        /*0660*/ 	.byte	0x04, 0x2f
        /*0662*/ 	.short	(.L_313 - .L_312)
	.align		4
.L_312:
        /*0664*/ 	.word	index@(_Z35group_norm_nhwc_bwd_one_pass_kernelI11Bf16IOFp32WLi512ELi20ELi640EEv26Group_norm_nhwc_bwd_params)
        /*0668*/ 	.word	0x00000060


	//----- nvinfo : EIATTR_FRAME_SIZE
	.align		4
.L_313:
        /*066c*/ 	.byte	0x04, 0x11
        /*066e*/ 	.short	(.L_315 - .L_314)
	.align		4
.L_314:
        /*0670*/ 	.word	index@(_Z35group_norm_nhwc_bwd_one_pass_kernelI11Bf16IOFp32WLi512ELi20ELi640EEv26Group_norm_nhwc_bwd_params)
        /*0674*/ 	.word	0x00000000


	//----- nvinfo : EIATTR_REGCOUNT
	.align		4
.L_315:
        /*0678*/ 	.byte	0x04, 0x2f
        /*067a*/ 	.short	(.L_317 - .L_316)
	.align		4
.L_316:
        /*067c*/ 	.word	index@(_Z35group_norm_nhwc_bwd_one_pass_kernelI11Bf16IOFp32WLi256ELi20ELi640EEv26Group_norm_nhwc_bwd_params)
        /*0680*/ 	.word	0x00000030


	//----- nvinfo : EIATTR_FRAME_SIZE
	.align		4
.L_317:
        /*0684*/ 	.byte	0x04, 0x11
        /*0686*/ 	.short	(.L_319 - .L_318)
	.align		4
.L_318:
        /*0688*/ 	.word	index@(_Z35group_norm_nhwc_bwd_one_pass_kernelI11Bf16IOFp32WLi256ELi20ELi640EEv26Group_norm_nhwc_bwd_params)
        /*068c*/ 	.word	0x00000000


	//----- nvinfo : EIATTR_REGCOUNT
	.align		4
.L_319:
        /*0690*/ 	.byte	0x04, 0x2f
        /*0692*/ 	.short	(.L_321 - .L_320)
	.align		4
.L_320:
        /*0694*/ 	.word	index@(_Z35group_norm_nhwc_bwd_one_pass_kernelI11Bf16IOFp32WLi128ELi20ELi640EEv26Group_norm_nhwc_bwd_params)
        /*0698*/ 	.word	0x00000030


	//----- nvinfo : EIATTR_FRAME_SIZE
	.align		4
.L_321:
        /*069c*/ 	.byte	0x04, 0x11
        /*069e*/ 	.short	(.L_323 - .L_322)
	.align		4
.L_322:
        /*06a0*/ 	.word	index@(_Z35group_norm_nhwc_bwd_one_pass_kernelI11Bf16IOFp32WLi128ELi20ELi640EEv26Group_norm_nhwc_bwd_params)
        /*06a4*/ 	.word	0x00000000


	//----- nvinfo : EIATTR_REGCOUNT
	.align		4
.L_323:
        /*06a8*/ 	.byte	0x04, 0x2f
        /*06aa*/ 	.short	(.L_325 - .L_324)
	.align		4
.L_324:
        /*06ac*/ 	.word	index@(_Z35group_norm_nhwc_bwd_one_pass_kernelI11Bf16IOFp32WLi64ELi20ELi640EEv26Group_norm_nhwc_bwd_params)
        /*06b0*/ 	.word	0x00000030


	//----- nvinfo : EIATTR_FRAME_SIZE
	.align		4
.L_325:
        /*06b4*/ 	.byte	0x04, 0x11
        /*06b6*/ 	.short	(.L_327 - .L_326)
	.align		4
.L_326:
        /*06b8*/ 	.word	index@(_Z35group_norm_nhwc_bwd_one_pass_kernelI11Bf16IOFp32WLi64ELi20ELi640EEv26Group_norm_nhwc_bwd_params)
        /*06bc*/ 	.word	0x00000000


	//----- nvinfo : EIATTR_REGCOUNT
	.align		4
.L_327:
        /*06c0*/ 	.byte	0x04, 0x2f
        /*06c2*/ 	.short	(.L_329 - .L_328)
	.align		4
.L_328:
        /*06c4*/ 	.word	index@(_ZN3cub17CUB_300001_SM_9006detail11EmptyKernelIvEEvv)
        /*06c8*/ 	.word	0x00000004


	//----- nvinfo : EIATTR_FRAME_SIZE
	.align		4
.L_329:
        /*06cc*/ 	.byte	0x04, 0x11
        /*06ce*/ 	.short	(.L_331 - .L_330)
	.align		4
.L_330:
        /*06d0*/ 	.word	index@(_ZN3cub17CUB_300001_SM_9006detail11EmptyKernelIvEEvv)
        /*06d4*/ 	.word	0x00000000


	//----- nvinfo : EIATTR_MIN_STACK_SIZE
	.align		4
.L_331:
        /*06d8*/ 	.byte	0x04, 0x12
        /*06da*/ 	.short	(.L_333 - .L_332)
	.align		4
.L_332:
        /*06dc*/ 	.word	index@(_ZN3cub17CUB_300001_SM_9006detail11EmptyKernelIvEEvv)
        /*06e0*/ 	.word	0x00000000


	//----- nvinfo : EIATTR_MIN_STACK_SIZE
	.align		4
.L_333:
        /*06e4*/ 	.byte	0x04, 0x12
        /*06e6*/ 	.short	(.L_335 - .L_334)
	.align		4
.L_334:
        /*06e8*/ 	.word	index@(_Z35group_norm_nhwc_bwd_one_pass_kernelI11Bf16IOFp32WLi64ELi20ELi640EEv26Group_norm_nhwc_bwd_params)
        /*06ec*/ 	.word	0x00000000


	//----- nvinfo : EIATTR_MIN_STACK_SIZE
	.align		4
.L_335:
        /*06f0*/ 	.byte	0x04, 0x12
        /*06f2*/ 	.short	(.L_337 - .L_336)
	.align		4
.L_336:
        /*06f4*/ 	.word	index@(_Z35group_norm_nhwc_bwd_one_pass_kernelI11Bf16IOFp32WLi128ELi20ELi640EEv26Group_norm_nhwc_bwd_params)
        /*06f8*/ 	.word	0x00000000


	//----- nvinfo : EIATTR_MIN_STACK_SIZE
	.align		4
.L_337:
        /*06fc*/ 	.byte	0x04, 0x12
        /*06fe*/ 	.short	(.L_339 - .L_338)
	.align		4
.L_338:
        /*0700*/ 	.word	index@(_Z35group_norm_nhwc_bwd_one_pass_kernelI11Bf16IOFp32WLi256ELi20ELi640EEv26Group_norm_nhwc_bwd_params)
        /*0704*/ 	.word	0x00000000


	//----- nvinfo : EIATTR_MIN_STACK_SIZE
	.align		4
.L_339:
        /*0708*/ 	.byte	0x04, 0x12
        /*070a*/ 	.short	(.L_341 - .L_340)
	.align		4
.L_340:
        /*070c*/ 	.word	index@(_Z35group_norm_nhwc_bwd_one_pass_kernelI11Bf16IOFp32WLi512ELi20ELi640EEv26Group_norm_nhwc_bwd_params)
        /*0710*/ 	.word	0x00000000


	//----- nvinfo : EIATTR_MIN_STACK_SIZE
	.align		4
.L_341:
        /*0714*/ 	.byte	0x04, 0x12
        /*0716*/ 	.short	(.L_343 - .L_342)
	.align		4
.L_342:
        /*0718*/ 	.word	index@(_Z35group_norm_nhwc_bwd_one_pass_kernelI11Bf16IOBf16WLi64ELi20ELi640EEv26Group_norm_nhwc_bwd_params)
        /*071c*/ 	.word	0x00000000


	//----- nvinfo : EIATTR_MIN_STACK_SIZE
	.align		4
.L_343:
        /*0720*/ 	.byte	0x04, 0x12
        /*0722*/ 	.short	(.L_345 - .L_344)
	.align		4
.L_344:
        /*0724*/ 	.word	index@(_Z35group_norm_nhwc_bwd_one_pass_kernelI11Bf16IOBf16WLi128ELi20ELi640EEv26Group_norm_nhwc_bwd_params)
        /*0728*/ 	.word	0x00000000


	//----- nvinfo : EIATTR_MIN_STACK_SIZE
	.align		4
.L_345:
        /*072c*/ 	.byte	0x04, 0x12
        /*072e*/ 	.short	(.L_347 - .L_346)
	.align		4
.L_346:
        /*0730*/ 	.word	index@(_Z35group_norm_nhwc_bwd_one_pass_kernelI11Bf16IOBf16WLi256ELi20ELi640EEv26Group_norm_nhwc_bwd_params)
        /*0734*/ 	.word	0x00000000


	//----- nvinfo : EIATTR_MIN_STACK_SIZE
	.align		4
.L_347:
        /*0738*/ 	.byte	0x04, 0x12
        /*073a*/ 	.short	(.L_349 - .L_348)
	.align		4
.L_348:
        /*073c*/ 	.word	index@(_Z35group_norm_nhwc_bwd_one_pass_kernelI11Bf16IOBf16WLi512ELi20ELi640EEv26Group_norm_nhwc_bwd_params)
        /*0740*/ 	.word	0x00000000


	//----- nvinfo : EIATTR_MIN_STACK_SIZE
	.align		4
.L_349:
        /*0744*/ 	.byte	0x04, 0x12
        /*0746*/ 	.short	(.L_351 - .L_350)
	.align		4
.L_350:
        /*0748*/ 	.word	index@(_Z35group_norm_nhwc_bwd_one_pass_kernelI11Bf16IOFp16WLi64ELi20ELi640EEv26Group_norm_nhwc_bwd_params)
        /*074c*/ 	.word	0x00000000


	//----- nvinfo : EIATTR_MIN_STACK_SIZE
	.align		4
.L_351:
        /*0750*/ 	.byte	0x04, 0x12
        /*0752*/ 	.short	(.L_353 - .L_352)
	.align		4
.L_352:
        /*0754*/ 	.word	index@(_Z35group_norm_nhwc_bwd_one_pass_kernelI11Bf16IOFp16WLi128ELi20ELi640EEv26Group_norm_nhwc_bwd_params)
        /*0758*/ 	.word	0x00000000


	//----- nvinfo : EIATTR_MIN_STACK_SIZE
	.align		4
.L_353:
        /*075c*/ 	.byte	0x04, 0x12
        /*075e*/ 	.short	(.L_355 - .L_354)
	.align		4
.L_354:
        /*0760*/ 	.word	index@(_Z35group_norm_nhwc_bwd_one_pass_kernelI11Bf16IOFp16WLi256ELi20ELi640EEv26Group_norm_nhwc_bwd_params)
        /*0764*/ 	.word	0x00000000


	//----- nvinfo : EIATTR_MIN_STACK_SIZE
	.align		4
.L_355:
        /*0768*/ 	.byte	0x04, 0x12
        /*076a*/ 	.short	(.L_357 - .L_356)
	.align		4
.L_356:
        /*076c*/ 	.word	index@(_Z35group_norm_nhwc_bwd_one_pass_kernelI11Bf16IOFp16WLi512ELi20ELi640EEv26Group_norm_nhwc_bwd_params)
        /*0770*/ 	.word	0x00000000


	//----- nvinfo : EIATTR_MIN_STACK_SIZE
	.align		4
.L_357:
        /*0774*/ 	.byte	0x04, 0x12
        /*0776*/ 	.short	(.L_359 - .L_358)
	.align		4
.L_358:
        /*0778*/ 	.word	index@(_Z35group_norm_nhwc_bwd_one_pass_kernelI11Fp16IOFp32WLi64ELi20ELi640EEv26Group_norm_nhwc_bwd_params)
        /*077c*/ 	.word	0x00000000


	//----- nvinfo : EIATTR_MIN_STACK_SIZE
	.align		4
.L_359:
        /*0780*/ 	.byte	0x04, 0x12
        /*0782*/ 	.short	(.L_361 - .L_360)
	.align		4
.L_360:
        /*0784*/ 	.word	index@(_Z35group_norm_nhwc_bwd_one_pass_kernelI11Fp16IOFp32WLi128ELi20ELi640EEv26Group_norm_nhwc_bwd_params)
        /*0788*/ 	.word	0x00000000


	//----- nvinfo : EIATTR_MIN_STACK_SIZE
	.align		4
.L_361:
        /*078c*/ 	.byte	0x04, 0x12
        /*078e*/ 	.short	(.L_363 - .L_362)
	.align		4
.L_362:
        /*0790*/ 	.word	index@(_Z35group_norm_nhwc_bwd_one_pass_kernelI11Fp16IOFp32WLi256ELi20ELi640EEv26Group_norm_nhwc_bwd_params)
        /*0794*/ 	.word	0x00000000


	//----- nvinfo : EIATTR_MIN_STACK_SIZE
	.align		4
.L_363:
        /*0798*/ 	.byte	0x04, 0x12
        /*079a*/ 	.short	(.L_365 - .L_364)
	.align		4
.L_364:
        /*079c*/ 	.word	index@(_Z35group_norm_nhwc_bwd_one_pass_kernelI11Fp16IOFp32WLi512ELi20ELi640EEv26Group_norm_nhwc_bwd_params)
        /*07a0*/ 	.word	0x00000000


	//----- nvinfo : EIATTR_MIN_STACK_SIZE
	.align		4
.L_365:
        /*07a4*/ 	.byte	0x04, 0x12
        /*07a6*/ 	.short	(.L_367 - .L_366)
	.align		4
.L_366:
        /*07a8*/ 	.word	index@(_Z35group_norm_nhwc_bwd_one_pass_kernelI11Fp16IOBf16WLi64ELi20ELi640EEv26Group_norm_nhwc_bwd_params)
        /*07ac*/ 	.word	0x00000000


	//----- nvinfo : EIATTR_MIN_STACK_SIZE
	.align		4
.L_367:
        /*07b0*/ 	.byte	0x04, 0x12
        /*07b2*/ 	.short	(.L_369 - .L_368)
	.align		4
.L_368:
        /*07b4*/ 	.word	index@(_Z35group_norm_nhwc_bwd_one_pass_kernelI11Fp16IOBf16WLi128ELi20ELi640EEv26Group_norm_nhwc_bwd_params)
        /*07b8*/ 	.word	0x00000000


	//----- nvinfo : EIATTR_MIN_STACK_SIZE
	.align		4
.L_369:
        /*07bc*/ 	.byte	0x04, 0x12
        /*07be*/ 	.short	(.L_371 - .L_370)
	.align		4
.L_370:
        /*07c0*/ 	.word	index@(_Z35group_norm_nhwc_bwd_one_pass_kernelI11Fp16IOBf16WLi256ELi20ELi640EEv26Group_norm_nhwc_bwd_params)
        /*07c4*/ 	.word	0x00000000


	//----- nvinfo : EIATTR_MIN_STACK_SIZE
	.align		4
.L_371:
        /*07c8*/ 	.byte	0x04, 0x12
        /*07ca*/ 	.short	(.L_373 - .L_372)
	.align		4
.L_372:
        /*07cc*/ 	.word	index@(_Z35group_norm_nhwc_bwd_one_pass_kernelI11Fp16IOBf16WLi512ELi20ELi640EEv26Group_norm_nhwc_bwd_params)
        /*07d0*/ 	.word	0x00000000


	//----- nvinfo : EIATTR_MIN_STACK_SIZE
	.align		4
.L_373:
        /*07d4*/ 	.byte	0x04, 0x12
        /*07d6*/ 	.short	(.L_375 - .L_374)
	.align		4
.L_374:
        /*07d8*/ 	.word	index@(_Z35group_norm_nhwc_bwd_one_pass_kernelI11Fp16IOFp16WLi64ELi20ELi640EEv26Group_norm_nhwc_bwd_params)
        /*07dc*/ 	.word	0x00000000


	//----- nvinfo : EIATTR_MIN_STACK_SIZE
	.align		4
.L_375:
        /*07e0*/ 	.byte	0x04, 0x12
        /*07e2*/ 	.short	(.L_377 - .L_376)
	.align		4
.L_376:
        /*07e4*/ 	.word	index@(_Z35group_norm_nhwc_bwd_one_pass_kernelI11Fp16IOFp16WLi128ELi20ELi640EEv26Group_norm_nhwc_bwd_params)
        /*07e8*/ 	.word	0x00000000


	//----- nvinfo : EIATTR_MIN_STACK_SIZE
	.align		4
.L_377:
        /*07ec*/ 	.byte	0x04, 0x12
        /*07ee*/ 	.short	(.L_379 - .L_378)
	.align		4
.L_378:
        /*07f0*/ 	.word	index@(_Z35group_norm_nhwc_bwd_one_pass_kernelI11Fp16IOFp16WLi256ELi20ELi640EEv26Group_norm_nhwc_bwd_params)
        /*07f4*/ 	.word	0x00000000


	//----- nvinfo : EIATTR_MIN_STACK_SIZE
	.align		4
.L_379:
        /*07f8*/ 	.byte	0x04, 0x12
        /*07fa*/ 	.short	(.L_381 - .L_380)
	.align		4
.L_380:
        /*07fc*/ 	.word	index@(_Z35group_norm_nhwc_bwd_one_pass_kernelI11Fp16IOFp16WLi512ELi20ELi640EEv26Group_norm_nhwc_bwd_params)
        /*0800*/ 	.word	0x00000000


	//----- nvinfo : EIATTR_MIN_STACK_SIZE
	.align		4
.L_381:
        /*0804*/ 	.byte	0x04, 0x12
        /*0806*/ 	.short	(.L_383 - .L_382)
	.align		4
.L_382:
        /*0808*/ 	.word	index@(_Z35group_norm_nhwc_bwd_one_pass_kernelI11Fp32IOFp32WLi64ELi20ELi640EEv26Group_norm_nhwc_bwd_params)
        /*080c*/ 	.word	0x00000000


	//----- nvinfo : EIATTR_MIN_STACK_SIZE
	.align		4
.L_383:
        /*0810*/ 	.byte	0x04, 0x12
        /*0812*/ 	.short	(.L_385 - .L_384)
	.align		4
.L_384:
        /*0814*/ 	.word	index@(_Z35group_norm_nhwc_bwd_one_pass_kernelI11Fp32IOFp32WLi128ELi20ELi640EEv26Group_norm_nhwc_bwd_params)
        /*0818*/ 	.word	0x00000000


	//----- nvinfo : EIATTR_MIN_STACK_SIZE
	.align		4
.L_385:
        /*081c*/ 	.byte	0x04, 0x12
        /*081e*/ 	.short	(.L_387 - .L_386)
	.align		4
.L_386:
        /*0820*/ 	.word	index@(_Z35group_norm_nhwc_bwd_one_pass_kernelI11Fp32IOFp32WLi256ELi20ELi640EEv26Group_norm_nhwc_bwd_params)
        /*0824*/ 	.word	0x00000008


	//----- nvinfo : EIATTR_MIN_STACK_SIZE
	.align		4
.L_387:
        /*0828*/ 	.byte	0x04, 0x12
        /*082a*/ 	.short	(.L_389 - .L_388)
	.align		4
.L_388:
        /*082c*/ 	.word	index@(_Z35group_norm_nhwc_bwd_one_pass_kernelI11Fp32IOFp32WLi512ELi20ELi640EEv26Group_norm_nhwc_bwd_params)
        /*0830*/ 	.word	0x00000000


	//----- nvinfo : EIATTR_MIN_STACK_SIZE
	.align		4
.L_389:
        /*0834*/ 	.byte	0x04, 0x12
        /*0836*/ 	.short	(.L_391 - .L_390)
	.align		4
.L_390:
        /*0838*/ 	.word	index@(_Z35group_norm_nhwc_bwd_one_pass_kernelI11Fp32IOBf16WLi64ELi20ELi640EEv26Group_norm_nhwc_bwd_params)
        /*083c*/ 	.word	0x00000000


	//----- nvinfo : EIATTR_MIN_STACK_SIZE
	.align		4
.L_391:
        /*0840*/ 	.byte	0x04, 0x12
        /*0842*/ 	.short	(.L_393 - .L_392)
	.align		4
.L_392:
        /*0844*/ 	.word	index@(_Z35group_norm_nhwc_bwd_one_pass_kernelI11Fp32IOBf16WLi128ELi20ELi640EEv26Group_norm_nhwc_bwd_params)
        /*0848*/ 	.word	0x00000000


	//----- nvinfo : EIATTR_MIN_STACK_SIZE
	.align		4
.L_393:
        /*084c*/ 	.byte	0x04, 0x12
        /*084e*/ 	.short	(.L_395 - .L_394)
	.align		4
.L_394:
        /*0850*/ 	.word	index@(_Z35group_norm_nhwc_bwd_one_pass_kernelI11Fp32IOBf16WLi256ELi20ELi640EEv26Group_norm_nhwc_bwd_params)
        /*0854*/ 	.word	0x00000008


	//----- nvinfo : EIATTR_MIN_STACK_SIZE
	.align		4
.L_395:
        /*0858*/ 	.byte	0x04, 0x12
        /*085a*/ 	.short	(.L_397 - .L_396)
	.align		4
.L_396:
        /*085c*/ 	.word	index@(_Z35group_norm_nhwc_bwd_one_pass_kernelI11Fp32IOBf16WLi512ELi20ELi640EEv26Group_norm_nhwc_bwd_params)
        /*0860*/ 	.word	0x00000000


	//----- nvinfo : EIATTR_MIN_STACK_SIZE
	.align		4
.L_397:
        /*0864*/ 	.byte	0x04, 0x12
        /*0866*/ 	.short	(.L_399 - .L_398)
	.align		4
.L_398:
        /*0868*/ 	.word	index@(_Z35group_norm_nhwc_bwd_one_pass_kernelI11Fp32IOFp16WLi64ELi20ELi640EEv26Group_norm_nhwc_bwd_params)
        /*086c*/ 	.word	0x00000000


	//----- nvinfo : EIATTR_MIN_STACK_SIZE
	.align		4
.L_399:
        /*0870*/ 	.byte	0x04, 0x12
        /*0872*/ 	.short	(.L_401 - .L_400)
	.align		4
.L_400:
        /*0874*/ 	.word	index@(_Z35group_norm_nhwc_bwd_one_pass_kernelI11Fp32IOFp16WLi128ELi20ELi640EEv26Group_norm_nhwc_bwd_params)
        /*0878*/ 	.word	0x00000000


	//----- nvinfo : EIATTR_MIN_STACK_SIZE
	.align		4
.L_401:
        /*087c*/ 	.byte	0x04, 0x12
        /*087e*/ 	.short	(.L_403 - .L_402)
	.align		4
.L_402:
        /*0880*/ 	.word	index@(_Z35group_norm_nhwc_bwd_one_pass_kernelI11Fp32IOFp16WLi256ELi20ELi640EEv26Group_norm_nhwc_bwd_params)
        /*0884*/ 	.word	0x00000008


	//----- nvinfo : EIATTR_MIN_STACK_SIZE
	.align		4
.L_403:
        /*0888*/ 	.byte	0x04, 0x12
        /*088a*/ 	.short	(.L_405 - .L_404)
	.align		4
.L_404:
        /*088c*/ 	.word	index@(_Z35group_norm_nhwc_bwd_one_pass_kernelI11Fp32IOFp16WLi512ELi20ELi640EEv26Group_norm_nhwc_bwd_params)
        /*0890*/ 	.word	0x00000000


	//----- nvinfo : EIATTR_MIN_STACK_SIZE
	.align		4
.L_405:
        /*0894*/ 	.byte	0x04, 0x12
        /*0896*/ 	.short	(.L_407 - .L_406)
	.align		4
.L_406:
        /*0898*/ 	.word	index@(_Z35group_norm_nhwc_fwd_one_pass_kernelI11Bf16IOFp32WLi64ELi20ELi640EEv26Group_norm_nhwc_fwd_params)
        /*089c*/ 	.word	0x00000000


	//----- nvinfo : EIATTR_MIN_STACK_SIZE
	.align		4
.L_407:
        /*08a0*/ 	.byte	0x04, 0x12
        /*08a2*/ 	.short	(.L_409 - .L_408)
	.align		4
.L_408:
        /*08a4*/ 	.word	index@(_Z35group_norm_nhwc_fwd_one_pass_kernelI11Bf16IOFp32WLi128ELi20ELi640EEv26Group_norm_nhwc_fwd_params)
        /*08a8*/ 	.word	0x00000000


	//----- nvinfo : EIATTR_MIN_STACK_SIZE
	.align		4
.L_409:
        /*08ac*/ 	.byte	0x04, 0x12
        /*08ae*/ 	.short	(.L_411 - .L_410)
	.align		4
.L_410:
        /*08b0*/ 	.word	index@(_Z35group_norm_nhwc_fwd_one_pass_kernelI11Bf16IOFp32WLi256ELi20ELi640EEv26Group_norm_nhwc_fwd_params)
        /*08b4*/ 	.word	0x00000000


	//----- nvinfo : EIATTR_MIN_STACK_SIZE
	.align		4
.L_411:
        /*08b8*/ 	.byte	0x04, 0x12
        /*08ba*/ 	.short	(.L_413 - .L_412)
	.align		4
.L_412:
        /*08bc*/ 	.word	index@(_Z35group_norm_nhwc_fwd_one_pass_kernelI11Bf16IOFp32WLi512ELi20ELi640EEv26Group_norm_nhwc_fwd_params)
        /*08c0*/ 	.word	0x00000000


	//----- nvinfo : EIATTR_MIN_STACK_SIZE
	.align		4
.L_413:
        /*08c4*/ 	.byte	0x04, 0x12
        /*08c6*/ 	.short	(.L_415 - .L_414)
	.align		4
.L_414:
        /*08c8*/ 	.word	index@(_Z35group_norm_nhwc_fwd_one_pass_kernelI11Bf16IOBf16WLi64ELi20ELi640EEv26Group_norm_nhwc_fwd_params)
        /*08cc*/ 	.word	0x00000000


	//----- nvinfo : EIATTR_MIN_STACK_SIZE
	.align		4
.L_415:
        /*08d0*/ 	.byte	0x04, 0x12
        /*08d2*/ 	.short	(.L_417 - .L_416)
	.align		4
.L_416:
        /*08d4*/ 	.word	index@(_Z35group_norm_nhwc_fwd_one_pass_kernelI11Bf16IOBf16WLi128ELi20ELi640EEv26Group_norm_nhwc_fwd_params)
        /*08d8*/ 	.word	0x00000000


	//----- nvinfo : EIATTR_MIN_STACK_SIZE
	.align		4
.L_417:
        /*08dc*/ 	.byte	0x04, 0x12
        /*08de*/ 	.short	(.L_419 - .L_418)
	.align		4
.L_418:
        /*08e0*/ 	.word	index@(_Z35group_norm_nhwc_fwd_one_pass_kernelI11Bf16IOBf16WLi256ELi20ELi640EEv26Group_norm_nhwc_fwd_params)
        /*08e4*/ 	.word	0x00000000


	//----- nvinfo : EIATTR_MIN_STACK_SIZE
	.align		4
.L_419:
        /*08e8*/ 	.byte	0x04, 0x12
        /*08ea*/ 	.short	(.L_421 - .L_420)
	.align		4
.L_420:
        /*08ec*/ 	.word	index@(_Z35group_norm_nhwc_fwd_one_pass_kernelI11Bf16IOBf16WLi512ELi20ELi640EEv26Group_norm_nhwc_fwd_params)
        /*08f0*/ 	.word	0x00000000


	//----- nvinfo : EIATTR_MIN_STACK_SIZE
	.align		4
.L_421:
        /*08f4*/ 	.byte	0x04, 0x12
        /*08f6*/ 	.short	(.L_423 - .L_422)
	.align		4
.L_422:
        /*08f8*/ 	.word	index@(_Z35group_norm_nhwc_fwd_one_pass_kernelI11Bf16IOFp16WLi64ELi20ELi640EEv26Group_norm_nhwc_fwd_params)
        /*08fc*/ 	.word	0x00000000


	//----- nvinfo : EIATTR_MIN_STACK_SIZE
	.align		4
.L_423:
        /*0900*/ 	.byte	0x04, 0x12
        /*0902*/ 	.short	(.L_425 - .L_424)
	.align		4
.L_424:
        /*0904*/ 	.word	index@(_Z35group_norm_nhwc_fwd_one_pass_kernelI11Bf16IOFp16WLi128ELi20ELi640EEv26Group_norm_nhwc_fwd_params)
        /*0908*/ 	.word	0x00000000


	//----- nvinfo : EIATTR_MIN_STACK_SIZE
	.align		4
.L_425:
        /*090c*/ 	.byte	0x04, 0x12
        /*090e*/ 	.short	(.L_427 - .L_426)
	.align		4
.L_426:
        /*0910*/ 	.word	index@(_Z35group_norm_nhwc_fwd_one_pass_kernelI11Bf16IOFp16WLi256ELi20ELi640EEv26Group_norm_nhwc_fwd_params)
        /*0914*/ 	.word	0x00000000


	//----- nvinfo : EIATTR_MIN_STACK_SIZE
	.align		4
.L_427:
        /*0918*/ 	.byte	0x04, 0x12
        /*091a*/ 	.short	(.L_429 - .L_428)
	.align		4
.L_428:
        /*091c*/ 	.word	index@(_Z35group_norm_nhwc_fwd_one_pass_kernelI11Bf16IOFp16WLi512ELi20ELi640EEv26Group_norm_nhwc_fwd_params)
        /*0920*/ 	.word	0x00000000


	//----- nvinfo : EIATTR_MIN_STACK_SIZE
	.align		4
.L_429:
        /*0924*/ 	.byte	0x04, 0x12
        /*0926*/ 	.short	(.L_431 - .L_430)
	.align		4
.L_430:
        /*0928*/ 	.word	index@(_Z35group_norm_nhwc_fwd_one_pass_kernelI11Fp16IOFp32WLi64ELi20ELi640EEv26Group_norm_nhwc_fwd_params)
        /*092c*/ 	.word	0x00000000


	//----- nvinfo : EIATTR_MIN_STACK_SIZE
	.align		4
.L_431:
        /*0930*/ 	.byte	0x04, 0x12
        /*0932*/ 	.short	(.L_433 - .L_432)
	.align		4
.L_432:
        /*0934*/ 	.word	index@(_Z35group_norm_nhwc_fwd_one_pass_kernelI11Fp16IOFp32WLi128ELi20ELi640EEv26Group_norm_nhwc_fwd_params)
        /*0938*/ 	.word	0x00000000


	//----- nvinfo : EIATTR_MIN_STACK_SIZE
	.align		4
.L_433:
        /*093c*/ 	.byte	0x04, 0x12
        /*093e*/ 	.short	(.L_435 - .L_434)
	.align		4
.L_434:
        /*0940*/ 	.word	index@(_Z35group_norm_nhwc_fwd_one_pass_kernelI11Fp16IOFp32WLi256ELi20ELi640EEv26Group_norm_nhwc_fwd_params)
        /*0944*/ 	.word	0x00000000


	//----- nvinfo : EIATTR_MIN_STACK_SIZE
	.align		4
.L_435:
        /*0948*/ 	.byte	0x04, 0x12
        /*094a*/ 	.short	(.L_437 - .L_436)
	.align		4
.L_436:
        /*094c*/ 	.word	index@(_Z35group_norm_nhwc_fwd_one_pass_kernelI11Fp16IOFp32WLi512ELi20ELi640EEv26Group_norm_nhwc_fwd_params)
        /*0950*/ 	.word	0x00000000


	//----- nvinfo : EIATTR_MIN_STACK_SIZE
	.align		4
.L_437:
        /*0954*/ 	.byte	0x04, 0x12
        /*0956*/ 	.short	(.L_439 - .L_438)
	.align		4
.L_438:
        /*0958*/ 	.word	index@(_Z35group_norm_nhwc_fwd_one_pass_kernelI11Fp16IOBf16WLi64ELi20ELi640EEv26Group_norm_nhwc_fwd_params)
        /*095c*/ 	.word	0x00000000


	//----- nvinfo : EIATTR_MIN_STACK_SIZE
	.align		4
.L_439:
        /*0960*/ 	.byte	0x04, 0x12
        /*0962*/ 	.short	(.L_441 - .L_440)
	.align		4
.L_440:
        /*0964*/ 	.word	index@(_Z35group_norm_nhwc_fwd_one_pass_kernelI11Fp16IOBf16WLi128ELi20ELi640EEv26Group_norm_nhwc_fwd_params)
        /*0968*/ 	.word	0x00000000


	//----- nvinfo : EIATTR_MIN_STACK_SIZE
	.align		4
.L_441:
        /*096c*/ 	.byte	0x04, 0x12
        /*096e*/ 	.short	(.L_443 - .L_442)
	.align		4
.L_442:
        /*0970*/ 	.word	index@(_Z35group_norm_nhwc_fwd_one_pass_kernelI11Fp16IOBf16WLi256ELi20ELi640EEv26Group_norm_nhwc_fwd_params)
        /*0974*/ 	.word	0x00000000


	//----- nvinfo : EIATTR_MIN_STACK_SIZE
	.align		4
.L_443:
        /*0978*/ 	.byte	0x04, 0x12
        /*097a*/ 	.short	(.L_445 - .L_444)
	.align		4
.L_444:
        /*097c*/ 	.word	index@(_Z35group_norm_nhwc_fwd_one_pass_kernelI11Fp16IOBf16WLi512ELi20ELi640EEv26Group_norm_nhwc_fwd_params)
        /*0980*/ 	.word	0x00000000


	//----- nvinfo : EIATTR_MIN_STACK_SIZE
	.align		4
.L_445:
        /*0984*/ 	.byte	0x04, 0x12
        /*0986*/ 	.short	(.L_447 - .L_446)
	.align		4
.L_446:
        /*0988*/ 	.word	index@(_Z35group_norm_nhwc_fwd_one_pass_kernelI11Fp16IOFp16WLi64ELi20ELi640EEv26Group_norm_nhwc_fwd_params)
        /*098c*/ 	.word	0x00000000


	//----- nvinfo : EIATTR_MIN_STACK_SIZE
	.align		4
.L_447:
        /*0990*/ 	.byte	0x04, 0x12
        /*0992*/ 	.short	(.L_449 - .L_448)
	.align		4
.L_448:
        /*0994*/ 	.word	index@(_Z35group_norm_nhwc_fwd_one_pass_kernelI11Fp16IOFp16WLi128ELi20ELi640EEv26Group_norm_nhwc_fwd_params)
        /*0998*/ 	.word	0x00000000


	//----- nvinfo : EIATTR_MIN_STACK_SIZE
	.align		4
.L_449:
        /*099c*/ 	.byte	0x04, 0x12
        /*099e*/ 	.short	(.L_451 - .L_450)
	.align		4
.L_450:
        /*09a0*/ 	.word	index@(_Z35group_norm_nhwc_fwd_one_pass_kernelI11Fp16IOFp16WLi256ELi20ELi640EEv26Group_norm_nhwc_fwd_params)
        /*09a4*/ 	.word	0x00000000


	//----- nvinfo : EIATTR_MIN_STACK_SIZE
	.align		4
.L_451:
        /*09a8*/ 	.byte	0x04, 0x12
        /*09aa*/ 	.short	(.L_453 - .L_452)
	.align		4
.L_452:
        /*09ac*/ 	.word	index@(_Z35group_norm_nhwc_fwd_one_pass_kernelI11Fp16IOFp16WLi512ELi20ELi640EEv26Group_norm_nhwc_fwd_params)
        /*09b0*/ 	.word	0x00000000


	//----- nvinfo : EIATTR_MIN_STACK_SIZE
	.align		4
.L_453:
        /*09b4*/ 	.byte	0x04, 0x12
        /*09b6*/ 	.short	(.L_455 - .L_454)
	.align		4
.L_454:
        /*09b8*/ 	.word	index@(_Z35group_norm_nhwc_fwd_one_pass_kernelI11Fp32IOFp32WLi64ELi20ELi640EEv26Group_norm_nhwc_fwd_params)
        /*09bc*/ 	.word	0x00000000


	//----- nvinfo : EIATTR_MIN_STACK_SIZE
	.align		4
.L_455:
        /*09c0*/ 	.byte	0x04, 0x12
        /*09c2*/ 	.short	(.L_457 - .L_456)
	.align		4
.L_456:
        /*09c4*/ 	.word	index@(_Z35group_norm_nhwc_fwd_one_pass_kernelI11Fp32IOFp32WLi128ELi20ELi640EEv26Group_norm_nhwc_fwd_params)
        /*09c8*/ 	.word	0x00000000


	//----- nvinfo : EIATTR_MIN_STACK_SIZE
	.align		4
.L_457:
        /*09cc*/ 	.byte	0x04, 0x12
        /*09ce*/ 	.short	(.L_459 - .L_458)
	.align		4
.L_458:
        /*09d0*/ 	.word	index@(_Z35group_norm_nhwc_fwd_one_pass_kernelI11Fp32IOFp32WLi256ELi20ELi640EEv26Group_norm_nhwc_fwd_params)
        /*09d4*/ 	.word	0x00000000


	//----- nvinfo : EIATTR_MIN_STACK_SIZE
	.align		4
.L_459:
        /*09d8*/ 	.byte	0x04, 0x12
        /*09da*/ 	.short	(.L_461 - .L_460)
	.align		4
.L_460:
        /*09dc*/ 	.word	index@(_Z35group_norm_nhwc_fwd_one_pass_kernelI11Fp32IOFp32WLi512ELi20ELi640EEv26Group_norm_nhwc_fwd_params)
        /*09e0*/ 	.word	0x00000000


	//----- nvinfo : EIATTR_MIN_STACK_SIZE
	.align		4
.L_461:
        /*09e4*/ 	.byte	0x04, 0x12
        /*09e6*/ 	.short	(.L_463 - .L_462)
	.align		4
.L_462:
        /*09e8*/ 	.word	index@(_Z35group_norm_nhwc_fwd_one_pass_kernelI11Fp32IOBf16WLi64ELi20ELi640EEv26Group_norm_nhwc_fwd_params)
        /*09ec*/ 	.word	0x00000000


	//----- nvinfo : EIATTR_MIN_STACK_SIZE
	.align		4
.L_463:
        /*09f0*/ 	.byte	0x04, 0x12
        /*09f2*/ 	.short	(.L_465 - .L_464)
	.align		4
.L_464:
        /*09f4*/ 	.word	index@(_Z35group_norm_nhwc_fwd_one_pass_kernelI11Fp32IOBf16WLi128ELi20ELi640EEv26Group_norm_nhwc_fwd_params)
        /*09f8*/ 	.word	0x00000000


	//----- nvinfo : EIATTR_MIN_STACK_SIZE
	.align		4
.L_465:
        /*09fc*/ 	.byte	0x04, 0x12
        /*09fe*/ 	.short	(.L_467 - .L_466)
	.align		4
.L_466:
        /*0a00*/ 	.word	index@(_Z35group_norm_nhwc_fwd_one_pass_kernelI11Fp32IOBf16WLi256ELi20ELi640EEv26Group_norm_nhwc_fwd_params)
        /*0a04*/ 	.word	0x00000000


	//----- nvinfo : EIATTR_MIN_STACK_SIZE
	.align		4
.L_467:
        /*0a08*/ 	.byte	0x04, 0x12
        /*0a0a*/ 	.short	(.L_469 - .L_468)
	.align		4
.L_468:
        /*0a0c*/ 	.word	index@(_Z35group_norm_nhwc_fwd_one_pass_kernelI11Fp32IOBf16WLi512ELi20ELi640EEv26Group_norm_nhwc_fwd_params)
        /*0a10*/ 	.word	0x00000000


	//----- nvinfo : EIATTR_MIN_STACK_SIZE
	.align		4
.L_469:
        /*0a14*/ 	.byte	0x04, 0x12
        /*0a16*/ 	.short	(.L_471 - .L_470)
	.align		4
.L_470:
        /*0a18*/ 	.word	index@(_Z35group_norm_nhwc_fwd_one_pass_kernelI11Fp32IOFp16WLi64ELi20ELi640EEv26Group_norm_nhwc_fwd_params)
        /*0a1c*/ 	.word	0x00000000


	//----- nvinfo : EIATTR_MIN_STACK_SIZE
	.align		4
.L_471:
        /*0a20*/ 	.byte	0x04, 0x12
        /*0a22*/ 	.short	(.L_473 - .L_472)
	.align		4
.L_472:
        /*0a24*/ 	.word	index@(_Z35group_norm_nhwc_fwd_one_pass_kernelI11Fp32IOFp16WLi128ELi20ELi640EEv26Group_norm_nhwc_fwd_params)
        /*0a28*/ 	.word	0x00000000


	//----- nvinfo : EIATTR_MIN_STACK_SIZE
	.align		4
.L_473:
        /*0a2c*/ 	.byte	0x04, 0x12
        /*0a2e*/ 	.short	(.L_475 - .L_474)
	.align		4
.L_474:
        /*0a30*/ 	.word	index@(_Z35group_norm_nhwc_fwd_one_pass_kernelI11Fp32IOFp16WLi256ELi20ELi640EEv26Group_norm_nhwc_fwd_params)
        /*0a34*/ 	.word	0x00000000


	//----- nvinfo : EIATTR_MIN_STACK_SIZE
	.align		4
.L_475:
        /*0a38*/ 	.byte	0x04, 0x12
        /*0a3a*/ 	.short	(.L_477 - .L_476)
	.align		4
.L_476:
        /*0a3c*/ 	.word	index@(_Z35group_norm_nhwc_fwd_one_pass_kernelI11Fp32IOFp16WLi512ELi20ELi640EEv26Group_norm_nhwc_fwd_params)
        /*0a40*/ 	.word	0x00000000
.L_477:


//--------------------- .nv.compat                --------------------------
	.section	.nv.compat,"",@"SHT_CUDA_COMPAT_INFO"
	.align	4
        /*0000*/ 	.byte	0x02, 0x09, 0x01, 0x00, 0x02, 0x02, 0x01, 0x00, 0x02, 0x05, 0x05, 0x00, 0x03, 0x07, 0x01, 0x01
        /*0010*/ 	.byte	0x02, 0x03, 0x00, 0x00, 0x02, 0x06, 0x01, 0x00, 0x04, 0x0b, 0x08, 0x00, 0x00, 0x00, 0x00, 0x00
        /*0020*/ 	.byte	0x00, 0x00, 0x00, 0x00


//--------------------- .nv.info._ZN3cub17CUB_300001_SM_9006detail11EmptyKernelIvEEvv --------------------------
	.section	.nv.info._ZN3cub17CUB_300001_SM_9006detail11EmptyKernelIvEEvv,"",@"SHT_CUDA_INFO"
	.sectionflags	@""
	.align	4


	//----- nvinfo : EIATTR_CUDA_API_VERSION
	.align		4
        /*0000*/ 	.byte	0x04, 0x37
        /*0002*/ 	.short	(.L_479 - .L_478)
.L_478:
        /*0004*/ 	.word	0x00000082


	//----- nvinfo : EIATTR_SPARSE_MMA_MASK
	.align		4
.L_479:
        /*0008*/ 	.byte	0x03, 0x50
        /*000a*/ 	.short	0x0000


	//----- nvinfo : EIATTR_MAXREG_COUNT
	.align		4
        /*000c*/ 	.byte	0x03, 0x1b
        /*000e*/ 	.short	0x00ff


	//----- nvinfo : EIATTR_MERCURY_ISA_VERSION
	.align		4
        /*0010*/ 	.byte	0x03, 0x5f
        /*0012*/ 	.short	0x0101


	//----- nvinfo : EIATTR_EXIT_INSTR_OFFSETS
	.align		4
        /*0014*/ 	.byte	0x04, 0x1c
        /*0016*/ 	.short	(.L_481 - .L_480)


	//   ....[0]....
.L_480:
        /*0018*/ 	.word	0x00000010


	//----- nvinfo : EIATTR_SW_WAR
	.align		4
.L_481:
        /*001c*/ 	.byte	0x04, 0x36
        /*001e*/ 	.short	(.L_483 - .L_482)
.L_482:
        /*0020*/ 	.word	0x00000008
.L_483:


//--------------------- .nv.info._Z35group_norm_nhwc_bwd_one_pass_kernelI11Bf16IOFp32WLi64ELi20ELi640EEv26Group_norm_nhwc_bwd_params --------------------------
	.section	.nv.info._Z35group_norm_nhwc_bwd_one_pass_kernelI11Bf16IOFp32WLi64ELi20ELi640EEv26Group_norm_nhwc_bwd_params,"",@"SHT_CUDA_INFO"
	.sectionflags	@""
	.align	4


	//----- nvinfo : EIATTR_CUDA_API_VERSION
	.align		4
        /*0000*/ 	.byte	0x04, 0x37
        /*0002*/ 	.short	(.L_485 - .L_484)
.L_484:
        /*0004*/ 	.word	0x00000082


	//----- nvinfo : EIATTR_KPARAM_INFO
	.align		4
.L_485:
        /*0008*/ 	.byte	0x04, 0x17
        /*000a*/ 	.short	(.L_487 - .L_486)
.L_486:
        /*000c*/ 	.word	0x00000000
        /*0010*/ 	.short	0x0000
        /*0012*/ 	.short	0x0000
        /*0014*/ 	.byte	0x00, 0xf0, 0xe1, 0x02


	//----- nvinfo : EIATTR_SPARSE_MMA_MASK
	.align		4
.L_487:
        /*0018*/ 	.byte	0x03, 0x50
        /*001a*/ 	.short	0x0000


	//----- nvinfo : EIATTR_MAXREG_COUNT
	.align		4
        /*001c*/ 	.byte	0x03, 0x1b
        /*001e*/ 	.short	0x0060


	//----- nvinfo : EIATTR_NUM_BARRIERS
	.align		4
        /*0020*/ 	.byte	0x02, 0x4c
        /*0022*/ 	.byte	0x01
	.zero		1


	//----- nvinfo : EIATTR_MERCURY_ISA_VERSION
	.align		4
        /*0024*/ 	.byte	0x03, 0x5f
        /*0026*/ 	.short	0x0101


	//----- nvinfo : EIATTR_INT_WARP_WIDE_INSTR_OFFSETS
	.align		4
        /*0028*/ 	.byte	0x04, 0x31
        /*002a*/ 	.short	(.L_489 - .L_488)


	//   ....[0]....
.L_488:
        /*002c*/ 	.word	0x00002710


	//   ....[1]....
        /*0030*/ 	.word	0x00003d30


	//----- nvinfo : EIATTR_COOP_GROUP_MASK_REGIDS
	.align		4
.L_489:
        /*0034*/ 	.byte	0x04, 0x29
        /*0036*/ 	.short	(.L_491 - .L_490)


	//   ....[0]....
.L_490:
        /*0038*/ 	.word	0xffffffff


	//   ....[1]....
        /*003c*/ 	.word	0xffffffff


	//   ....[2]....
        /*0040*/ 	.word	0xffffffff


	//   ....[3]....
        /*0044*/ 	.word	0xffffffff


	//   ....[4]....
        /*0048*/ 	.word	0xffffffff


	//   ....[5]....
        /*004c*/ 	.word	0xffffffff


	//   ....[6]....
        /*0050*/ 	.word	0xffffffff


	//   ....[7]....
        /*0054*/ 	.word	0xffffffff


	//   ....[8]....
        /*0058*/ 	.word	0xffffffff


	//   ....[9]....
        /*005c*/ 	.word	0xffffffff


	//----- nvinfo : EIATTR_COOP_GROUP_INSTR_OFFSETS
	.align		4
.L_491:
        /*0060*/ 	.byte	0x04, 0x28
        /*0062*/ 	.short	(.L_493 - .L_492)


	//   ....[0]....
.L_492:
        /*0064*/ 	.word	0x00000b80


	//   ....[1]....
        /*0068*/ 	.word	0x00000bc0


	//   ....[2]....
        /*006c*/ 	.word	0x00000c30


	//   ....[3]....
        /*0070*/ 	.word	0x00000c50


	//   ....[4]....
        /*0074*/ 	.word	0x00000c80


	//   ....[5]....
        /*0078*/ 	.word	0x00000ca0


	//   ....[6]....
        /*007c*/ 	.word	0x00000cd0


	//   ....[7]....
        /*0080*/ 	.word	0x00000cf0


	//   ....[8]....
        /*0084*/ 	.word	0x00000d20


	//   ....[9]....
        /*0088*/ 	.word	0x00000d40


	//----- nvinfo : EIATTR_EXIT_INSTR_OFFSETS
	.align		4
.L_493:
        /*008c*/ 	.byte	0x04, 0x1c
        /*008e*/ 	.short	(.L_495 - .L_494)


	//   ....[0]....
.L_494:
        /*0090*/ 	.word	0x00003e20


	//   ....[1]....
        /*0094*/ 	.word	0x00003f60


	//   ....[2]....
        /*0098*/ 	.word	0x000041a0


	//----- nvinfo : EIATTR_MAX_THREADS
	.align		4
.L_495:
        /*009c*/ 	.byte	0x04, 0x05
        /*009e*/ 	.short	(.L_497 - .L_496)
.L_496:
        /*00a0*/ 	.word	0x00000280
        /*00a4*/ 	.word	0x00000001
        /*00a8*/ 	.word	0x00000001


	//----- nvinfo : EIATTR_CRS_STACK_SIZE
	.align		4
.L_497:
        /*00ac*/ 	.byte	0x04, 0x1e
        /*00ae*/ 	.short	(.L_499 - .L_498)
.L_498:
        /*00b0*/ 	.word	0x00000000


	//----- nvinfo : EIATTR_CBANK_PARAM_SIZE
	.align		4
.L_499:
        /*00b4*/ 	.byte	0x03, 0x19
        /*00b6*/ 	.short	0x00b8


	//----- nvinfo : EIATTR_PARAM_CBANK
	.align		4
        /*00b8*/ 	.byte	0x04, 0x0a
        /*00ba*/ 	.short	(.L_501 - .L_500)
	.align		4
.L_500:
        /*00bc*/ 	.word	index@(.nv.constant0._Z35group_norm_nhwc_bwd_one_pass_kernelI11Bf16IOFp32WLi64ELi20ELi640EEv26Group_norm_nhwc_bwd_params)
        /*00c0*/ 	.short	0x0210
        /*00c2*/ 	.short	0x00b8


	//----- nvinfo : EIATTR_SW_WAR
	.align		4
.L_501:
        /*00c4*/ 	.byte	0x04, 0x36
        /*00c6*/ 	.short	(.L_503 - .L_502)
.L_502:
        /*00c8*/ 	.word	0x00000008
.L_503:


//--------------------- .nv.info._Z35group_norm_nhwc_bwd_one_pass_kernelI11Bf16IOFp32WLi128ELi20ELi640EEv26Group_norm_nhwc_bwd_params --------------------------
	.section	.nv.info._Z35group_norm_nhwc_bwd_one_pass_kernelI11Bf16IOFp32WLi128ELi20ELi640EEv26Group_norm_nhwc_bwd_params,"",@"SHT_CUDA_INFO"
	.sectionflags	@""
	.align	4


	//----- nvinfo : EIATTR_CUDA_API_VERSION
	.align		4
        /*0000*/ 	.byte	0x04, 0x37
        /*0002*/ 	.short	(.L_505 - .L_504)
.L_504:
        /*0004*/ 	.word	0x00000082


	//----- nvinfo : EIATTR_KPARAM_INFO
	.align		4
.L_505:
        /*0008*/ 	.byte	0x04, 0x17
        /*000a*/ 	.short	(.L_507 - .L_506)
.L_506:
        /*000c*/ 	.word	0x00000000
        /*0010*/ 	.short	0x0000
        /*0012*/ 	.short	0x0000
        /*0014*/ 	.byte	0x00, 0xf0, 0xe1, 0x02


	//----- nvinfo : EIATTR_SPARSE_MMA_MASK
	.align		4
.L_507:
        /*0018*/ 	.byte	0x03, 0x50
        /*001a*/ 	.short	0x0000


	//----- nvinfo : EIATTR_MAXREG_COUNT
	.align		4
        /*001c*/ 	.byte	0x03, 0x1b
        /*001e*/ 	.short	0x0060


	//----- nvinfo : EIATTR_NUM_BARRIERS
	.align		4
        /*0020*/ 	.byte	0x02, 0x4c
        /*0022*/ 	.byte	0x01
	.zero		1


	//----- nvinfo : EIATTR_MERCURY_ISA_VERSION
	.align		4
        /*0024*/ 	.byte	0x03, 0x5f
        /*0026*/ 	.short	0x0101


	//----- nvinfo : EIATTR_INT_WARP_WIDE_INSTR_OFFSETS
	.align		4
        /*0028*/ 	.byte	0x04, 0x31
        /*002a*/ 	.short	(.L_509 - .L_508)


	//   ....[0]....
.L_508:
        /*002c*/ 	.word	0x00002ac0


	//   ....[1]....
        /*0030*/ 	.word	0x00004450


	//----- nvinfo : EIATTR_COOP_GROUP_MASK_REGIDS
	.align		4
.L_509:
        /*0034*/ 	.byte	0x04, 0x29
        /*0036*/ 	.short	(.L_511 - .L_510)


	//   ....[0]....
.L_510:
        /*0038*/ 	.word	0xffffffff


	//   ....[1]....
        /*003c*/ 	.word	0xffffffff


	//   ....[2]....
        /*0040*/ 	.word	0xffffffff


	//   ....[3]....
        /*0044*/ 	.word	0xffffffff


	//   ....[4]....
        /*0048*/ 	.word	0xffffffff


	//   ....[5]....
        /*004c*/ 	.word	0xffffffff


	//   ....[6]....
        /*0050*/ 	.word	0xffffffff


	//   ....[7]....
        /*0054*/ 	.word	0xffffffff


	//   ....[8]....
        /*0058*/ 	.word	0xffffffff


	//   ....[9]....
        /*005c*/ 	.word	0xffffffff


	//----- nvinfo : EIATTR_COOP_GROUP_INSTR_OFFSETS
	.align		4
.L_511:
        /*0060*/ 	.byte	0x04, 0x28
        /*0062*/ 	.short	(.L_513 - .L_512)


	//   ....[0]....
.L_512:
        /*0064*/ 	.word	0x00000f00


	//   ....[1]....
        /*0068*/ 	.word	0x00000f40


	//   ....[2]....
        /*006c*/ 	.word	0x00000ff0


	//   ....[3]....
        /*0070*/ 	.word	0x00001010


	//   ....[4]....
        /*0074*/ 	.word	0x00001050


	//   ....[5]....
        /*0078*/ 	.word	0x00001070


	//   ....[6]....
        /*007c*/ 	.word	0x000010a0


	//   ....[7]....
        /*0080*/ 	.word	0x000010c0


	//   ....[8]....
        /*0084*/ 	.word	0x000010f0


	//   ....[9]....
        /*0088*/ 	.word	0x00001110


	//----- nvinfo : EIATTR_EXIT_INSTR_OFFSETS
	.align		4
.L_513:
        /*008c*/ 	.byte	0x04, 0x1c
        /*008e*/ 	.short	(.L_515 - .L_514)


	//   ....[0]....
.L_514:
        /*0090*/ 	.word	0x00004540


	//   ....[1]....
        /*0094*/ 	.word	0x00004680


	//   ....[2]....
        /*0098*/ 	.word	0x000048c0


	//----- nvinfo : EIATTR_MAX_THREADS
	.align		4
.L_515:
        /*009c*/ 	.byte	0x04, 0x05
        /*009e*/ 	.short	(.L_517 - .L_516)
.L_516:
        /*00a0*/ 	.word	0x00000280
        /*00a4*/ 	.word	0x00000001
        /*00a8*/ 	.word	0x00000001


	//----- nvinfo : EIATTR_CRS_STACK_SIZE
	.align		4
.L_517:
        /*00ac*/ 	.byte	0x04, 0x1e
        /*00ae*/ 	.short	(.L_519 - .L_518)
.L_518:
        /*00b0*/ 	.word	0x00000000


	//----- nvinfo : EIATTR_CBANK_PARAM_SIZE
	.align		4
.L_519:
        /*00b4*/ 	.byte	0x03, 0x19
        /*00b6*/ 	.short	0x00b8


	//----- nvinfo : EIATTR_PARAM_CBANK
	.align		4
        /*00b8*/ 	.byte	0x04, 0x0a
        /*00ba*/ 	.short	(.L_521 - .L_520)
	.align		4
.L_520:
        /*00bc*/ 	.word	index@(.nv.constant0._Z35group_norm_nhwc_bwd_one_pass_kernelI11Bf16IOFp32WLi128ELi20ELi640EEv26Group_norm_nhwc_bwd_params)
        /*00c0*/ 	.short	0x0210
        /*00c2*/ 	.short	0x00b8


	//----- nvinfo : EIATTR_SW_WAR
	.align		4
.L_521:
        /*00c4*/ 	.byte	0x04, 0x36
        /*00c6*/ 	.short	(.L_523 - .L_522)
.L_522:
        /*00c8*/ 	.word	0x00000008
.L_523:


//--------------------- .nv.info._Z35group_norm_nhwc_bwd_one_pass_kernelI11Bf16IOFp32WLi256ELi20ELi640EEv26Group_norm_nhwc_bwd_params --------------------------
	.section	.nv.info._Z35group_norm_nhwc_bwd_one_pass_kernelI11Bf16IOFp32WLi256ELi20ELi640EEv26Group_norm_nhwc_bwd_params,"",@"SHT_CUDA_INFO"
	.sectionflags	@""
	.align	4


	//----- nvinfo : EIATTR_CUDA_API_VERSION
	.align		4
        /*0000*/ 	.byte	0x04, 0x37
        /*0002*/ 	.short	(.L_525 - .L_524)
.L_524:
        /*0004*/ 	.word	0x00000082


	//----- nvinfo : EIATTR_KPARAM_INFO
	.align		4
.L_525:
        /*0008*/ 	.byte	0x04, 0x17
        /*000a*/ 	.short	(.L_527 - .L_526)
.L_526:
        /*000c*/ 	.word	0x00000000
        /*0010*/ 	.short	0x0000
        /*0012*/ 	.short	0x0000
        /*0014*/ 	.byte	0x00, 0xf0, 0xe1, 0x02


	//----- nvinfo : EIATTR_SPARSE_MMA_MASK
	.align		4
.L_527:
        /*0018*/ 	.byte	0x03, 0x50
        /*001a*/ 	.short	0x0000


	//----- nvinfo : EIATTR_MAXREG_COUNT
	.align		4
        /*001c*/ 	.byte	0x03, 0x1b
        /*001e*/ 	.short	0x0060


	//----- nvinfo : EIATTR_NUM_BARRIERS
	.align		4
        /*0020*/ 	.byte	0x02, 0x4c
        /*0022*/ 	.byte	0x01
	.zero		1


	//----- nvinfo : EIATTR_MERCURY_ISA_VERSION
	.align		4
        /*0024*/ 	.byte	0x03, 0x5f
        /*0026*/ 	.short	0x0101


	//----- nvinfo : EIATTR_INT_WARP_WIDE_INSTR_OFFSETS
	.align		4
        /*0028*/ 	.byte	0x04, 0x31
        /*002a*/ 	.short	(.L_529 - .L_528)


	//   ....[0]....
.L_528:
        /*002c*/ 	.word	0x000032d0


	//   ....[1]....
        /*0030*/ 	.word	0x00005370


	//----- nvinfo : EIATTR_COOP_GROUP_MASK_REGIDS
	.align		4
.L_529:
        /*0034*/ 	.byte	0x04, 0x29
        /*0036*/ 	.short	(.L_531 - .L_530)


	//   ....[0]....
.L_530:
        /*0038*/ 	.word	0xffffffff


	//   ....[1]....
        /*003c*/ 	.word	0xffffffff


	//   ....[2]....
        /*0040*/ 	.word	0xffffffff


	//   ....[3]....
        /*0044*/ 	.word	0xffffffff


	//   ....[4]....
        /*0048*/ 	.word	0xffffffff


	//   ....[5]....
        /*004c*/ 	.word	0xffffffff


	//   ....[6]....
        /*0050*/ 	.word	0xffffffff


	//   ....[7]....
        /*0054*/ 	.word	0xffffffff


	//   ....[8]....
        /*0058*/ 	.word	0xffffffff


	//   ....[9]....
        /*005c*/ 	.word	0xffffffff


	//----- nvinfo : EIATTR_COOP_GROUP_INSTR_OFFSETS
	.align		4
.L_531:
        /*0060*/ 	.byte	0x04, 0x28
        /*0062*/ 	.short	(.L_533 - .L_532)


	//   ....[0]....
.L_532:
        /*0064*/ 	.word	0x00001680


	//   ....[1]....
        /*0068*/ 	.word	0x000016c0


	//   ....[2]....
        /*006c*/ 	.word	0x000017f0


	//   ....[3]....
        /*0070*/ 	.word	0x00001810


	//   ....[4]....
        /*0074*/ 	.word	0x00001840


	//   ....[5]....
        /*0078*/ 	.word	0x00001860


	//   ....[6]....
        /*007c*/ 	.word	0x00001890


	//   ....[7]....
        /*0080*/ 	.word	0x000018b0


	//   ....[8]....
        /*0084*/ 	.word	0x000018e0


	//   ....[9]....
        /*0088*/ 	.word	0x00001900


	//----- nvinfo : EIATTR_EXIT_INSTR_OFFSETS
	.align		4
.L_533:
        /*008c*/ 	.byte	0x04, 0x1c
        /*008e*/ 	.short	(.L_535 - .L_534)


	//   ....[0]....
.L_534:
        /*0090*/ 	.word	0x00005460


	//   ....[1]....
        /*0094*/ 	.word	0x000055a0


	//   ....[2]....
        /*0098*/ 	.word	0x000057e0


	//----- nvinfo : EIATTR_MAX_THREADS
	.align		4
.L_535:
        /*009c*/ 	.byte	0x04, 0x05
        /*009e*/ 	.short	(.L_537 - .L_536)
.L_536:
        /*00a0*/ 	.word	0x00000280
        /*00a4*/ 	.word	0x00000001
        /*00a8*/ 	.word	0x00000001


	//----- nvinfo : EIATTR_CRS_STACK_SIZE
	.align		4
.L_537:
        /*00ac*/ 	.byte	0x04, 0x1e
        /*00ae*/ 	.short	(.L_539 - .L_538)
.L_538:
        /*00b0*/ 	.word	0x00000000


	//----- nvinfo : EIATTR_CBANK_PARAM_SIZE
	.align		4
.L_539:
        /*00b4*/ 	.byte	0x03, 0x19
        /*00b6*/ 	.short	0x00b8


	//----- nvinfo : EIATTR_PARAM_CBANK
	.align		4
        /*00b8*/ 	.byte	0x04, 0x0a
        /*00ba*/ 	.short	(.L_541 - .L_540)
	.align		4
.L_540:
        /*00bc*/ 	.word	index@(.nv.constant0._Z35group_norm_nhwc_bwd_one_pass_kernelI11Bf16IOFp32WLi256ELi20ELi640EEv26Group_norm_nhwc_bwd_params)
        /*00c0*/ 	.short	0x0210
        /*00c2*/ 	.short	0x00b8


	//----- nvinfo : EIATTR_SW_WAR
	.align		4
.L_541:
        /*00c4*/ 	.byte	0x04, 0x36
        /*00c6*/ 	.short	(.L_543 - .L_542)
.L_542:
        /*00c8*/ 	.word	0x00000008
.L_543:


//--------------------- .nv.info._Z35group_norm_nhwc_bwd_one_pass_kernelI11Bf16IOFp32WLi512ELi20ELi640EEv26Group_norm_nhwc_bwd_params --------------------------
	.section	.nv.info._Z35group_norm_nhwc_bwd_one_pass_kernelI11Bf16IOFp32WLi512ELi20ELi640EEv26Group_norm_nhwc_bwd_params,"",@"SHT_CUDA_INFO"
	.sectionflags	@""
	.align	4


	//----- nvinfo : EIATTR_CUDA_API_VERSION
	.align		4
        /*0000*/ 	.byte	0x04, 0x37
        /*0002*/ 	.short	(.L_545 - .L_544)
.L_544:
        /*0004*/ 	.word	0x00000082


	//----- nvinfo : EIATTR_KPARAM_INFO
	.align		4
.L_545:
        /*0008*/ 	.byte	0x04, 0x17
        /*000a*/ 	.short	(.L_547 - .L_546)
.L_546:
        /*000c*/ 	.word	0x00000000
        /*0010*/ 	.short	0x0000
        /*0012*/ 	.short	0x0000
        /*0014*/ 	.byte	0x00, 0xf0, 0xe1, 0x02


	//----- nvinfo : EIATTR_SPARSE_MMA_MASK
	.align		4
.L_547:
        /*0018*/ 	.byte	0x03, 0x50
        /*001a*/ 	.short	0x0000


	//----- nvinfo : EIATTR_MAXREG_COUNT
	.align		4
        /*001c*/ 	.byte	0x03, 0x1b
        /*001e*/ 	.short	0x0060


	//----- nvinfo : EIATTR_NUM_BARRIERS
	.align		4
        /*0020*/ 	.byte	0x02, 0x4c
        /*0022*/ 	.byte	0x01
	.zero		1


	//----- nvinfo : EIATTR_MERCURY_ISA_VERSION
	.align		4
        /*0024*/ 	.byte	0x03, 0x5f
        /*0026*/ 	.short	0x0101


	//----- nvinfo : EIATTR_INT_WARP_WIDE_INSTR_OFFSETS
	.align		4
        /*0028*/ 	.byte	0x04, 0x31
        /*002a*/ 	.short	(.L_549 - .L_548)


	//   ....[0]....
.L_548:
        /*002c*/ 	.word	0x000042b0


	//   ....[1]....
        /*0030*/ 	.word	0x00006ed0


	//----- nvinfo : EIATTR_COOP_GROUP_MASK_REGIDS
	.align		4
.L_549:
        /*0034*/ 	.byte	0x04, 0x29
        /*0036*/ 	.short	(.L_551 - .L_550)


	//   ....[0]....
.L_550:
        /*0038*/ 	.word	0xffffffff


	//   ....[1]....
        /*003c*/ 	.word	0xffffffff


	//   ....[2]....
        /*0040*/ 	.word	0xffffffff


	//   ....[3]....
        /*0044*/ 	.word	0xffffffff


	//   ....[4]....
        /*0048*/ 	.word	0xffffffff


	//   ....[5]....
        /*004c*/ 	.word	0xffffffff


	//   ....[6]....
        /*0050*/ 	.word	0xffffffff


	//   ....[7]....
        /*0054*/ 	.word	0xffffffff


	//   ....[8]....
        /*0058*/ 	.word	0xffffffff


	//   ....[9]....
        /*005c*/ 	.word	0xffffffff


	//----- nvinfo : EIATTR_COOP_GROUP_INSTR_OFFSETS
	.align		4
.L_551:
        /*0060*/ 	.byte	0x04, 0x28
        /*0062*/ 	.short	(.L_553 - .L_552)


	//   ....[0]....
.L_552:
        /*0064*/ 	.word	0x00002480


	//   ....[1]....
        /*0068*/ 	.word	0x000024c0


	//   ....[2]....
        /*006c*/ 	.word	0x00002650


	//   ....[3]....
        /*0070*/ 	.word	0x00002690


	//   ....[4]....
        /*0074*/ 	.word	0x00002750


	//   ....[5]....
        /*0078*/ 	.word	0x00002770


	//   ....[6]....
        /*007c*/ 	.word	0x000027a0


	//   ....[7]....
        /*0080*/ 	.word	0x000027c0


	//   ....[8]....
        /*0084*/ 	.word	0x00002800


	//   ....[9]....
        /*0088*/ 	.word	0x00002820


	//----- nvinfo : EIATTR_EXIT_INSTR_OFFSETS
	.align		4
.L_553:
        /*008c*/ 	.byte	0x04, 0x1c
        /*008e*/ 	.short	(.L_555 - .L_554)


	//   ....[0]....
.L_554:
        /*0090*/ 	.word	0x00006fc0


	//   ....[1]....
        /*0094*/ 	.word	0x00007100


	//   ....[2]....
        /*0098*/ 	.word	0x00007340


	//----- nvinfo : EIATTR_MAX_THREADS
	.align		4
.L_555:
        /*009c*/ 	.byte	0x04, 0x05
        /*009e*/ 	.short	(.L_557 - .L_556)
.L_556:
        /*00a0*/ 	.word	0x00000280
        /*00a4*/ 	.word	0x00000001
        /*00a8*/ 	.word	0x00000001


	//----- nvinfo : EIATTR_CRS_STACK_SIZE
	.align		4
.L_557:
        /*00ac*/ 	.byte	0x04, 0x1e
        /*00ae*/ 	.short	(.L_559 - .L_558)
.L_558:
        /*00b0*/ 	.word	0x00000000


	//----- nvinfo : EIATTR_CBANK_PARAM_SIZE
	.align		4
.L_559:
        /*00b4*/ 	.byte	0x03, 0x19
        /*00b6*/ 	.short	0x00b8


	//----- nvinfo : EIATTR_PARAM_CBANK
	.align		4
        /*00b8*/ 	.byte	0x04, 0x0a
        /*00ba*/ 	.short	(.L_561 - .L_560)
	.align		4
.L_560:
        /*00bc*/ 	.word	index@(.nv.constant0._Z35group_norm_nhwc_bwd_one_pass_kernelI11Bf16IOFp32WLi512ELi20ELi640EEv26Group_norm_nhwc_bwd_params)
        /*00c0*/ 	.short	0x0210
        /*00c2*/ 	.short	0x00b8


	//----- nvinfo : EIATTR_SW_WAR
	.align		4
.L_561:
        /*00c4*/ 	.byte	0x04, 0x36
        /*00c6*/ 	.short	(.L_563 - .L_562)
.L_562:
        /*00c8*/ 	.word	0x00000008
.L_563:


//--------------------- .nv.info._Z35group_norm_nhwc_bwd_one_pass_kernelI11Bf16IOBf16WLi64ELi20ELi640EEv26Group_norm_nhwc_bwd_params --------------------------
	.section	.nv.info._Z35group_norm_nhwc_bwd_one_pass_kernelI11Bf16IOBf16WLi64ELi20ELi640EEv26Group_norm_nhwc_bwd_params,"",@"SHT_CUDA_INFO"
	.sectionflags	@""
	.align	4


	//----- nvinfo : EIATTR_CUDA_API_VERSION
	.align		4
        /*0000*/ 	.byte	0x04, 0x37
        /*0002*/ 	.short	(.L_565 - .L_564)
.L_564:
        /*0004*/ 	.word	0x00000082


	//----- nvinfo : EIATTR_KPARAM_INFO
	.align		4
.L_565:
        /*0008*/ 	.byte	0x04, 0x17
        /*000a*/ 	.short	(.L_567 - .L_566)
.L_566:
        /*000c*/ 	.word	0x00000000
        /*0010*/ 	.short	0x0000
        /*0012*/ 	.short	0x0000
        /*0014*/ 	.byte	0x00, 0xf0, 0xe1, 0x02


	//----- nvinfo : EIATTR_SPARSE_MMA_MASK
	.align		4
.L_567:
        /*0018*/ 	.byte	0x03, 0x50
        /*001a*/ 	.short	0x0000


	//----- nvinfo : EIATTR_MAXREG_COUNT
	.align		4
        /*001c*/ 	.byte	0x03, 0x1b
        /*001e*/ 	.short	0x0060


	//----- nvinfo : EIATTR_NUM_BARRIERS
	.align		4
        /*0020*/ 	.byte	0x02, 0x4c
        /*0022*/ 	.byte	0x01
	.zero		1


	//----- nvinfo : EIATTR_MERCURY_ISA_VERSION
	.align		4
        /*0024*/ 	.byte	0x03, 0x5f
        /*0026*/ 	.short	0x0101


	//----- nvinfo : EIATTR_INT_WARP_WIDE_INSTR_OFFSETS
	.align		4
        /*0028*/ 	.byte	0x04, 0x31
        /*002a*/ 	.short	(.L_569 - .L_568)


	//   ....[0]....
.L_568:
        /*002c*/ 	.word	0x00002760


	//   ....[1]....
        /*0030*/ 	.word	0x00003d80


	//----- nvinfo : EIATTR_COOP_GROUP_MASK_REGIDS
	.align		4
.L_569:
        /*0034*/ 	.byte	0x04, 0x29
        /*0036*/ 	.short	(.L_571 - .L_570)


	//   ....[0]....
.L_570:
        /*0038*/ 	.word	0xffffffff


	//   ....[1]....
        /*003c*/ 	.word	0xffffffff


	//   ....[2]....
        /*0040*/ 	.word	0xffffffff


	//   ....[3]....
        /*0044*/ 	.word	0xffffffff


	//   ....[4]....
        /*0048*/ 	.word	0xffffffff


	//   ....[5]....
        /*004c*/ 	.word	0xffffffff


	//   ....[6]....
        /*0050*/ 	.word	0xffffffff


	//   ....[7]....
        /*0054*/ 	.word	0xffffffff


	//   ....[8]....
        /*0058*/ 	.word	0xffffffff


	//   ....[9]....
        /*005c*/ 	.word	0xffffffff


	//----- nvinfo : EIATTR_COOP_GROUP_INSTR_OFFSETS
	.align		4
.L_571:
        /*0060*/ 	.byte	0x04, 0x28
        /*0062*/ 	.short	(.L_573 - .L_572)


	//   ....[0]....
.L_572:
        /*0064*/ 	.word	0x00000bf0


	//   ....[1]....
        /*0068*/ 	.word	0x00000c30


	//   ....[2]....
        /*006c*/ 	.word	0x00000ca0


	//   ....[3]....
        /*0070*/ 	.word	0x00000cc0


	//   ....[4]....
        /*0074*/ 	.word	0x00000cf0


	//   ....[5]....
        /*0078*/ 	.word	0x00000d10


	//   ....[6]....
        /*007c*/ 	.word	0x00000d40


	//   ....[7]....
        /*0080*/ 	.word	0x00000d60


	//   ....[8]....
        /*0084*/ 	.word	0x00000d90


	//   ....[9]....
        /*0088*/ 	.word	0x00000db0


	//----- nvinfo : EIATTR_EXIT_INSTR_OFFSETS
	.align		4
.L_573:
        /*008c*/ 	.byte	0x04, 0x1c
        /*008e*/ 	.short	(.L_575 - .L_574)


	//   ....[0]....
.L_574:
        /*0090*/ 	.word	0x00003e70


	//   ....[1]....
        /*0094*/ 	.word	0x00003fb0


	//   ....[2]....
        /*0098*/ 	.word	0x00004210


	//----- nvinfo : EIATTR_MAX_THREADS
	.align		4
.L_575:
        /*009c*/ 	.byte	0x04, 0x05
        /*009e*/ 	.short	(.L_577 - .L_576)
.L_576:
        /*00a0*/ 	.word	0x00000280
        /*00a4*/ 	.word	0x00000001
        /*00a8*/ 	.word	0x00000001


	//----- nvinfo : EIATTR_CRS_STACK_SIZE
	.align		4
.L_577:
        /*00ac*/ 	.byte	0x04, 0x1e
        /*00ae*/ 	.short	(.L_579 - .L_578)
.L_578:
        /*00b0*/ 	.word	0x00000000


	//----- nvinfo : EIATTR_CBANK_PARAM_SIZE
	.align		4
.L_579:
        /*00b4*/ 	.byte	0x03, 0x19
        /*00b6*/ 	.short	0x00b8


	//----- nvinfo : EIATTR_PARAM_CBANK
	.align		4
        /*00b8*/ 	.byte	0x04, 0x0a
        /*00ba*/ 	.short	(.L_581 - .L_580)
	.align		4
.L_580:
        /*00bc*/ 	.word	index@(.nv.constant0._Z35group_norm_nhwc_bwd_one_pass_kernelI11Bf16IOBf16WLi64ELi20ELi640EEv26Group_norm_nhwc_bwd_params)
        /*00c0*/ 	.short	0x0210
        /*00c2*/ 	.short	0x00b8


	//----- nvinfo : EIATTR_SW_WAR
	.align		4
.L_581:
        /*00c4*/ 	.byte	0x04, 0x36
        /*00c6*/ 	.short	(.L_583 - .L_582)
.L_582:
        /*00c8*/ 	.word	0x00000008
.L_583:


//--------------------- .nv.info._Z35group_norm_nhwc_bwd_one_pass_kernelI11Bf16IOBf16WLi128ELi20ELi640EEv26Group_norm_nhwc_bwd_params --------------------------
	.section	.nv.info._Z35group_norm_nhwc_bwd_one_pass_kernelI11Bf16IOBf16WLi128ELi20ELi640EEv26Group_norm_nhwc_bwd_params,"",@"SHT_CUDA_INFO"
	.sectionflags	@""
	.align	4


	//----- nvinfo : EIATTR_CUDA_API_VERSION
	.align		4
        /*0000*/ 	.byte	0x04, 0x37
        /*0002*/ 	.short	(.L_585 - .L_584)
.L_584:
        /*0004*/ 	.word	0x00000082


	//----- nvinfo : EIATTR_KPARAM_INFO
	.align		4
.L_585:
        /*0008*/ 	.byte	0x04, 0x17
        /*000a*/ 	.short	(.L_587 - .L_586)
.L_586:
        /*000c*/ 	.word	0x00000000
        /*0010*/ 	.short	0x0000
        /*0012*/ 	.short	0x0000
        /*0014*/ 	.byte	0x00, 0xf0, 0xe1, 0x02


	//----- nvinfo : EIATTR_SPARSE_MMA_MASK
	.align		4
.L_587:
        /*0018*/ 	.byte	0x03, 0x50
        /*001a*/ 	.short	0x0000


	//----- nvinfo : EIATTR_MAXREG_COUNT
	.align		4
        /*001c*/ 	.byte	0x03, 0x1b
        /*001e*/ 	.short	0x0060


	//----- nvinfo : EIATTR_NUM_BARRIERS
	.align		4
        /*0020*/ 	.byte	0x02, 0x4c
        /*0022*/ 	.byte	0x01
	.zero		1


	//----- nvinfo : EIATTR_MERCURY_ISA_VERSION
	.align		4
        /*0024*/ 	.byte	0x03, 0x5f
        /*0026*/ 	.short	0x0101


	//----- nvinfo : EIATTR_INT_WARP_WIDE_INSTR_OFFSETS
	.align		4
        /*0028*/ 	.byte	0x04, 0x31
        /*002a*/ 	.short	(.L_589 - .L_588)


	//   ....[0]....
.L_588:
        /*002c*/ 	.word	0x00002b40


	//   ....[1]....
        /*0030*/ 	.word	0x000044d0


	//----- nvinfo : EIATTR_COOP_GROUP_MASK_REGIDS
	.align		4
.L_589:
        /*0034*/ 	.byte	0x04, 0x29
        /*0036*/ 	.short	(.L_591 - .L_590)


	//   ....[0]....
.L_590:
        /*0038*/ 	.word	0xffffffff


	//   ....[1]....
        /*003c*/ 	.word	0xffffffff


	//   ....[2]....
        /*0040*/ 	.word	0xffffffff


	//   ....[3]....
        /*0044*/ 	.word	0xffffffff


	//   ....[4]....
        /*0048*/ 	.word	0xffffffff


	//   ....[5]....
        /*004c*/ 	.word	0xffffffff


	//   ....[6]....
        /*0050*/ 	.word	0xffffffff


	//   ....[7]....
        /*0054*/ 	.word	0xffffffff


	//   ....[8]....
        /*0058*/ 	.word	0xffffffff


	//   ....[9]....
        /*005c*/ 	.word	0xffffffff


	//----- nvinfo : EIATTR_COOP_GROUP_INSTR_OFFSETS
	.align		4
.L_591:
        /*0060*/ 	.byte	0x04, 0x28
        /*0062*/ 	.short	(.L_593 - .L_592)


	//   ....[0]....
.L_592:
        /*0064*/ 	.word	0x00000f60


	//   ....[1]....
        /*0068*/ 	.word	0x00000fa0


	//   ....[2]....
        /*006c*/ 	.word	0x00001050


	//   ....[3]....
        /*0070*/ 	.word	0x00001070


	//   ....[4]....
        /*0074*/ 	.word	0x000010b0


	//   ....[5]....
        /*0078*/ 	.word	0x000010d0


	//   ....[6]....
        /*007c*/ 	.word	0x00001100


	//   ....[7]....
        /*0080*/ 	.word	0x00001120


	//   ....[8]....
        /*0084*/ 	.word	0x00001150


	//   ....[9]....
        /*0088*/ 	.word	0x00001170


	//----- nvinfo : EIATTR_EXIT_INSTR_OFFSETS
	.align		4
.L_593:
        /*008c*/ 	.byte	0x04, 0x1c
        /*008e*/ 	.short	(.L_595 - .L_594)


	//   ....[0]....
.L_594:
        /*0090*/ 	.word	0x000045c0


	//   ....[1]....
        /*0094*/ 	.word	0x00004700


	//   ....[2]....
        /*0098*/ 	.word	0x00004960


	//----- nvinfo : EIATTR_MAX_THREADS
	.align		4
.L_595:
        /*009c*/ 	.byte	0x04, 0x05
        /*009e*/ 	.short	(.L_597 - .L_596)
.L_596:
        /*00a0*/ 	.word	0x00000280
        /*00a4*/ 	.word	0x00000001
        /*00a8*/ 	.word	0x00000001


	//----- nvinfo : EIATTR_CRS_STACK_SIZE
	.align		4
.L_597:
        /*00ac*/ 	.byte	0x04, 0x1e
        /*00ae*/ 	.short	(.L_599 - .L_598)
.L_598:
        /*00b0*/ 	.word	0x00000000


	//----- nvinfo : EIATTR_CBANK_PARAM_SIZE
	.align		4
.L_599:
        /*00b4*/ 	.byte	0x03, 0x19
        /*00b6*/ 	.short	0x00b8


	//----- nvinfo : EIATTR_PARAM_CBANK
	.align		4
        /*00b8*/ 	.byte	0x04, 0x0a
        /*00ba*/ 	.short	(.L_601 - .L_600)
	.align		4
.L_600:
        /*00bc*/ 	.word	index@(.nv.constant0._Z35group_norm_nhwc_bwd_one_pass_kernelI11Bf16IOBf16WLi128ELi20ELi640EEv26Group_norm_nhwc_bwd_params)
        /*00c0*/ 	.short	0x0210
        /*00c2*/ 	.short	0x00b8


	//----- nvinfo : EIATTR_SW_WAR
	.align		4
.L_601:
        /*00c4*/ 	.byte	0x04, 0x36
        /*00c6*/ 	.short	(.L_603 - .L_602)
.L_602:
        /*00c8*/ 	.word	0x00000008
.L_603:


//--------------------- .nv.info._Z35group_norm_nhwc_bwd_one_pass_kernelI11Bf16IOBf16WLi256ELi20ELi640EEv26Group_norm_nhwc_bwd_params --------------------------
	.section	.nv.info._Z35group_norm_nhwc_bwd_one_pass_kernelI11Bf16IOBf16WLi256ELi20ELi640EEv26Group_norm_nhwc_bwd_params,"",@"SHT_CUDA_INFO"
	.sectionflags	@""
	.align	4


	//----- nvinfo : EIATTR_CUDA_API_VERSION
	.align		4
        /*0000*/ 	.byte	0x04, 0x37
        /*0002*/ 	.short	(.L_605 - .L_604)
.L_604:
        /*0004*/ 	.word	0x00000082


	//----- nvinfo : EIATTR_KPARAM_INFO
	.align		4
.L_605:
        /*0008*/ 	.byte	0x04, 0x17
        /*000a*/ 	.short	(.L_607 - .L_606)
.L_606:
        /*000c*/ 	.word	0x00000000
        /*0010*/ 	.short	0x0000
        /*0012*/ 	.short	0x0000
        /*0014*/ 	.byte	0x00, 0xf0, 0xe1, 0x02


	//----- nvinfo : EIATTR_SPARSE_MMA_MASK
	.align		4
.L_607:
        /*0018*/ 	.byte	0x03, 0x50
        /*001a*/ 	.short	0x0000


	//----- nvinfo : EIATTR_MAXREG_COUNT
	.align		4
        /*001c*/ 	.byte	0x03, 0x1b
        /*001e*/ 	.short	0x0060


	//----- nvinfo : EIATTR_NUM_BARRIERS
	.align		4
        /*0020*/ 	.byte	0x02, 0x4c
        /*0022*/ 	.byte	0x01
	.zero		1


	//----- nvinfo : EIATTR_MERCURY_ISA_VERSION
	.align		4
        /*0024*/ 	.byte	0x03, 0x5f
        /*0026*/ 	.short	0x0101


	//----- nvinfo : EIATTR_INT_WARP_WIDE_INSTR_OFFSETS
	.align		4
        /*0028*/ 	.byte	0x04, 0x31
        /*002a*/ 	.short	(.L_609 - .L_608)


	//   ....[0]....
.L_608:
        /*002c*/ 	.word	0x00003360


	//   ....[1]....
        /*0030*/ 	.word	0x00005400


	//----- nvinfo : EIATTR_COOP_GROUP_MASK_REGIDS
	.align		4
.L_609:
        /*0034*/ 	.byte	0x04, 0x29
        /*0036*/ 	.short	(.L_611 - .L_610)


	//   ....[0]....
.L_610:
        /*0038*/ 	.word	0xffffffff


	//   ....[1]....
        /*003c*/ 	.word	0xffffffff


	//   ....[2]....
        /*0040*/ 	.word	0xffffffff


	//   ....[3]....
        /*0044*/ 	.word	0xffffffff


	//   ....[4]....
        /*0048*/ 	.word	0xffffffff


	//   ....[5]....
        /*004c*/ 	.word	0xffffffff


	//   ....[6]....
        /*0050*/ 	.word	0xffffffff


	//   ....[7]....
        /*0054*/ 	.word	0xffffffff


	//   ....[8]....
        /*0058*/ 	.word	0xffffffff


	//   ....[9]....
        /*005c*/ 	.word	0xffffffff


	//----- nvinfo : EIATTR_COOP_GROUP_INSTR_OFFSETS
	.align		4
.L_611:
        /*0060*/ 	.byte	0x04, 0x28
        /*0062*/ 	.short	(.L_613 - .L_612)


	//   ....[0]....
.L_612:
        /*0064*/ 	.word	0x00001710


	//   ....[1]....
        /*0068*/ 	.word	0x00001750


	//   ....[2]....
        /*006c*/ 	.word	0x00001860


	//   ....[3]....
        /*0070*/ 	.word	0x00001880


	//   ....[4]....
        /*0074*/ 	.word	0x000018b0


	//   ....[5]....
        /*0078*/ 	.word	0x000018d0


	//   ....[6]....
        /*007c*/ 	.word	0x00001900


	//   ....[7]....
        /*0080*/ 	.word	0x00001920


	//   ....[8]....
        /*0084*/ 	.word	0x00001950


	//   ....[9]....
        /*0088*/ 	.word	0x00001970


	//----- nvinfo : EIATTR_EXIT_INSTR_OFFSETS
	.align		4
.L_613:
        /*008c*/ 	.byte	0x04, 0x1c
        /*008e*/ 	.short	(.L_615 - .L_614)


	//   ....[0]....
.L_614:
        /*0090*/ 	.word	0x000054f0


	//   ....[1]....
        /*0094*/ 	.word	0x00005630


	//   ....[2]....
        /*0098*/ 	.word	0x00005890


	//----- nvinfo : EIATTR_MAX_THREADS
	.align		4
.L_615:
        /*009c*/ 	.byte	0x04, 0x05
        /*009e*/ 	.short	(.L_617 - .L_616)
.L_616:
        /*00a0*/ 	.word	0x00000280
        /*00a4*/ 	.word	0x00000001
        /*00a8*/ 	.word	0x00000001


	//----- nvinfo : EIATTR_CRS_STACK_SIZE
	.align		4
.L_617:
        /*00ac*/ 	.byte	0x04, 0x1e
        /*00ae*/ 	.short	(.L_619 - .L_618)
.L_618:
        /*00b0*/ 	.word	0x00000000


	//----- nvinfo : EIATTR_CBANK_PARAM_SIZE
	.align		4
.L_619:
        /*00b4*/ 	.byte	0x03, 0x19
        /*00b6*/ 	.short	0x00b8


	//----- nvinfo : EIATTR_PARAM_CBANK
	.align		4
        /*00b8*/ 	.byte	0x04, 0x0a
        /*00ba*/ 	.short	(.L_621 - .L_620)
	.align		4
.L_620:
        /*00bc*/ 	.word	index@(.nv.constant0._Z35group_norm_nhwc_bwd_one_pass_kernelI11Bf16IOBf16WLi256ELi20ELi640EEv26Group_norm_nhwc_bwd_params)
        /*00c0*/ 	.short	0x0210
        /*00c2*/ 	.short	0x00b8


	//----- nvinfo : EIATTR_SW_WAR
	.align		4
.L_621:
        /*00c4*/ 	.byte	0x04, 0x36
        /*00c6*/ 	.short	(.L_623 - .L_622)
.L_622:
        /*00c8*/ 	.word	0x00000008
.L_623:


//--------------------- .nv.info._Z35group_norm_nhwc_bwd_one_pass_kernelI11Bf16IOBf16WLi512ELi20ELi640EEv26Group_norm_nhwc_bwd_params --------------------------
	.section	.nv.info._Z35group_norm_nhwc_bwd_one_pass_kernelI11Bf16IOBf16WLi512ELi20ELi640EEv26Group_norm_nhwc_bwd_params,"",@"SHT_CUDA_INFO"
	.sectionflags	@""
	.align	4


	//----- nvinfo : EIATTR_CUDA_API_VERSION
	.align		4
        /*0000*/ 	.byte	0x04, 0x37
        /*0002*/ 	.short	(.L_625 - .L_624)
.L_624:
        /*0004*/ 	.word	0x00000082


	//----- nvinfo : EIATTR_KPARAM_INFO
	.align		4
.L_625:
        /*0008*/ 	.byte	0x04, 0x17
        /*000a*/ 	.short	(.L_627 - .L_626)
.L_626:
        /*000c*/ 	.word	0x00000000
        /*0010*/ 	.short	0x0000
        /*0012*/ 	.short	0x0000
        /*0014*/ 	.byte	0x00, 0xf0, 0xe1, 0x02


	//----- nvinfo : EIATTR_SPARSE_MMA_MASK
	.align		4
.L_627:
        /*0018*/ 	.byte	0x03, 0x50
        /*001a*/ 	.short	0x0000


	//----- nvinfo : EIATTR_MAXREG_COUNT
	.align		4
        /*001c*/ 	.byte	0x03, 0x1b
        /*001e*/ 	.short	0x0060


	//----- nvinfo : EIATTR_NUM_BARRIERS
	.align		4
        /*0020*/ 	.byte	0x02, 0x4c
        /*0022*/ 	.byte	0x01
	.zero		1


	//----- nvinfo : EIATTR_MERCURY_ISA_VERSION
	.align		4
        /*0024*/ 	.byte	0x03, 0x5f
        /*0026*/ 	.short	0x0101


	//----- nvinfo : EIATTR_INT_WARP_WIDE_INSTR_OFFSETS
	.align		4
        /*0028*/ 	.byte	0x04, 0x31
        /*002a*/ 	.short	(.L_629 - .L_628)


	//   ....[0]....
.L_628:
        /*002c*/ 	.word	0x00004320


	//   ....[1]....
        /*0030*/ 	.word	0x00006f40


	//----- nvinfo : EIATTR_COOP_GROUP_MASK_REGIDS
	.align		4
.L_629:
        /*0034*/ 	.byte	0x04, 0x29
        /*0036*/ 	.short	(.L_631 - .L_630)


	//   ....[0]....
.L_630:
        /*0038*/ 	.word	0xffffffff


	//   ....[1]....
        /*003c*/ 	.word	0xffffffff


	//   ....[2]....
        /*0040*/ 	.word	0xffffffff


	//   ....[3]....
        /*0044*/ 	.word	0xffffffff


	//   ....[4]....
        /*0048*/ 	.word	0xffffffff


	//   ....[5]....
        /*004c*/ 	.word	0xffffffff


	//   ....[6]....
        /*0050*/ 	.word	0xffffffff


	//   ....[7]....
        /*0054*/ 	.word	0xffffffff


	//   ....[8]....
        /*0058*/ 	.word	0xffffffff


	//   ....[9]....
        /*005c*/ 	.word	0xffffffff


	//----- nvinfo : EIATTR_COOP_GROUP_INSTR_OFFSETS
	.align		4
.L_631:
        /*0060*/ 	.byte	0x04, 0x28
        /*0062*/ 	.short	(.L_633 - .L_632)


	//   ....[0]....
.L_632:
        /*0064*/ 	.word	0x000024f0


	//   ....[1]....
        /*0068*/ 	.word	0x00002530


	//   ....[2]....
        /*006c*/ 	.word	0x000026c0


	//   ....[3]....
        /*0070*/ 	.word	0x00002700


	//   ....[4]....
        /*0074*/ 	.word	0x000027e0


	//   ....[5]....
        /*0078*/ 	.word	0x00002800


	//   ....[6]....
        /*007c*/ 	.word	0x00002840


	//   ....[7]....
        /*0080*/ 	.word	0x00002850


	//   ....[8]....
        /*0084*/ 	.word	0x00002880


	//   ....[9]....
        /*0088*/ 	.word	0x000028b0


	//----- nvinfo : EIATTR_EXIT_INSTR_OFFSETS
	.align		4
.L_633:
        /*008c*/ 	.byte	0x04, 0x1c
        /*008e*/ 	.short	(.L_635 - .L_634)


	//   ....[0]....
.L_634:
        /*0090*/ 	.word	0x00007030


	//   ....[1]....
        /*0094*/ 	.word	0x00007170


	//   ....[2]....
        /*0098*/ 	.word	0x000073d0


	//----- nvinfo : EIATTR_MAX_THREADS
	.align		4
.L_635:
        /*009c*/ 	.byte	0x04, 0x05
        /*009e*/ 	.short	(.L_637 - .L_636)
.L_636:
        /*00a0*/ 	.word	0x00000280
        /*00a4*/ 	.word	0x00000001
        /*00a8*/ 	.word	0x00000001


	//----- nvinfo : EIATTR_CRS_STACK_SIZE
	.align		4
.L_637:
        /*00ac*/ 	.byte	0x04, 0x1e
        /*00ae*/ 	.short	(.L_639 - .L_638)
.L_638:
        /*00b0*/ 	.word	0x00000000


	//----- nvinfo : EIATTR_CBANK_PARAM_SIZE
	.align		4
.L_639:
        /*00b4*/ 	.byte	0x03, 0x19
        /*00b6*/ 	.short	0x00b8


	//----- nvinfo : EIATTR_PARAM_CBANK
	.align		4
        /*00b8*/ 	.byte	0x04, 0x0a
        /*00ba*/ 	.short	(.L_641 - .L_640)
	.align		4
.L_640:
        /*00bc*/ 	.word	index@(.nv.constant0._Z35group_norm_nhwc_bwd_one_pass_kernelI11Bf16IOBf16WLi512ELi20ELi640EEv26Group_norm_nhwc_bwd_params)
        /*00c0*/ 	.short	0x0210
        /*00c2*/ 	.short	0x00b8


	//----- nvinfo : EIATTR_SW_WAR
	.align		4
.L_641:
        /*00c4*/ 	.byte	0x04, 0x36
        /*00c6*/ 	.short	(.L_643 - .L_642)
.L_642:
        /*00c8*/ 	.word	0x00000008
.L_643:


//--------------------- .nv.info._Z35group_norm_nhwc_bwd_one_pass_kernelI11Bf16IOFp16WLi64ELi20ELi640EEv26Group_norm_nhwc_bwd_params --------------------------
	.section	.nv.info._Z35group_norm_nhwc_bwd_one_pass_kernelI11Bf16IOFp16WLi64ELi20ELi640EEv26Group_norm_nhwc_bwd_params,"",@"SHT_CUDA_INFO"
	.sectionflags	@""
	.align	4


	//----- nvinfo : EIATTR_CUDA_API_VERSION
	.align		4
        /*0000*/ 	.byte	0x04, 0x37
        /*0002*/ 	.short	(.L_645 - .L_644)
.L_644:
        /*0004*/ 	.word	0x00000082


	//----- nvinfo : EIATTR_KPARAM_INFO
	.align		4
.L_645:
        /*0008*/ 	.byte	0x04, 0x17
        /*000a*/ 	.short	(.L_647 - .L_646)
.L_646:
        /*000c*/ 	.word	0x00000000
        /*0010*/ 	.short	0x0000
        /*0012*/ 	.short	0x0000
        /*0014*/ 	.byte	0x00, 0xf0, 0xe1, 0x02


	//----- nvinfo : EIATTR_SPARSE_MMA_MASK
	.align		4
.L_647:
        /*0018*/ 	.byte	0x03, 0x50
        /*001a*/ 	.short	0x0000


	//----- nvinfo : EIATTR_MAXREG_COUNT
	.align		4
        /*001c*/ 	.byte	0x03, 0x1b
        /*001e*/ 	.short	0x0060


	//----- nvinfo : EIATTR_NUM_BARRIERS
	.align		4
        /*0020*/ 	.byte	0x02, 0x4c
        /*0022*/ 	.byte	0x01
	.zero		1


	//----- nvinfo : EIATTR_MERCURY_ISA_VERSION
	.align		4
        /*0024*/ 	.byte	0x03, 0x5f
        /*0026*/ 	.short	0x0101


	//----- nvinfo : EIATTR_INT_WARP_WIDE_INSTR_OFFSETS
	.align		4
        /*0028*/ 	.byte	0x04, 0x31
        /*002a*/ 	.short	(.L_649 - .L_648)


	//   ....[0]....
.L_648:
        /*002c*/ 	.word	0x00002760


	//   ....[1]....
        /*0030*/ 	.word	0x00003d80


	//----- nvinfo : EIATTR_COOP_GROUP_MASK_REGIDS
	.align		4
.L_649:
        /*0034*/ 	.byte	0x04, 0x29
        /*0036*/ 	.short	(.L_651 - .L_650)


	//   ....[0]....
.L_650:
        /*0038*/ 	.word	0xffffffff


	//   ....[1]....
        /*003c*/ 	.word	0xffffffff


	//   ....[2]....
        /*0040*/ 	.word	0xffffffff


	//   ....[3]....
        /*0044*/ 	.word	0xffffffff


	//   ....[4]....
        /*0048*/ 	.word	0xffffffff


	//   ....[5]....
        /*004c*/ 	.word	0xffffffff


	//   ....[6]....
        /*0050*/ 	.word	0xffffffff


	//   ....[7]....
        /*0054*/ 	.word	0xffffffff


	//   ....[8]....
        /*0058*/ 	.word	0xffffffff


	//   ....[9]....
        /*005c*/ 	.word	0xffffffff


	//----- nvinfo : EIATTR_COOP_GROUP_INSTR_OFFSETS
	.align		4
.L_651:
        /*0060*/ 	.byte	0x04, 0x28
        /*0062*/ 	.short	(.L_653 - .L_652)


	//   ....[0]....
.L_652:
        /*0064*/ 	.word	0x00000bf0


	//   ....[1]....
        /*0068*/ 	.word	0x00000c30


	//   ....[2]....
        /*006c*/ 	.word	0x00000ca0


	//   ....[3]....
        /*0070*/ 	.word	0x00000cc0


	//   ....[4]....
        /*0074*/ 	.word	0x00000cf0


	//   ....[5]....
        /*0078*/ 	.word	0x00000d10


	//   ....[6]....
        /*007c*/ 	.word	0x00000d40


	//   ....[7]....
        /*0080*/ 	.word	0x00000d60


	//   ....[8]....
        /*0084*/ 	.word	0x00000d90


	//   ....[9]....
        /*0088*/ 	.word	0x00000db0


	//----- nvinfo : EIATTR_EXIT_INSTR_OFFSETS
	.align		4
.L_653:
        /*008c*/ 	.byte	0x04, 0x1c
        /*008e*/ 	.short	(.L_655 - .L_654)


	//   ....[0]....
.L_654:
        /*0090*/ 	.word	0x00003e70


	//   ....[1]....
        /*0094*/ 	.word	0x00003fb0


	//   ....[2]....
        /*0098*/ 	.word	0x00004210


	//----- nvinfo : EIATTR_MAX_THREADS
	.align		4
.L_655:
        /*009c*/ 	.byte	0x04, 0x05
        /*009e*/ 	.short	(.L_657 - .L_656)
.L_656:
        /*00a0*/ 	.word	0x00000280
        /*00a4*/ 	.word	0x00000001
        /*00a8*/ 	.word	0x00000001


	//----- nvinfo : EIATTR_CRS_STACK_SIZE
	.align		4
.L_657:
        /*00ac*/ 	.byte	0x04, 0x1e
        /*00ae*/ 	.short	(.L_659 - .L_658)
.L_658:
        /*00b0*/ 	.word	0x00000000


	//----- nvinfo : EIATTR_CBANK_PARAM_SIZE
	.align		4
.L_659:
        /*00b4*/ 	.byte	0x03, 0x19
        /*00b6*/ 	.short	0x00b8


	//----- nvinfo : EIATTR_PARAM_CBANK
	.align		4
        /*00b8*/ 	.byte	0x04, 0x0a
        /*00ba*/ 	.short	(.L_661 - .L_660)
	.align		4
.L_660:
        /*00bc*/ 	.word	index@(.nv.constant0._Z35group_norm_nhwc_bwd_one_pass_kernelI11Bf16IOFp16WLi64ELi20ELi640EEv26Group_norm_nhwc_bwd_params)
        /*00c0*/ 	.short	0x0210
        /*00c2*/ 	.short	0x00b8


	//----- nvinfo : EIATTR_SW_WAR
	.align		4
.L_661:
        /*00c4*/ 	.byte	0x04, 0x36
        /*00c6*/ 	.short	(.L_663 - .L_662)
.L_662:
        /*00c8*/ 	.word	0x00000008
.L_663:


//--------------------- .nv.info._Z35group_norm_nhwc_bwd_one_pass_kernelI11Bf16IOFp16WLi128ELi20ELi640EEv26Group_norm_nhwc_bwd_params --------------------------
	.section	.nv.info._Z35group_norm_nhwc_bwd_one_pass_kernelI11Bf16IOFp16WLi128ELi20ELi640EEv26Group_norm_nhwc_bwd_params,"",@"SHT_CUDA_INFO"
	.sectionflags	@""
	.align	4


	//----- nvinfo : EIATTR_CUDA_API_VERSION
	.align		4
        /*0000*/ 	.byte	0x04, 0x37
        /*0002*/ 	.short	(.L_665 - .L_664)
.L_664:
        /*0004*/ 	.word	0x00000082


	//----- nvinfo : EIATTR_KPARAM_INFO
	.align		4
.L_665:
        /*0008*/ 	.byte	0x04, 0x17
        /*000a*/ 	.short	(.L_667 - .L_666)
.L_666:
        /*000c*/ 	.word	0x00000000
        /*0010*/ 	.short	0x0000
        /*0012*/ 	.short	0x0000
        /*0014*/ 	.byte	0x00, 0xf0, 0xe1, 0x02


	//----- nvinfo : EIATTR_SPARSE_MMA_MASK
	.align		4
.L_667:
        /*0018*/ 	.byte	0x03, 0x50
        /*001a*/ 	.short	0x0000


	//----- nvinfo : EIATTR_MAXREG_COUNT
	.align		4
        /*001c*/ 	.byte	0x03, 0x1b
        /*001e*/ 	.short	0x0060


	//----- nvinfo : EIATTR_NUM_BARRIERS
	.align		4
        /*0020*/ 	.byte	0x02, 0x4c
        /*0022*/ 	.byte	0x01
	.zero		1


	//----- nvinfo : EIATTR_MERCURY_ISA_VERSION
	.align		4
        /*0024*/ 	.byte	0x03, 0x5f
        /*0026*/ 	.short	0x0101


	//----- nvinfo : EIATTR_INT_WARP_WIDE_INSTR_OFFSETS
	.align		4
        /*0028*/ 	.byte	0x04, 0x31
        /*002a*/ 	.short	(.L_669 - .L_668)


	//   ....[0]....
.L_668:
        /*002c*/ 	.word	0x00002b40


	//   ....[1]....
        /*0030*/ 	.word	0x000044d0


	//----- nvinfo : EIATTR_COOP_GROUP_MASK_REGIDS
	.align		4
.L_669:
        /*0034*/ 	.byte	0x04, 0x29
        /*0036*/ 	.short	(.L_671 - .L_670)


	//   ....[0]....
.L_670:
        /*0038*/ 	.word	0xffffffff


	//   ....[1]....
        /*003c*/ 	.word	0xffffffff


	//   ....[2]....
        /*0040*/ 	.word	0xffffffff


	//   ....[3]....
        /*0044*/ 	.word	0xffffffff


	//   ....[4]....
        /*0048*/ 	.word	0xffffffff


	//   ....[5]....
        /*004c*/ 	.word	0xffffffff


	//   ....[6]....
        /*0050*/ 	.word	0xffffffff


	//   ....[7]....
        /*0054*/ 	.word	0xffffffff


	//   ....[8]....
        /*0058*/ 	.word	0xffffffff


	//   ....[9]....
        /*005c*/ 	.word	0xffffffff


	//----- nvinfo : EIATTR_COOP_GROUP_INSTR_OFFSETS
	.align		4
.L_671:
        /*0060*/ 	.byte	0x04, 0x28
        /*0062*/ 	.short	(.L_673 - .L_672)


	//   ....[0]....
.L_672:
        /*0064*/ 	.word	0x00000f60


	//   ....[1]....
        /*0068*/ 	.word	0x00000fa0


	//   ....[2]....
        /*006c*/ 	.word	0x00001050


	//   ....[3]....
        /*0070*/ 	.word	0x00001070


	//   ....[4]....
        /*0074*/ 	.word	0x000010b0


	//   ....[5]....
        /*0078*/ 	.word	0x000010d0


	//   ....[6]....
        /*007c*/ 	.word	0x00001100


	//   ....[7]....
        /*0080*/ 	.word	0x00001120


	//   ....[8]....
        /*0084*/ 	.word	0x00001150


	//   ....[9]....
        /*0088*/ 	.word	0x00001170


	//----- nvinfo : EIATTR_EXIT_INSTR_OFFSETS
	.align		4
.L_673:
        /*008c*/ 	.byte	0x04, 0x1c
        /*008e*/ 	.short	(.L_675 - .L_674)


	//   ....[0]....
.L_674:
        /*0090*/ 	.word	0x000045c0


	//   ....[1]....
        /*0094*/ 	.word	0x00004700


	//   ....[2]....
        /*0098*/ 	.word	0x00004960


	//----- nvinfo : EIATTR_MAX_THREADS
	.align		4
.L_675:
        /*009c*/ 	.byte	0x04, 0x05
        /*009e*/ 	.short	(.L_677 - .L_676)
.L_676:
        /*00a0*/ 	.word	0x00000280
        /*00a4*/ 	.word	0x00000001
        /*00a8*/ 	.word	0x00000001


	//----- nvinfo : EIATTR_CRS_STACK_SIZE
	.align		4
.L_677:
        /*00ac*/ 	.byte	0x04, 0x1e
        /*00ae*/ 	.short	(.L_679 - .L_678)
.L_678:
        /*00b0*/ 	.word	0x00000000


	//----- nvinfo : EIATTR_CBANK_PARAM_SIZE
	.align		4
.L_679:
        /*00b4*/ 	.byte	0x03, 0x19
        /*00b6*/ 	.short	0x00b8


	//----- nvinfo : EIATTR_PARAM_CBANK
	.align		4
        /*00b8*/ 	.byte	0x04, 0x0a
        /*00ba*/ 	.short	(.L_681 - .L_680)
	.align		4
.L_680:
        /*00bc*/ 	.word	index@(.nv.constant0._Z35group_norm_nhwc_bwd_one_pass_kernelI11Bf16IOFp16WLi128ELi20ELi640EEv26Group_norm_nhwc_bwd_params)
        /*00c0*/ 	.short	0x0210
        /*00c2*/ 	.short	0x00b8


	//----- nvinfo : EIATTR_SW_WAR
	.align		4
.L_681:
        /*00c4*/ 	.byte	0x04, 0x36
        /*00c6*/ 	.short	(.L_683 - .L_682)
.L_682:
        /*00c8*/ 	.word	0x00000008
.L_683:


//--------------------- .nv.info._Z35group_norm_nhwc_bwd_one_pass_kernelI11Bf16IOFp16WLi256ELi20ELi640EEv26Group_norm_nhwc_bwd_params --------------------------
	.section	.nv.info._Z35group_norm_nhwc_bwd_one_pass_kernelI11Bf16IOFp16WLi256ELi20ELi640EEv26Group_norm_nhwc_bwd_params,"",@"SHT_CUDA_INFO"
	.sectionflags	@""
	.align	4


	//----- nvinfo : EIATTR_CUDA_API_VERSION
	.align		4
        /*0000*/ 	.byte	0x04, 0x37
        /*0002*/ 	.short	(.L_685 - .L_684)
.L_684:
        /*0004*/ 	.word	0x00000082


	//----- nvinfo : EIATTR_KPARAM_INFO
	.align		4
.L_685:
        /*0008*/ 	.byte	0x04, 0x17
        /*000a*/ 	.short	(.L_687 - .L_686)
.L_686:
        /*000c*/ 	.word	0x00000000
        /*0010*/ 	.short	0x0000
        /*0012*/ 	.short	0x0000
        /*0014*/ 	.byte	0x00, 0xf0, 0xe1, 0x02


	//----- nvinfo : EIATTR_SPARSE_MMA_MASK
	.align		4
.L_687:
        /*0018*/ 	.byte	0x03, 0x50
        /*001a*/ 	.short	0x0000


	//----- nvinfo : EIATTR_MAXREG_COUNT
	.align		4
        /*001c*/ 	.byte	0x03, 0x1b
        /*001e*/ 	.short	0x0060


	//----- nvinfo : EIATTR_NUM_BARRIERS
	.align		4
        /*0020*/ 	.byte	0x02, 0x4c
        /*0022*/ 	.byte	0x01
	.zero		1


	//----- nvinfo : EIATTR_MERCURY_ISA_VERSION
	.align		4
        /*0024*/ 	.byte	0x03, 0x5f
        /*0026*/ 	.short	0x0101


	//----- nvinfo : EIATTR_INT_WARP_WIDE_INSTR_OFFSETS
	.align		4
        /*0028*/ 	.byte	0x04, 0x31
        /*002a*/ 	.short	(.L_689 - .L_688)


	//   ....[0]....
.L_688:
        /*002c*/ 	.word	0x00003360


	//   ....[1]....
        /*0030*/ 	.word	0x00005400


	//----- nvinfo : EIATTR_COOP_GROUP_MASK_REGIDS
	.align		4
.L_689:
        /*0034*/ 	.byte	0x04, 0x29
        /*0036*/ 	.short	(.L_691 - .L_690)


	//   ....[0]....
.L_690:
        /*0038*/ 	.word	0xffffffff


	//   ....[1]....
        /*003c*/ 	.word	0xffffffff


	//   ....[2]....
        /*0040*/ 	.word	0xffffffff


	//   ....[3]....
        /*0044*/ 	.word	0xffffffff


	//   ....[4]....
        /*0048*/ 	.word	0xffffffff


	//   ....[5]....
        /*004c*/ 	.word	0xffffffff


	//   ....[6]....
        /*0050*/ 	.word	0xffffffff


	//   ....[7]....
        /*0054*/ 	.word	0xffffffff


	//   ....[8]....
        /*0058*/ 	.word	0xffffffff


	//   ....[9]....
        /*005c*/ 	.word	0xffffffff


	//----- nvinfo : EIATTR_COOP_GROUP_INSTR_OFFSETS
	.align		4
.L_691:
        /*0060*/ 	.byte	0x04, 0x28
        /*0062*/ 	.short	(.L_693 - .L_692)


	//   ....[0]....
.L_692:
        /*0064*/ 	.word	0x00001710


	//   ....[1]....
        /*0068*/ 	.word	0x00001750


	//   ....[2]....
        /*006c*/ 	.word	0x00001860


	//   ....[3]....
        /*0070*/ 	.word	0x00001880


	//   ....[4]....
        /*0074*/ 	.word	0x000018b0


	//   ....[5]....
        /*0078*/ 	.word	0x000018d0


	//   ....[6]....
        /*007c*/ 	.word	0x00001900


	//   ....[7]....
        /*0080*/ 	.word	0x00001920


	//   ....[8]....
        /*0084*/ 	.word	0x00001950


	//   ....[9]....
        /*0088*/ 	.word	0x00001970


	//----- nvinfo : EIATTR_EXIT_INSTR_OFFSETS
	.align		4
.L_693:
        /*008c*/ 	.byte	0x04, 0x1c
        /*008e*/ 	.short	(.L_695 - .L_694)


	//   ....[0]....
.L_694:
        /*0090*/ 	.word	0x000054f0


	//   ....[1]....
        /*0094*/ 	.word	0x00005630


	//   ....[2]....
        /*0098*/ 	.word	0x00005890


	//----- nvinfo : EIATTR_MAX_THREADS
	.align		4
.L_695:
        /*009c*/ 	.byte	0x04, 0x05
        /*009e*/ 	.short	(.L_697 - .L_696)
.L_696:
        /*00a0*/ 	.word	0x00000280
        /*00a4*/ 	.word	0x00000001
        /*00a8*/ 	.word	0x00000001


	//----- nvinfo : EIATTR_CRS_STACK_SIZE
	.align		4
.L_697:
        /*00ac*/ 	.byte	0x04, 0x1e
        /*00ae*/ 	.short	(.L_699 - .L_698)
.L_698:
        /*00b0*/ 	.word	0x00000000


	//----- nvinfo : EIATTR_CBANK_PARAM_SIZE
	.align		4
.L_699:
        /*00b4*/ 	.byte	0x03, 0x19
        /*00b6*/ 	.short	0x00b8


	//----- nvinfo : EIATTR_PARAM_CBANK
	.align		4
        /*00b8*/ 	.byte	0x04, 0x0a
        /*00ba*/ 	.short	(.L_701 - .L_700)
	.align		4
.L_700:
        /*00bc*/ 	.word	index@(.nv.constant0._Z35group_norm_nhwc_bwd_one_pass_kernelI11Bf16IOFp16WLi256ELi20ELi640EEv26Group_norm_nhwc_bwd_params)
        /*00c0*/ 	.short	0x0210
        /*00c2*/ 	.short	0x00b8


	//----- nvinfo : EIATTR_SW_WAR
	.align		4
.L_701:
        /*00c4*/ 	.byte	0x04, 0x36
        /*00c6*/ 	.short	(.L_703 - .L_702)
.L_702:
        /*00c8*/ 	.word	0x00000008
.L_703:


//--------------------- .nv.info._Z35group_norm_nhwc_bwd_one_pass_kernelI11Bf16IOFp16WLi512ELi20ELi640EEv26Group_norm_nhwc_bwd_params --------------------------
	.section	.nv.info._Z35group_norm_nhwc_bwd_one_pass_kernelI11Bf16IOFp16WLi512ELi20ELi640EEv26Group_norm_nhwc_bwd_params,"",@"SHT_CUDA_INFO"
	.sectionflags	@""
	.align	4


	//----- nvinfo : EIATTR_CUDA_API_VERSION
	.align		4
        /*0000*/ 	.byte	0x04, 0x37
        /*0002*/ 	.short	(.L_705 - .L_704)
.L_704:
        /*0004*/ 	.word	0x00000082


	//----- nvinfo : EIATTR_KPARAM_INFO
	.align		4
.L_705:
        /*0008*/ 	.byte	0x04, 0x17
        /*000a*/ 	.short	(.L_707 - .L_706)
.L_706:
        /*000c*/ 	.word	0x00000000
        /*0010*/ 	.short	0x0000
        /*0012*/ 	.short	0x0000
        /*0014*/ 	.byte	0x00, 0xf0, 0xe1, 0x02


	//----- nvinfo : EIATTR_SPARSE_MMA_MASK
	.align		4
.L_707:
        /*0018*/ 	.byte	0x03, 0x50
        /*001a*/ 	.short	0x0000


	//----- nvinfo : EIATTR_MAXREG_COUNT
	.align		4
        /*001c*/ 	.byte	0x03, 0x1b
        /*001e*/ 	.short	0x0060


	//----- nvinfo : EIATTR_NUM_BARRIERS
	.align		4
        /*0020*/ 	.byte	0x02, 0x4c
        /*0022*/ 	.byte	0x01
	.zero		1


	//----- nvinfo : EIATTR_MERCURY_ISA_VERSION
	.align		4
        /*0024*/ 	.byte	0x03, 0x5f
        /*0026*/ 	.short	0x0101


	//----- nvinfo : EIATTR_INT_WARP_WIDE_INSTR_OFFSETS
	.align		4
        /*0028*/ 	.byte	0x04, 0x31
        /*002a*/ 	.short	(.L_709 - .L_708)


	//   ....[0]....
.L_708:
        /*002c*/ 	.word	0x00004320


	//   ....[1]....
        /*0030*/ 	.word	0x00006f40


	//----- nvinfo : EIATTR_COOP_GROUP_MASK_REGIDS
	.align		4
.L_709:
        /*0034*/ 	.byte	0x04, 0x29
        /*0036*/ 	.short	(.L_711 - .L_710)


	//   ....[0]....
.L_710:
        /*0038*/ 	.word	0xffffffff


	//   ....[1]....
        /*003c*/ 	.word	0xffffffff


	//   ....[2]....
        /*0040*/ 	.word	0xffffffff


	//   ....[3]....
        /*0044*/ 	.word	0xffffffff


	//   ....[4]....
        /*0048*/ 	.word	0xffffffff


	//   ....[5]....
        /*004c*/ 	.word	0xffffffff


	//   ....[6]....
        /*0050*/ 	.word	0xffffffff


	//   ....[7]....
        /*0054*/ 	.word	0xffffffff


	//   ....[8]....
        /*0058*/ 	.word	0xffffffff


	//   ....[9]....
        /*005c*/ 	.word	0xffffffff


	//----- nvinfo : EIATTR_COOP_GROUP_INSTR_OFFSETS
	.align		4
.L_711:
        /*0060*/ 	.byte	0x04, 0x28
        /*0062*/ 	.short	(.L_713 - .L_712)


	//   ....[0]....
.L_712:
        /*0064*/ 	.word	0x000024f0


	//   ....[1]....
        /*0068*/ 	.word	0x00002530


	//   ....[2]....
        /*006c*/ 	.word	0x000026c0


	//   ....[3]....
        /*0070*/ 	.word	0x00002700


	//   ....[4]....
        /*0074*/ 	.word	0x000027e0


	//   ....[5]....
        /*0078*/ 	.word	0x00002800


	//   ....[6]....
        /*007c*/ 	.word	0x00002840


	//   ....[7]....
        /*0080*/ 	.word	0x00002850


	//   ....[8]....
        /*0084*/ 	.word	0x00002880


	//   ....[9]....
        /*0088*/ 	.word	0x000028b0


	//----- nvinfo : EIATTR_EXIT_INSTR_OFFSETS
	.align		4
.L_713:
        /*008c*/ 	.byte	0x04, 0x1c
        /*008e*/ 	.short	(.L_715 - .L_714)


	//   ....[0]....
.L_714:
        /*0090*/ 	.word	0x00007030


	//   ....[1]....
        /*0094*/ 	.word	0x00007170


	//   ....[2]....
        /*0098*/ 	.word	0x000073d0


	//----- nvinfo : EIATTR_MAX_THREADS
	.align		4
.L_715:
        /*009c*/ 	.byte	0x04, 0x05
        /*009e*/ 	.short	(.L_717 - .L_716)
.L_716:
        /*00a0*/ 	.word	0x00000280
        /*00a4*/ 	.word	0x00000001
        /*00a8*/ 	.word	0x00000001


	//----- nvinfo : EIATTR_CRS_STACK_SIZE
	.align		4
.L_717:
        /*00ac*/ 	.byte	0x04, 0x1e
        /*00ae*/ 	.short	(.L_719 - .L_718)
.L_718:
        /*00b0*/ 	.word	0x00000000


	//----- nvinfo : EIATTR_CBANK_PARAM_SIZE
	.align		4
.L_719:
        /*00b4*/ 	.byte	0x03, 0x19
        /*00b6*/ 	.short	0x00b8


	//----- nvinfo : EIATTR_PARAM_CBANK
	.align		4
        /*00b8*/ 	.byte	0x04, 0x0a
        /*00ba*/ 	.short	(.L_721 - .L_720)
	.align		4
.L_720:
        /*00bc*/ 	.word	index@(.nv.constant0._Z35group_norm_nhwc_bwd_one_pass_kernelI11Bf16IOFp16WLi512ELi20ELi640EEv26Group_norm_nhwc_bwd_params)
        /*00c0*/ 	.short	0x0210
        /*00c2*/ 	.short	0x00b8


	//----- nvinfo : EIATTR_SW_WAR
	.align		4
.L_721:
        /*00c4*/ 	.byte	0x04, 0x36
        /*00c6*/ 	.short	(.L_723 - .L_722)
.L_722:
        /*00c8*/ 	.word	0x00000008
.L_723:


//--------------------- .nv.info._Z35group_norm_nhwc_bwd_one_pass_kernelI11Fp16IOFp32WLi64ELi20ELi640EEv26Group_norm_nhwc_bwd_params --------------------------
	.section	.nv.info._Z35group_norm_nhwc_bwd_one_pass_kernelI11Fp16IOFp32WLi64ELi20ELi640EEv26Group_norm_nhwc_bwd_params,"",@"SHT_CUDA_INFO"
	.sectionflags	@""
	.align	4


	//----- nvinfo : EIATTR_CUDA_API_VERSION
	.align		4
        /*0000*/ 	.byte	0x04, 0x37
        /*0002*/ 	.short	(.L_725 - .L_724)
.L_724:
        /*0004*/ 	.word	0x00000082


	//----- nvinfo : EIATTR_KPARAM_INFO
	.align		4
.L_725:
        /*0008*/ 	.byte	0x04, 0x17
        /*000a*/ 	.short	(.L_727 - .L_726)
.L_726:
        /*000c*/ 	.word	0x00000000
        /*0010*/ 	.short	0x0000
        /*0012*/ 	.short	0x0000
        /*0014*/ 	.byte	0x00, 0xf0, 0xe1, 0x02


	//----- nvinfo : EIATTR_SPARSE_MMA_MASK
	.align		4
.L_727:
        /*0018*/ 	.byte	0x03, 0x50
        /*001a*/ 	.short	0x0000


	//----- nvinfo : EIATTR_MAXREG_COUNT
	.align		4
        /*001c*/ 	.byte	0x03, 0x1b
        /*001e*/ 	.short	0x0060


	//----- nvinfo : EIATTR_NUM_BARRIERS
	.align		4
        /*0020*/ 	.byte	0x02, 0x4c
        /*0022*/ 	.byte	0x01
	.zero		1


	//----- nvinfo : EIATTR_MERCURY_ISA_VERSION
	.align		4
        /*0024*/ 	.byte	0x03, 0x5f
        /*0026*/ 	.short	0x0101


	//----- nvinfo : EIATTR_INT_WARP_WIDE_INSTR_OFFSETS
	.align		4
        /*0028*/ 	.byte	0x04, 0x31
        /*002a*/ 	.short	(.L_729 - .L_728)


	//   ....[0]....
.L_728:
        /*002c*/ 	.word	0x000026d0


	//   ....[1]....
        /*0030*/ 	.word	0x00003cf0


	//----- nvinfo : EIATTR_COOP_GROUP_MASK_REGIDS
	.align		4
.L_729:
        /*0034*/ 	.byte	0x04, 0x29
        /*0036*/ 	.short	(.L_731 - .L_730)


	//   ....[0]....
.L_730:
        /*0038*/ 	.word	0xffffffff


	//   ....[1]....
        /*003c*/ 	.word	0xffffffff


	//   ....[2]....
        /*0040*/ 	.word	0xffffffff


	//   ....[3]....
        /*0044*/ 	.word	0xffffffff


	//   ....[4]....
        /*0048*/ 	.word	0xffffffff


	//   ....[5]....
        /*004c*/ 	.word	0xffffffff


	//   ....[6]....
        /*0050*/ 	.word	0xffffffff


	//   ....[7]....
        /*0054*/ 	.word	0xffffffff


	//   ....[8]....
        /*0058*/ 	.word	0xffffffff


	//   ....[9]....
        /*005c*/ 	.word	0xffffffff


	//----- nvinfo : EIATTR_COOP_GROUP_INSTR_OFFSETS
	.align		4
.L_731:
        /*0060*/ 	.byte	0x04, 0x28
        /*0062*/ 	.short	(.L_733 - .L_732)


	//   ....[0]....
.L_732:
        /*0064*/ 	.word	0x00000b60


	//   ....[1]....
        /*0068*/ 	.word	0x00000b70


	//   ....[2]....
        /*006c*/ 	.word	0x00000bc0


	//   ....[3]....
        /*0070*/ 	.word	0x00000be0


	//   ....[4]....
        /*0074*/ 	.word	0x00000c10


	//   ....[5]....
        /*0078*/ 	.word	0x00000c30


	//   ....[6]....
        /*007c*/ 	.word	0x00000c60


	//   ....[7]....
        /*0080*/ 	.word	0x00000c80


	//   ....[8]....
        /*0084*/ 	.word	0x00000cb0


	//   ....[9]....
        /*0088*/ 	.word	0x00000cd0


	//----- nvinfo : EIATTR_EXIT_INSTR_OFFSETS
	.align		4
.L_733:
        /*008c*/ 	.byte	0x04, 0x1c
        /*008e*/ 	.short	(.L_735 - .L_734)


	//   ....[0]....
.L_734:
        /*0090*/ 	.word	0x00003de0


	//   ....[1]....
        /*0094*/ 	.word	0x00003f20


	//   ....[2]....
        /*0098*/ 	.word	0x00004160


	//----- nvinfo : EIATTR_MAX_THREADS
	.align		4
.L_735:
        /*009c*/ 	.byte	0x04, 0x05
        /*009e*/ 	.short	(.L_737 - .L_736)
.L_736:
        /*00a0*/ 	.word	0x00000280
        /*00a4*/ 	.word	0x00000001
        /*00a8*/ 	.word	0x00000001


	//----- nvinfo : EIATTR_CRS_STACK_SIZE
	.align		4
.L_737:
        /*00ac*/ 	.byte	0x04, 0x1e
        /*00ae*/ 	.short	(.L_739 - .L_738)
.L_738:
        /*00b0*/ 	.word	0x00000000


	//----- nvinfo : EIATTR_CBANK_PARAM_SIZE
	.align		4
.L_739:
        /*00b4*/ 	.byte	0x03, 0x19
        /*00b6*/ 	.short	0x00b8


	//----- nvinfo : EIATTR_PARAM_CBANK
	.align		4
        /*00b8*/ 	.byte	0x04, 0x0a
        /*00ba*/ 	.short	(.L_741 - .L_740)
	.align		4
.L_740:
        /*00bc*/ 	.word	index@(.nv.constant0._Z35group_norm_nhwc_bwd_one_pass_kernelI11Fp16IOFp32WLi64ELi20ELi640EEv26Group_norm_nhwc_bwd_params)
        /*00c0*/ 	.short	0x0210
        /*00c2*/ 	.short	0x00b8


	//----- nvinfo : EIATTR_SW_WAR
	.align		4
.L_741:
        /*00c4*/ 	.byte	0x04, 0x36
        /*00c6*/ 	.short	(.L_743 - .L_742)
.L_742:
        /*00c8*/ 	.word	0x00000008
.L_743:


//--------------------- .nv.info._Z35group_norm_nhwc_bwd_one_pass_kernelI11Fp16IOFp32WLi128ELi20ELi640EEv26Group_norm_nhwc_bwd_params --------------------------
	.section	.nv.info._Z35group_norm_nhwc_bwd_one_pass_kernelI11Fp16IOFp32WLi128ELi20ELi640EEv26Group_norm_nhwc_bwd_params,"",@"SHT_CUDA_INFO"
	.sectionflags	@""
	.align	4


	//----- nvinfo : EIATTR_CUDA_API_VERSION
	.align		4
        /*0000*/ 	.byte	0x04, 0x37
        /*0002*/ 	.short	(.L_745 - .L_744)
.L_744:
        /*0004*/ 	.word	0x00000082


	//----- nvinfo : EIATTR_KPARAM_INFO
	.align		4
.L_745:
        /*0008*/ 	.byte	0x04, 0x17
        /*000a*/ 	.short	(.L_747 - .L_746)
.L_746:
        /*000c*/ 	.word	0x00000000
        /*0010*/ 	.short	0x0000
        /*0012*/ 	.short	0x0000
        /*0014*/ 	.byte	0x00, 0xf0, 0xe1, 0x02


	//----- nvinfo : EIATTR_SPARSE_MMA_MASK
	.align		4
.L_747:
        /*0018*/ 	.byte	0x03, 0x50
        /*001a*/ 	.short	0x0000


	//----- nvinfo : EIATTR_MAXREG_COUNT
	.align		4
        /*001c*/ 	.byte	0x03, 0x1b
        /*001e*/ 	.short	0x0060


	//----- nvinfo : EIATTR_NUM_BARRIERS
	.align		4
        /*0020*/ 	.byte	0x02, 0x4c
        /*0022*/ 	.byte	0x01
	.zero		1


	//----- nvinfo : EIATTR_MERCURY_ISA_VERSION
	.align		4
        /*0024*/ 	.byte	0x03, 0x5f
        /*0026*/ 	.short	0x0101


	//----- nvinfo : EIATTR_INT_WARP_WIDE_INSTR_OFFSETS
	.align		4
        /*0028*/ 	.byte	0x04, 0x31
        /*002a*/ 	.short	(.L_749 - .L_748)


	//   ....[0]....
.L_748:
        /*002c*/ 	.word	0x00002a80


	//   ....[1]....
        /*0030*/ 	.word	0x000043d0


	//----- nvinfo : EIATTR_COOP_GROUP_MASK_REGIDS
	.align		4
.L_749:
        /*0034*/ 	.byte	0x04, 0x29
        /*0036*/ 	.short	(.L_751 - .L_750)


	//   ....[0]....
.L_750:
        /*0038*/ 	.word	0xffffffff


	//   ....[1]....
        /*003c*/ 	.word	0xffffffff


	//   ....[2]....
        /*0040*/ 	.word	0xffffffff


	//   ....[3]....
        /*0044*/ 	.word	0xffffffff


	//   ....[4]....
        /*0048*/ 	.word	0xffffffff


	//   ....[5]....
        /*004c*/ 	.word	0xffffffff


	//   ....[6]....
        /*0050*/ 	.word	0xffffffff


	//   ....[7]....
        /*0054*/ 	.word	0xffffffff


	//   ....[8]....
        /*0058*/ 	.word	0xffffffff


	//   ....[9]....
        /*005c*/ 	.word	0xffffffff


	//----- nvinfo : EIATTR_COOP_GROUP_INSTR_OFFSETS
	.align		4
.L_751:
        /*0060*/ 	.byte	0x04, 0x28
        /*0062*/ 	.short	(.L_753 - .L_752)


	//   ....[0]....
.L_752:
        /*0064*/ 	.word	0x00000ec0


	//   ....[1]....
        /*0068*/ 	.word	0x00000f00


	//   ....[2]....
        /*006c*/ 	.word	0x00000fb0


	//   ....[3]....
        /*0070*/ 	.word	0x00000fd0


	//   ....[4]....
        /*0074*/ 	.word	0x00001010


	//   ....[5]....
        /*0078*/ 	.word	0x00001030


	//   ....[6]....
        /*007c*/ 	.word	0x00001060


	//   ....[7]....
        /*0080*/ 	.word	0x00001080


	//   ....[8]....
        /*0084*/ 	.word	0x000010b0


	//   ....[9]....
        /*0088*/ 	.word	0x000010d0


	//----- nvinfo : EIATTR_EXIT_INSTR_OFFSETS
	.align		4
.L_753:
        /*008c*/ 	.byte	0x04, 0x1c
        /*008e*/ 	.short	(.L_755 - .L_754)


	//   ....[0]....
.L_754:
        /*0090*/ 	.word	0x000044c0


	//   ....[1]....
        /*0094*/ 	.word	0x00004600


	//   ....[2]....
        /*0098*/ 	.word	0x00004840


	//----- nvinfo : EIATTR_MAX_THREADS
	.align		4
.L_755:
        /*009c*/ 	.byte	0x04, 0x05
        /*009e*/ 	.short	(.L_757 - .L_756)
.L_756:
        /*00a0*/ 	.word	0x00000280
        /*00a4*/ 	.word	0x00000001
        /*00a8*/ 	.word	0x00000001


	//----- nvinfo : EIATTR_CRS_STACK_SIZE
	.align		4
.L_757:
        /*00ac*/ 	.byte	0x04, 0x1e
        /*00ae*/ 	.short	(.L_759 - .L_758)
.L_758:
        /*00b0*/ 	.word	0x00000000


	//----- nvinfo : EIATTR_CBANK_PARAM_SIZE
	.align		4
.L_759:
        /*00b4*/ 	.byte	0x03, 0x19
        /*00b6*/ 	.short	0x00b8


	//----- nvinfo : EIATTR_PARAM_CBANK
	.align		4
        /*00b8*/ 	.byte	0x04, 0x0a
        /*00ba*/ 	.short	(.L_761 - .L_760)
	.align		4
.L_760:
        /*00bc*/ 	.word	index@(.nv.constant0._Z35group_norm_nhwc_bwd_one_pass_kernelI11Fp16IOFp32WLi128ELi20ELi640EEv26Group_norm_nhwc_bwd_params)
        /*00c0*/ 	.short	0x0210
        /*00c2*/ 	.short	0x00b8


	//----- nvinfo : EIATTR_SW_WAR
	.align		4
.L_761:
        /*00c4*/ 	.byte	0x04, 0x36
        /*00c6*/ 	.short	(.L_763 - .L_762)
.L_762:
        /*00c8*/ 	.word	0x00000008
.L_763:


//--------------------- .nv.info._Z35group_norm_nhwc_bwd_one_pass_kernelI11Fp16IOFp32WLi256ELi20ELi640EEv26Group_norm_nhwc_bwd_params --------------------------
	.section	.nv.info._Z35group_norm_nhwc_bwd_one_pass_kernelI11Fp16IOFp32WLi256ELi20ELi640EEv26Group_norm_nhwc_bwd_params,"",@"SHT_CUDA_INFO"
	.sectionflags	@""
	.align	4


	//----- nvinfo : EIATTR_CUDA_API_VERSION
	.align		4
        /*0000*/ 	.byte	0x04, 0x37
        /*0002*/ 	.short	(.L_765 - .L_764)
.L_764:
        /*0004*/ 	.word	0x00000082


	//----- nvinfo : EIATTR_KPARAM_INFO
	.align		4
.L_765:
        /*0008*/ 	.byte	0x04, 0x17
        /*000a*/ 	.short	(.L_767 - .L_766)
.L_766:
        /*000c*/ 	.word	0x00000000
        /*0010*/ 	.short	0x0000
        /*0012*/ 	.short	0x0000
        /*0014*/ 	.byte	0x00, 0xf0, 0xe1, 0x02


	//----- nvinfo : EIATTR_SPARSE_MMA_MASK
	.align		4
.L_767:
        /*0018*/ 	.byte	0x03, 0x50
        /*001a*/ 	.short	0x0000


	//----- nvinfo : EIATTR_MAXREG_COUNT
	.align		4
        /*001c*/ 	.byte	0x03, 0x1b
        /*001e*/ 	.short	0x0060


	//----- nvinfo : EIATTR_NUM_BARRIERS
	.align		4
        /*0020*/ 	.byte	0x02, 0x4c
        /*0022*/ 	.byte	0x01
	.zero		1


	//----- nvinfo : EIATTR_MERCURY_ISA_VERSION
	.align		4
        /*0024*/ 	.byte	0x03, 0x5f
        /*0026*/ 	.short	0x0101


	//----- nvinfo : EIATTR_INT_WARP_WIDE_INSTR_OFFSETS
	.align		4
        /*0028*/ 	.byte	0x04, 0x31
        /*002a*/ 	.short	(.L_769 - .L_768)


	//   ....[0]....
.L_768:
        /*002c*/ 	.word	0x00003270


	//   ....[1]....
        /*0030*/ 	.word	0x000052a0


	//----- nvinfo : EIATTR_COOP_GROUP_MASK_REGIDS
	.align		4
.L_769:
        /*0034*/ 	.byte	0x04, 0x29
        /*0036*/ 	.short	(.L_771 - .L_770)


	//   ....[0]....
.L_770:
        /*0038*/ 	.word	0xffffffff


	//   ....[1]....
        /*003c*/ 	.word	0xffffffff


	//   ....[2]....
        /*0040*/ 	.word	0xffffffff


	//   ....[3]....
        /*0044*/ 	.word	0xffffffff


	//   ....[4]....
        /*0048*/ 	.word	0xffffffff


	//   ....[5]....
        /*004c*/ 	.word	0xffffffff


	//   ....[6]....
        /*0050*/ 	.word	0xffffffff


	//   ....[7]....
        /*0054*/ 	.word	0xffffffff


	//   ....[8]....
        /*0058*/ 	.word	0xffffffff


	//   ....[9]....
        /*005c*/ 	.word	0xffffffff


	//----- nvinfo : EIATTR_COOP_GROUP_INSTR_OFFSETS
	.align		4
.L_771:
        /*0060*/ 	.byte	0x04, 0x28
        /*0062*/ 	.short	(.L_773 - .L_772)


	//   ....[0]....
.L_772:
        /*0064*/ 	.word	0x00001640


	//   ....[1]....
        /*0068*/ 	.word	0x00001680


	//   ....[2]....
        /*006c*/ 	.word	0x000017b0


	//   ....[3]....
        /*0070*/ 	.word	0x000017d0


	//   ....[4]....
        /*0074*/ 	.word	0x00001800


	//   ....[5]....
        /*0078*/ 	.word	0x00001820


	//   ....[6]....
        /*007c*/ 	.word	0x00001850


	//   ....[7]....
        /*0080*/ 	.word	0x00001870


	//   ....[8]....
        /*0084*/ 	.word	0x000018a0


	//   ....[9]....
        /*0088*/ 	.word	0x000018c0


	//----- nvinfo : EIATTR_EXIT_INSTR_OFFSETS
	.align		4
.L_773:
        /*008c*/ 	.byte	0x04, 0x1c
        /*008e*/ 	.short	(.L_775 - .L_774)


	//   ....[0]....
.L_774:
        /*0090*/ 	.word	0x00005390


	//   ....[1]....
        /*0094*/ 	.word	0x000054d0


	//   ....[2]....
        /*0098*/ 	.word	0x00005710


	//----- nvinfo : EIATTR_MAX_THREADS
	.align		4
.L_775:
        /*009c*/ 	.byte	0x04, 0x05
        /*009e*/ 	.short	(.L_777 - .L_776)
.L_776:
        /*00a0*/ 	.word	0x00000280
        /*00a4*/ 	.word	0x00000001
        /*00a8*/ 	.word	0x00000001


	//----- nvinfo : EIATTR_CRS_STACK_SIZE
	.align		4
.L_777:
        /*00ac*/ 	.byte	0x04, 0x1e
        /*00ae*/ 	.short	(.L_779 - .L_778)
.L_778:
        /*00b0*/ 	.word	0x00000000


	//----- nvinfo : EIATTR_CBANK_PARAM_SIZE
	.align		4
.L_779:
        /*00b4*/ 	.byte	0x03, 0x19
        /*00b6*/ 	.short	0x00b8


	//----- nvinfo : EIATTR_PARAM_CBANK
	.align		4
        /*00b8*/ 	.byte	0x04, 0x0a
        /*00ba*/ 	.short	(.L_781 - .L_780)
	.align		4
.L_780:
        /*00bc*/ 	.word	index@(.nv.constant0._Z35group_norm_nhwc_bwd_one_pass_kernelI11Fp16IOFp32WLi256ELi20ELi640EEv26Group_norm_nhwc_bwd_params)
        /*00c0*/ 	.short	0x0210
        /*00c2*/ 	.short	0x00b8


	//----- nvinfo : EIATTR_SW_WAR
	.align		4
.L_781:
        /*00c4*/ 	.byte	0x04, 0x36
        /*00c6*/ 	.short	(.L_783 - .L_782)
.L_782:
        /*00c8*/ 	.word	0x00000008
.L_783:


//--------------------- .nv.info._Z35group_norm_nhwc_bwd_one_pass_kernelI11Fp16IOFp32WLi512ELi20ELi640EEv26Group_norm_nhwc_bwd_params --------------------------
	.section	.nv.info._Z35group_norm_nhwc_bwd_one_pass_kernelI11Fp16IOFp32WLi512ELi20ELi640EEv26Group_norm_nhwc_bwd_params,"",@"SHT_CUDA_INFO"
	.sectionflags	@""
	.align	4


	//----- nvinfo : EIATTR_CUDA_API_VERSION
	.align		4
        /*0000*/ 	.byte	0x04, 0x37
        /*0002*/ 	.short	(.L_785 - .L_784)
.L_784:
        /*0004*/ 	.word	0x00000082


	//----- nvinfo : EIATTR_KPARAM_INFO
	.align		4
.L_785:
        /*0008*/ 	.byte	0x04, 0x17
        /*000a*/ 	.short	(.L_787 - .L_786)
.L_786:
        /*000c*/ 	.word	0x00000000
        /*0010*/ 	.short	0x0000
        /*0012*/ 	.short	0x0000
        /*0014*/ 	.byte	0x00, 0xf0, 0xe1, 0x02


	//----- nvinfo : EIATTR_SPARSE_MMA_MASK
	.align		4
.L_787:
        /*0018*/ 	.byte	0x03, 0x50
        /*001a*/ 	.short	0x0000


	//----- nvinfo : EIATTR_MAXREG_COUNT
	.align		4
        /*001c*/ 	.byte	0x03, 0x1b
        /*001e*/ 	.short	0x0060


	//----- nvinfo : EIATTR_NUM_BARRIERS
	.align		4
        /*0020*/ 	.byte	0x02, 0x4c
        /*0022*/ 	.byte	0x01
	.zero		1


	//----- nvinfo : EIATTR_MERCURY_ISA_VERSION
	.align		4
        /*0024*/ 	.byte	0x03, 0x5f
        /*0026*/ 	.short	0x0101


	//----- nvinfo : EIATTR_INT_WARP_WIDE_INSTR_OFFSETS
	.align		4
        /*0028*/ 	.byte	0x04, 0x31
        /*002a*/ 	.short	(.L_789 - .L_788)


	//   ....[0]....
.L_788:
        /*002c*/ 	.word	0x00004070


	//   ....[1]....
        /*0030*/ 	.word	0x00006ca0


	//----- nvinfo : EIATTR_COOP_GROUP_MASK_REGIDS
	.align		4
.L_789:
        /*0034*/ 	.byte	0x04, 0x29
        /*0036*/ 	.short	(.L_791 - .L_790)


	//   ....[0]....
.L_790:
        /*0038*/ 	.word	0xffffffff


	//   ....[1]....
        /*003c*/ 	.word	0xffffffff


	//   ....[2]....
        /*0040*/ 	.word	0xffffffff


	//   ....[3]....
        /*0044*/ 	.word	0xffffffff


	//   ....[4]....
        /*0048*/ 	.word	0xffffffff


	//   ....[5]....
        /*004c*/ 	.word	0xffffffff


	//   ....[6]....
        /*0050*/ 	.word	0xffffffff


	//   ....[7]....
        /*0054*/ 	.word	0xffffffff


	//   ....[8]....
        /*0058*/ 	.word	0xffffffff


	//   ....[9]....
        /*005c*/ 	.word	0xffffffff


	//----- nvinfo : EIATTR_COOP_GROUP_INSTR_OFFSETS
	.align		4
.L_791:
        /*0060*/ 	.byte	0x04, 0x28
        /*0062*/ 	.short	(.L_793 - .L_792)


	//   ....[0]....
.L_792:
        /*0064*/ 	.word	0x00002530


	//   ....[1]....
        /*0068*/ 	.word	0x00002570


	//   ....[2]....
        /*006c*/ 	.word	0x000025e0


	//   ....[3]....
        /*0070*/ 	.word	0x00002600


	//   ....[4]....
        /*0074*/ 	.word	0x00002630


	//   ....[5]....
        /*0078*/ 	.word	0x00002650


	//   ....[6]....
        /*007c*/ 	.word	0x00002680


	//   ....[7]....
        /*0080*/ 	.word	0x000026a0


	//   ....[8]....
        /*0084*/ 	.word	0x000026d0


	//   ....[9]....
        /*0088*/ 	.word	0x000026f0


	//----- nvinfo : EIATTR_EXIT_INSTR_OFFSETS
	.align		4
.L_793:
        /*008c*/ 	.byte	0x04, 0x1c
        /*008e*/ 	.short	(.L_795 - .L_794)


	//   ....[0]....
.L_794:
        /*0090*/ 	.word	0x00006d90


	//   ....[1]....
        /*0094*/ 	.word	0x00006ed0


	//   ....[2]....
        /*0098*/ 	.word	0x00007110


	//----- nvinfo : EIATTR_MAX_THREADS
	.align		4
.L_795:
        /*009c*/ 	.byte	0x04, 0x05
        /*009e*/ 	.short	(.L_797 - .L_796)
.L_796:
        /*00a0*/ 	.word	0x00000280
        /*00a4*/ 	.word	0x00000001
        /*00a8*/ 	.word	0x00000001


	//----- nvinfo : EIATTR_CRS_STACK_SIZE
	.align		4
.L_797:
        /*00ac*/ 	.byte	0x04, 0x1e
        /*00ae*/ 	.short	(.L_799 - .L_798)
.L_798:
        /*00b0*/ 	.word	0x00000000


	//----- nvinfo : EIATTR_CBANK_PARAM_SIZE
	.align		4
.L_799:
        /*00b4*/ 	.byte	0x03, 0x19
        /*00b6*/ 	.short	0x00b8


	//----- nvinfo : EIATTR_PARAM_CBANK
	.align		4
        /*00b8*/ 	.byte	0x04, 0x0a
        /*00ba*/ 	.short	(.L_801 - .L_800)
	.align		4
.L_800:
        /*00bc*/ 	.word	index@(.nv.constant0._Z35group_norm_nhwc_bwd_one_pass_kernelI11Fp16IOFp32WLi512ELi20ELi640EEv26Group_norm_nhwc_bwd_params)
        /*00c0*/ 	.short	0x0210
        /*00c2*/ 	.short	0x00b8


	//----- nvinfo : EIATTR_SW_WAR
	.align		4
.L_801:
        /*00c4*/ 	.byte	0x04, 0x36
        /*00c6*/ 	.short	(.L_803 - .L_802)
.L_802:
        /*00c8*/ 	.word	0x00000008
.L_803:


//--------------------- .nv.info._Z35group_norm_nhwc_bwd_one_pass_kernelI11Fp16IOBf16WLi64ELi20ELi640EEv26Group_norm_nhwc_bwd_params --------------------------
	.section	.nv.info._Z35group_norm_nhwc_bwd_one_pass_kernelI11Fp16IOBf16WLi64ELi20ELi640EEv26Group_norm_nhwc_bwd_params,"",@"SHT_CUDA_INFO"
	.sectionflags	@""
	.align	4


	//----- nvinfo : EIATTR_CUDA_API_VERSION
	.align		4
        /*0000*/ 	.byte	0x04, 0x37
        /*0002*/ 	.short	(.L_805 - .L_804)
.L_804:
        /*0004*/ 	.word	0x00000082


	//----- nvinfo : EIATTR_KPARAM_INFO
	.align		4
.L_805:
        /*0008*/ 	.byte	0x04, 0x17
        /*000a*/ 	.short	(.L_807 - .L_806)
.L_806:
        /*000c*/ 	.word	0x00000000
        /*0010*/ 	.short	0x0000
        /*0012*/ 	.short	0x0000
        /*0014*/ 	.byte	0x00, 0xf0, 0xe1, 0x02


	//----- nvinfo : EIATTR_SPARSE_MMA_MASK
	.align		4
.L_807:
        /*0018*/ 	.byte	0x03, 0x50
        /*001a*/ 	.short	0x0000


	//----- nvinfo : EIATTR_MAXREG_COUNT
	.align		4
        /*001c*/ 	.byte	0x03, 0x1b
        /*001e*/ 	.short	0x0060


	//----- nvinfo : EIATTR_NUM_BARRIERS
	.align		4
        /*0020*/ 	.byte	0x02, 0x4c
        /*0022*/ 	.byte	0x01
	.zero		1


	//----- nvinfo : EIATTR_MERCURY_ISA_VERSION
	.align		4
        /*0024*/ 	.byte	0x03, 0x5f
        /*0026*/ 	.short	0x0101


	//----- nvinfo : EIATTR_INT_WARP_WIDE_INSTR_OFFSETS
	.align		4
        /*0028*/ 	.byte	0x04, 0x31
        /*002a*/ 	.short	(.L_809 - .L_808)


	//   ....[0]....
.L_808:
        /*002c*/ 	.word	0x00002760


	//   ....[1]....
        /*0030*/ 	.word	0x00003d80


	//----- nvinfo : EIATTR_COOP_GROUP_MASK_REGIDS
	.align		4
.L_809:
        /*0034*/ 	.byte	0x04, 0x29
        /*0036*/ 	.short	(.L_811 - .L_810)


	//   ....[0]....
.L_810:
        /*0038*/ 	.word	0xffffffff


	//   ....[1]....
        /*003c*/ 	.word	0xffffffff


	//   ....[2]....
        /*0040*/ 	.word	0xffffffff


	//   ....[3]....
        /*0044*/ 	.word	0xffffffff


	//   ....[4]....
        /*0048*/ 	.word	0xffffffff


	//   ....[5]....
        /*004c*/ 	.word	0xffffffff


	//   ....[6]....
        /*0050*/ 	.word	0xffffffff


	//   ....[7]....
        /*0054*/ 	.word	0xffffffff


	//   ....[8]....
        /*0058*/ 	.word	0xffffffff


	//   ....[9]....
        /*005c*/ 	.word	0xffffffff


	//----- nvinfo : EIATTR_COOP_GROUP_INSTR_OFFSETS
	.align		4
.L_811:
        /*0060*/ 	.byte	0x04, 0x28
        /*0062*/ 	.short	(.L_813 - .L_812)


	//   ....[0]....
.L_812:
        /*0064*/ 	.word	0x00000bd0


	//   ....[1]....
        /*0068*/ 	.word	0x00000c00


	//   ....[2]....
        /*006c*/ 	.word	0x00000c50


	//   ....[3]....
        /*0070*/ 	.word	0x00000c70


	//   ....[4]....
        /*0074*/ 	.word	0x00000ca0


	//   ....[5]....
        /*0078*/ 	.word	0x00000cc0


	//   ....[6]....
        /*007c*/ 	.word	0x00000cf0


	//   ....[7]....
        /*0080*/ 	.word	0x00000d10


	//   ....[8]....
        /*0084*/ 	.word	0x00000d40


	//   ....[9]....
        /*0088*/ 	.word	0x00000d60


	//----- nvinfo : EIATTR_EXIT_INSTR_OFFSETS
	.align		4
.L_813:
        /*008c*/ 	.byte	0x04, 0x1c
        /*008e*/ 	.short	(.L_815 - .L_814)


	//   ....[0]....
.L_814:
        /*0090*/ 	.word	0x00003e70


	//   ....[1]....
        /*0094*/ 	.word	0x00003fb0


	//   ....[2]....
        /*0098*/ 	.word	0x00004210


	//----- nvinfo : EIATTR_MAX_THREADS
	.align		4
.L_815:
        /*009c*/ 	.byte	0x04, 0x05
        /*009e*/ 	.short	(.L_817 - .L_816)
.L_816:
        /*00a0*/ 	.word	0x00000280
        /*00a4*/ 	.word	0x00000001
        /*00a8*/ 	.word	0x00000001


	//----- nvinfo : EIATTR_CRS_STACK_SIZE
	.align		4
.L_817:
        /*00ac*/ 	.byte	0x04, 0x1e
        /*00ae*/ 	.short	(.L_819 - .L_818)
.L_818:
        /*00b0*/ 	.word	0x00000000


	//----- nvinfo : EIATTR_CBANK_PARAM_SIZE
	.align		4
.L_819:
        /*00b4*/ 	.byte	0x03, 0x19
        /*00b6*/ 	.short	0x00b8


	//----- nvinfo : EIATTR_PARAM_CBANK
	.align		4
        /*00b8*/ 	.byte	0x04, 0x0a
        /*00ba*/ 	.short	(.L_821 - .L_820)
	.align		4
.L_820:
        /*00bc*/ 	.word	index@(.nv.constant0._Z35group_norm_nhwc_bwd_one_pass_kernelI11Fp16IOBf16WLi64ELi20ELi640EEv26Group_norm_nhwc_bwd_params)
        /*00c0*/ 	.short	0x0210
        /*00c2*/ 	.short	0x00b8


	//----- nvinfo : EIATTR_SW_WAR
	.align		4
.L_821:
        /*00c4*/ 	.byte	0x04, 0x36
        /*00c6*/ 	.short	(.L_823 - .L_822)
.L_822:
        /*00c8*/ 	.word	0x00000008
.L_823:


//--------------------- .nv.info._Z35group_norm_nhwc_bwd_one_pass_kernelI11Fp16IOBf16WLi128ELi20ELi640EEv26Group_norm_nhwc_bwd_params --------------------------
	.section	.nv.info._Z35group_norm_nhwc_bwd_one_pass_kernelI11Fp16IOBf16WLi128ELi20ELi640EEv26Group_norm_nhwc_bwd_params,"",@"SHT_CUDA_INFO"
	.sectionflags	@""
	.align	4


	//----- nvinfo : EIATTR_CUDA_API_VERSION
	.align		4
        /*0000*/ 	.byte	0x04, 0x37
        /*0002*/ 	.short	(.L_825 - .L_824)
.L_824:
        /*0004*/ 	.word	0x00000082


	//----- nvinfo : EIATTR_KPARAM_INFO
	.align		4
.L_825:
        /*0008*/ 	.byte	0x04, 0x17
        /*000a*/ 	.short	(.L_827 - .L_826)
.L_826:
        /*000c*/ 	.word	0x00000000
        /*0010*/ 	.short	0x0000
        /*0012*/ 	.short	0x0000
        /*0014*/ 	.byte	0x00, 0xf0, 0xe1, 0x02


	//----- nvinfo : EIATTR_SPARSE_MMA_MASK
	.align		4
.L_827:
        /*0018*/ 	.byte	0x03, 0x50
        /*001a*/ 	.short	0x0000


	//----- nvinfo : EIATTR_MAXREG_COUNT
	.align		4
        /*001c*/ 	.byte	0x03, 0x1b
        /*001e*/ 	.short	0x0060


	//----- nvinfo : EIATTR_NUM_BARRIERS
	.align		4
        /*0020*/ 	.byte	0x02, 0x4c
        /*0022*/ 	.byte	0x01
	.zero		1


	//----- nvinfo : EIATTR_MERCURY_ISA_VERSION
	.align		4
        /*0024*/ 	.byte	0x03, 0x5f
        /*0026*/ 	.short	0x0101


	//----- nvinfo : EIATTR_INT_WARP_WIDE_INSTR_OFFSETS
	.align		4
        /*0028*/ 	.byte	0x04, 0x31
        /*002a*/ 	.short	(.L_829 - .L_828)


	//   ....[0]....
.L_828:
        /*002c*/ 	.word	0x00002b00


	//   ....[1]....
        /*0030*/ 	.word	0x00004450


	//----- nvinfo : EIATTR_COOP_GROUP_MASK_REGIDS
	.align		4
.L_829:
        /*0034*/ 	.byte	0x04, 0x29
        /*0036*/ 	.short	(.L_831 - .L_830)


	//   ....[0]....
.L_830:
        /*0038*/ 	.word	0xffffffff


	//   ....[1]....
        /*003c*/ 	.word	0xffffffff


	//   ....[2]....
        /*0040*/ 	.word	0xffffffff


	//   ....[3]....
        /*0044*/ 	.word	0xffffffff


	//   ....[4]....
        /*0048*/ 	.word	0xffffffff


	//   ....[5]....
        /*004c*/ 	.word	0xffffffff


	//   ....[6]....
        /*0050*/ 	.word	0xffffffff


	//   ....[7]....
        /*0054*/ 	.word	0xffffffff


	//   ....[8]....
        /*0058*/ 	.word	0xffffffff


	//   ....[9]....
        /*005c*/ 	.word	0xffffffff


	//----- nvinfo : EIATTR_COOP_GROUP_INSTR_OFFSETS
	.align		4
.L_831:
        /*0060*/ 	.byte	0x04, 0x28
        /*0062*/ 	.short	(.L_833 - .L_832)


	//   ....[0]....
.L_832:
        /*0064*/ 	.word	0x00000f20


	//   ....[1]....
        /*0068*/ 	.word	0x00000f60


	//   ....[2]....
        /*006c*/ 	.word	0x00001010


	//   ....[3]....
        /*0070*/ 	.word	0x00001030


	//   ....[4]....
        /*0074*/ 	.word	0x00001070


	//   ....[5]....
        /*0078*/ 	.word	0x00001090


	//   ....[6]....
        /*007c*/ 	.word	0x000010c0


	//   ....[7]....
        /*0080*/ 	.word	0x000010e0


	//   ....[8]....
        /*0084*/ 	.word	0x00001110


	//   ....[9]....
        /*0088*/ 	.word	0x00001130


	//----- nvinfo : EIATTR_EXIT_INSTR_OFFSETS
	.align		4
.L_833:
        /*008c*/ 	.byte	0x04, 0x1c
        /*008e*/ 	.short	(.L_835 - .L_834)


	//   ....[0]....
.L_834:
        /*0090*/ 	.word	0x00004540


	//   ....[1]....
        /*0094*/ 	.word	0x00004680


	//   ....[2]....
        /*0098*/ 	.word	0x000048e0


	//----- nvinfo : EIATTR_MAX_THREADS
	.align		4
.L_835:
        /*009c*/ 	.byte	0x04, 0x05
        /*009e*/ 	.short	(.L_837 - .L_836)
.L_836:
        /*00a0*/ 	.word	0x00000280
        /*00a4*/ 	.word	0x00000001
        /*00a8*/ 	.word	0x00000001


	//----- nvinfo : EIATTR_CRS_STACK_SIZE
	.align		4
.L_837:
        /*00ac*/ 	.byte	0x04, 0x1e
        /*00ae*/ 	.short	(.L_839 - .L_838)
.L_838:
        /*00b0*/ 	.word	0x00000000


	//----- nvinfo : EIATTR_CBANK_PARAM_SIZE
	.align		4
.L_839:
        /*00b4*/ 	.byte	0x03, 0x19
        /*00b6*/ 	.short	0x00b8


	//----- nvinfo : EIATTR_PARAM_CBANK
	.align		4
        /*00b8*/ 	.byte	0x04, 0x0a
        /*00ba*/ 	.short	(.L_841 - .L_840)
	.align		4
.L_840:
        /*00bc*/ 	.word	index@(.nv.constant0._Z35group_norm_nhwc_bwd_one_pass_kernelI11Fp16IOBf16WLi128ELi20ELi640EEv26Group_norm_nhwc_bwd_params)
        /*00c0*/ 	.short	0x0210
        /*00c2*/ 	.short	0x00b8


	//----- nvinfo : EIATTR_SW_WAR
	.align		4
.L_841:
        /*00c4*/ 	.byte	0x04, 0x36
        /*00c6*/ 	.short	(.L_843 - .L_842)
.L_842:
        /*00c8*/ 	.word	0x00000008
.L_843:


//--------------------- .nv.info._Z35group_norm_nhwc_bwd_one_pass_kernelI11Fp16IOBf16WLi256ELi20ELi640EEv26Group_norm_nhwc_bwd_params --------------------------
	.section	.nv.info._Z35group_norm_nhwc_bwd_one_pass_kernelI11Fp16IOBf16WLi256ELi20ELi640EEv26Group_norm_nhwc_bwd_params,"",@"SHT_CUDA_INFO"
	.sectionflags	@""
	.align	4


	//----- nvinfo : EIATTR_CUDA_API_VERSION
	.align		4
        /*0000*/ 	.byte	0x04, 0x37
        /*0002*/ 	.short	(.L_845 - .L_844)
.L_844:
        /*0004*/ 	.word	0x00000082


	//----- nvinfo : EIATTR_KPARAM_INFO
	.align		4
.L_845:
        /*0008*/ 	.byte	0x04, 0x17
        /*000a*/ 	.short	(.L_847 - .L_846)
.L_846:
        /*000c*/ 	.word	0x00000000
        /*0010*/ 	.short	0x0000
        /*0012*/ 	.short	0x0000
        /*0014*/ 	.byte	0x00, 0xf0, 0xe1, 0x02


	//----- nvinfo : EIATTR_SPARSE_MMA_MASK
	.align		4
.L_847:
        /*0018*/ 	.byte	0x03, 0x50
        /*001a*/ 	.short	0x0000


	//----- nvinfo : EIATTR_MAXREG_COUNT
	.align		4
        /*001c*/ 	.byte	0x03, 0x1b
        /*001e*/ 	.short	0x0060


	//----- nvinfo : EIATTR_NUM_BARRIERS
	.align		4
        /*0020*/ 	.byte	0x02, 0x4c
        /*0022*/ 	.byte	0x01
	.zero		1


	//----- nvinfo : EIATTR_MERCURY_ISA_VERSION
	.align		4
        /*0024*/ 	.byte	0x03, 0x5f
        /*0026*/ 	.short	0x0101


	//----- nvinfo : EIATTR_INT_WARP_WIDE_INSTR_OFFSETS
	.align		4
        /*0028*/ 	.byte	0x04, 0x31
        /*002a*/ 	.short	(.L_849 - .L_848)


	//   ....[0]....
.L_848:
        /*002c*/ 	.word	0x00003300


	//   ....[1]....
        /*0030*/ 	.word	0x00005330


	//----- nvinfo : EIATTR_COOP_GROUP_MASK_REGIDS
	.align		4
.L_849:
        /*0034*/ 	.byte	0x04, 0x29
        /*0036*/ 	.short	(.L_851 - .L_850)


	//   ....[0]....
.L_850:
        /*0038*/ 	.word	0xffffffff


	//   ....[1]....
        /*003c*/ 	.word	0xffffffff


	//   ....[2]....
        /*0040*/ 	.word	0xffffffff


	//   ....[3]....
        /*0044*/ 	.word	0xffffffff


	//   ....[4]....
        /*0048*/ 	.word	0xffffffff


	//   ....[5]....
        /*004c*/ 	.word	0xffffffff


	//   ....[6]....
        /*0050*/ 	.word	0xffffffff


	//   ....[7]....
        /*0054*/ 	.word	0xffffffff


	//   ....[8]....
        /*0058*/ 	.word	0xffffffff


	//   ....[9]....
        /*005c*/ 	.word	0xffffffff


	//----- nvinfo : EIATTR_COOP_GROUP_INSTR_OFFSETS
	.align		4
.L_851:
        /*0060*/ 	.byte	0x04, 0x28
        /*0062*/ 	.short	(.L_853 - .L_852)


	//   ....[0]....
.L_852:
        /*0064*/ 	.word	0x000016d0


	//   ....[1]....
        /*0068*/ 	.word	0x00001710


	//   ....[2]....
        /*006c*/ 	.word	0x00001820


	//   ....[3]....
        /*0070*/ 	.word	0x00001840


	//   ....[4]....
        /*0074*/ 	.word	0x00001870


	//   ....[5]....
        /*0078*/ 	.word	0x00001890


	//   ....[6]....
        /*007c*/ 	.word	0x000018c0


	//   ....[7]....
        /*0080*/ 	.word	0x000018e0


	//   ....[8]....
        /*0084*/ 	.word	0x00001910


	//   ....[9]....
        /*0088*/ 	.word	0x00001930


	//----- nvinfo : EIATTR_EXIT_INSTR_OFFSETS
	.align		4
.L_853:
        /*008c*/ 	.byte	0x04, 0x1c
        /*008e*/ 	.short	(.L_855 - .L_854)


	//   ....[0]....
.L_854:
        /*0090*/ 	.word	0x00005420


	//   ....[1]....
        /*0094*/ 	.word	0x00005560


	//   ....[2]....
        /*0098*/ 	.word	0x000057c0


	//----- nvinfo : EIATTR_MAX_THREADS
	.align		4
.L_855:
        /*009c*/ 	.byte	0x04, 0x05
        /*009e*/ 	.short	(.L_857 - .L_856)
.L_856:
        /*00a0*/ 	.word	0x00000280
        /*00a4*/ 	.word	0x00000001
        /*00a8*/ 	.word	0x00000001


	//----- nvinfo : EIATTR_CRS_STACK_SIZE
	.align		4
.L_857:
        /*00ac*/ 	.byte	0x04, 0x1e
        /*00ae*/ 	.short	(.L_859 - .L_858)
.L_858:
        /*00b0*/ 	.word	0x00000000


	//----- nvinfo : EIATTR_CBANK_PARAM_SIZE
	.align		4
.L_859:
        /*00b4*/ 	.byte	0x03, 0x19
        /*00b6*/ 	.short	0x00b8


	//----- nvinfo : EIATTR_PARAM_CBANK
	.align		4
        /*00b8*/ 	.byte	0x04, 0x0a
        /*00ba*/ 	.short	(.L_861 - .L_860)
	.align		4
.L_860:
        /*00bc*/ 	.word	index@(.nv.constant0._Z35group_norm_nhwc_bwd_one_pass_kernelI11Fp16IOBf16WLi256ELi20ELi640EEv26Group_norm_nhwc_bwd_params)
        /*00c0*/ 	.short	0x0210
        /*00c2*/ 	.short	0x00b8


	//----- nvinfo : EIATTR_SW_WAR
	.align		4
.L_861:
        /*00c4*/ 	.byte	0x04, 0x36
        /*00c6*/ 	.short	(.L_863 - .L_862)
.L_862:
        /*00c8*/ 	.word	0x00000008
.L_863:


//--------------------- .nv.info._Z35group_norm_nhwc_bwd_one_pass_kernelI11Fp16IOBf16WLi512ELi20ELi640EEv26Group_norm_nhwc_bwd_params --------------------------
	.section	.nv.info._Z35group_norm_nhwc_bwd_one_pass_kernelI11Fp16IOBf16WLi512ELi20ELi640EEv26Group_norm_nhwc_bwd_params,"",@"SHT_CUDA_INFO"
	.sectionflags	@""
	.align	4


	//----- nvinfo : EIATTR_CUDA_API_VERSION
	.align		4
        /*0000*/ 	.byte	0x04, 0x37
        /*0002*/ 	.short	(.L_865 - .L_864)
.L_864:
        /*0004*/ 	.word	0x00000082


	//----- nvinfo : EIATTR_KPARAM_INFO
	.align		4
.L_865:
        /*0008*/ 	.byte	0x04, 0x17
        /*000a*/ 	.short	(.L_867 - .L_866)
.L_866:
        /*000c*/ 	.word	0x00000000
        /*0010*/ 	.short	0x0000
        /*0012*/ 	.short	0x0000
        /*0014*/ 	.byte	0x00, 0xf0, 0xe1, 0x02


	//----- nvinfo : EIATTR_SPARSE_MMA_MASK
	.align		4
.L_867:
        /*0018*/ 	.byte	0x03, 0x50
        /*001a*/ 	.short	0x0000


	//----- nvinfo : EIATTR_MAXREG_COUNT
	.align		4
        /*001c*/ 	.byte	0x03, 0x1b
        /*001e*/ 	.short	0x0060


	//----- nvinfo : EIATTR_NUM_BARRIERS
	.align		4
        /*0020*/ 	.byte	0x02, 0x4c
        /*0022*/ 	.byte	0x01
	.zero		1


	//----- nvinfo : EIATTR_MERCURY_ISA_VERSION
	.align		4
        /*0024*/ 	.byte	0x03, 0x5f
        /*0026*/ 	.short	0x0101


	//----- nvinfo : EIATTR_INT_WARP_WIDE_INSTR_OFFSETS
	.align		4
        /*0028*/ 	.byte	0x04, 0x31
        /*002a*/ 	.short	(.L_869 - .L_868)


	//   ....[0]....
.L_868:
        /*002c*/ 	.word	0x000040f0


	//   ....[1]....
        /*0030*/ 	.word	0x00006d20


	//----- nvinfo : EIATTR_COOP_GROUP_MASK_REGIDS
	.align		4
.L_869:
        /*0034*/ 	.byte	0x04, 0x29
        /*0036*/ 	.short	(.L_871 - .L_870)


	//   ....[0]....
.L_870:
        /*0038*/ 	.word	0xffffffff


	//   ....[1]....
        /*003c*/ 	.word	0xffffffff


	//   ....[2]....
        /*0040*/ 	.word	0xffffffff


	//   ....[3]....
        /*0044*/ 	.word	0xffffffff


	//   ....[4]....
        /*0048*/ 	.word	0xffffffff


	//   ....[5]....
        /*004c*/ 	.word	0xffffffff


	//   ....[6]....
        /*0050*/ 	.word	0xffffffff


	//   ....[7]....
        /*0054*/ 	.word	0xffffffff


	//   ....[8]....
        /*0058*/ 	.word	0xffffffff


	//   ....[9]....
        /*005c*/ 	.word	0xffffffff


	//----- nvinfo : EIATTR_COOP_GROUP_INSTR_OFFSETS
	.align		4
.L_871:
        /*0060*/ 	.byte	0x04, 0x28
        /*0062*/ 	.short	(.L_873 - .L_872)


	//   ....[0]....
.L_872:
        /*0064*/ 	.word	0x00002590


	//   ....[1]....
        /*0068*/ 	.word	0x000025d0


	//   ....[2]....
        /*006c*/ 	.word	0x00002660


	//   ....[3]....
        /*0070*/ 	.word	0x00002680


	//   ....[4]....
        /*0074*/ 	.word	0x000026b0


	//   ....[5]....
        /*0078*/ 	.word	0x000026d0


	//   ....[6]....
        /*007c*/ 	.word	0x00002700


	//   ....[7]....
        /*0080*/ 	.word	0x00002720


	//   ....[8]....
        /*0084*/ 	.word	0x00002750


	//   ....[9]....
        /*0088*/ 	.word	0x00002770


	//----- nvinfo : EIATTR_EXIT_INSTR_OFFSETS
	.align		4
.L_873:
        /*008c*/ 	.byte	0x04, 0x1c
        /*008e*/ 	.short	(.L_875 - .L_874)


	//   ....[0]....
.L_874:
        /*0090*/ 	.word	0x00006e10


	//   ....[1]....
        /*0094*/ 	.word	0x00006f50


	//   ....[2]....
        /*0098*/ 	.word	0x000071b0


	//----- nvinfo : EIATTR_MAX_THREADS
	.align		4
.L_875:
        /*009c*/ 	.byte	0x04, 0x05
        /*009e*/ 	.short	(.L_877 - .L_876)
.L_876:
        /*00a0*/ 	.word	0x00000280
        /*00a4*/ 	.word	0x00000001
        /*00a8*/ 	.word	0x00000001


	//----- nvinfo : EIATTR_CRS_STACK_SIZE
	.align		4
.L_877:
        /*00ac*/ 	.byte	0x04, 0x1e
        /*00ae*/ 	.short	(.L_879 - .L_878)
.L_878:
        /*00b0*/ 	.word	0x00000000


	//----- nvinfo : EIATTR_CBANK_PARAM_SIZE
	.align		4
.L_879:
        /*00b4*/ 	.byte	0x03, 0x19
        /*00b6*/ 	.short	0x00b8


	//----- nvinfo : EIATTR_PARAM_CBANK
	.align		4
        /*00b8*/ 	.byte	0x04, 0x0a
        /*00ba*/ 	.short	(.L_881 - .L_880)
	.align		4
.L_880:
        /*00bc*/ 	.word	index@(.nv.constant0._Z35group_norm_nhwc_bwd_one_pass_kernelI11Fp16IOBf16WLi512ELi20ELi640EEv26Group_norm_nhwc_bwd_params)
        /*00c0*/ 	.short	0x0210
        /*00c2*/ 	.short	0x00b8


	//----- nvinfo : EIATTR_SW_WAR
	.align		4
.L_881:
        /*00c4*/ 	.byte	0x04, 0x36
        /*00c6*/ 	.short	(.L_883 - .L_882)
.L_882:
        /*00c8*/ 	.word	0x00000008
.L_883:


//--------------------- .nv.info._Z35group_norm_nhwc_bwd_one_pass_kernelI11Fp16IOFp16WLi64ELi20ELi640EEv26Group_norm_nhwc_bwd_params --------------------------
	.section	.nv.info._Z35group_norm_nhwc_bwd_one_pass_kernelI11Fp16IOFp16WLi64ELi20ELi640EEv26Group_norm_nhwc_bwd_params,"",@"SHT_CUDA_INFO"
	.sectionflags	@""
	.align	4


	//----- nvinfo : EIATTR_CUDA_API_VERSION
	.align		4
        /*0000*/ 	.byte	0x04, 0x37
        /*0002*/ 	.short	(.L_885 - .L_884)
.L_884:
        /*0004*/ 	.word	0x00000082


	//----- nvinfo : EIATTR_KPARAM_INFO
	.align		4
.L_885:
        /*0008*/ 	.byte	0x04, 0x17
        /*000a*/ 	.short	(.L_887 - .L_886)
.L_886:
        /*000c*/ 	.word	0x00000000
        /*0010*/ 	.short	0x0000
        /*0012*/ 	.short	0x0000
        /*0014*/ 	.byte	0x00, 0xf0, 0xe1, 0x02


	//----- nvinfo : EIATTR_SPARSE_MMA_MASK
	.align		4
.L_887:
        /*0018*/ 	.byte	0x03, 0x50
        /*001a*/ 	.short	0x0000


	//----- nvinfo : EIATTR_MAXREG_COUNT
	.align		4
        /*001c*/ 	.byte	0x03, 0x1b
        /*001e*/ 	.short	0x0060


	//----- nvinfo : EIATTR_NUM_BARRIERS
	.align		4
        /*0020*/ 	.byte	0x02, 0x4c
        /*0022*/ 	.byte	0x01
	.zero		1


	//----- nvinfo : EIATTR_MERCURY_ISA_VERSION
	.align		4
        /*0024*/ 	.byte	0x03, 0x5f
        /*0026*/ 	.short	0x0101


	//----- nvinfo : EIATTR_INT_WARP_WIDE_INSTR_OFFSETS
	.align		4
        /*0028*/ 	.byte	0x04, 0x31
        /*002a*/ 	.short	(.L_889 - .L_888)


	//   ....[0]....
.L_888:
        /*002c*/ 	.word	0x00002760


	//   ....[1]....
        /*0030*/ 	.word	0x00003d80


	//----- nvinfo : EIATTR_COOP_GROUP_MASK_REGIDS
	.align		4
.L_889:
        /*0034*/ 	.byte	0x04, 0x29
        /*0036*/ 	.short	(.L_891 - .L_890)


	//   ....[0]....
.L_890:
        /*0038*/ 	.word	0xffffffff


	//   ....[1]....
        /*003c*/ 	.word	0xffffffff


	//   ....[2]....
        /*0040*/ 	.word	0xffffffff


	//   ....[3]....
        /*0044*/ 	.word	0xffffffff


	//   ....[4]....
        /*0048*/ 	.word	0xffffffff


	//   ....[5]....
        /*004c*/ 	.word	0xffffffff


	//   ....[6]....
        /*0050*/ 	.word	0xffffffff


	//   ....[7]....
        /*0054*/ 	.word	0xffffffff


	//   ....[8]....
        /*0058*/ 	.word	0xffffffff


	//   ....[9]....
        /*005c*/ 	.word	0xffffffff


	//----- nvinfo : EIATTR_COOP_GROUP_INSTR_OFFSETS
	.align		4
.L_891:
        /*0060*/ 	.byte	0x04, 0x28
        /*0062*/ 	.short	(.L_893 - .L_892)


	//   ....[0]....
.L_892:
        /*0064*/ 	.word	0x00000bd0


	//   ....[1]....
        /*0068*/ 	.word	0x00000c00


	//   ....[2]....
        /*006c*/ 	.word	0x00000c50


	//   ....[3]....
        /*0070*/ 	.word	0x00000c70


	//   ....[4]....
        /*0074*/ 	.word	0x00000ca0


	//   ....[5]....
        /*0078*/ 	.word	0x00000cc0


	//   ....[6]....
        /*007c*/ 	.word	0x00000cf0


	//   ....[7]....
        /*0080*/ 	.word	0x00000d10


	//   ....[8]....
        /*0084*/ 	.word	0x00000d40


	//   ....[9]....
        /*0088*/ 	.word	0x00000d60


	//----- nvinfo : EIATTR_EXIT_INSTR_OFFSETS
	.align		4
.L_893:
        /*008c*/ 	.byte	0x04, 0x1c
        /*008e*/ 	.short	(.L_895 - .L_894)


	//   ....[0]....
.L_894:
        /*0090*/ 	.word	0x00003e70


	//   ....[1]....
        /*0094*/ 	.word	0x00003fb0


	//   ....[2]....
        /*0098*/ 	.word	0x00004210


	//----- nvinfo : EIATTR_MAX_THREADS
	.align		4
.L_895:
        /*009c*/ 	.byte	0x04, 0x05
        /*009e*/ 	.short	(.L_897 - .L_896)
.L_896:
        /*00a0*/ 	.word	0x00000280
        /*00a4*/ 	.word	0x00000001
        /*00a8*/ 	.word	0x00000001


	//----- nvinfo : EIATTR_CRS_STACK_SIZE
	.align		4
.L_897:
        /*00ac*/ 	.byte	0x04, 0x1e
        /*00ae*/ 	.short	(.L_899 - .L_898)
.L_898:
        /*00b0*/ 	.word	0x00000000


	//----- nvinfo : EIATTR_CBANK_PARAM_SIZE
	.align		4
.L_899:
        /*00b4*/ 	.byte	0x03, 0x19
        /*00b6*/ 	.short	0x00b8


	//----- nvinfo : EIATTR_PARAM_CBANK
	.align		4
        /*00b8*/ 	.byte	0x04, 0x0a
        /*00ba*/ 	.short	(.L_901 - .L_900)
	.align		4
.L_900:
        /*00bc*/ 	.word	index@(.nv.constant0._Z35group_norm_nhwc_bwd_one_pass_kernelI11Fp16IOFp16WLi64ELi20ELi640EEv26Group_norm_nhwc_bwd_params)
        /*00c0*/ 	.short	0x0210
        /*00c2*/ 	.short	0x00b8


	//----- nvinfo : EIATTR_SW_WAR
	.align		4
.L_901:
        /*00c4*/ 	.byte	0x04, 0x36
        /*00c6*/ 	.short	(.L_903 - .L_902)
.L_902:
        /*00c8*/ 	.word	0x00000008
.L_903:


//--------------------- .nv.info._Z35group_norm_nhwc_bwd_one_pass_kernelI11Fp16IOFp16WLi128ELi20ELi640EEv26Group_norm_nhwc_bwd_params --------------------------
	.section	.nv.info._Z35group_norm_nhwc_bwd_one_pass_kernelI11Fp16IOFp16WLi128ELi20ELi640EEv26Group_norm_nhwc_bwd_params,"",@"SHT_CUDA_INFO"
	.sectionflags	@""
	.align	4


	//----- nvinfo : EIATTR_CUDA_API_VERSION
	.align		4
        /*0000*/ 	.byte	0x04, 0x37
        /*0002*/ 	.short	(.L_905 - .L_904)
.L_904:
        /*0004*/ 	.word	0x00000082


	//----- nvinfo : EIATTR_KPARAM_INFO
	.align		4
.L_905:
        /*0008*/ 	.byte	0x04, 0x17
        /*000a*/ 	.short	(.L_907 - .L_906)
.L_906:
        /*000c*/ 	.word	0x00000000
        /*0010*/ 	.short	0x0000
        /*0012*/ 	.short	0x0000
        /*0014*/ 	.byte	0x00, 0xf0, 0xe1, 0x02


	//----- nvinfo : EIATTR_SPARSE_MMA_MASK
	.align		4
.L_907:
        /*0018*/ 	.byte	0x03, 0x50
        /*001a*/ 	.short	0x0000


	//----- nvinfo : EIATTR_MAXREG_COUNT
	.align		4
        /*001c*/ 	.byte	0x03, 0x1b
        /*001e*/ 	.short	0x0060


	//----- nvinfo : EIATTR_NUM_BARRIERS
	.align		4
        /*0020*/ 	.byte	0x02, 0x4c
        /*0022*/ 	.byte	0x01
	.zero		1


	//----- nvinfo : EIATTR_MERCURY_ISA_VERSION
	.align		4
        /*0024*/ 	.byte	0x03, 0x5f
        /*0026*/ 	.short	0x0101


	//----- nvinfo : EIATTR_INT_WARP_WIDE_INSTR_OFFSETS
	.align		4
        /*0028*/ 	.byte	0x04, 0x31
        /*002a*/ 	.short	(.L_909 - .L_908)


	//   ....[0]....
.L_908:
        /*002c*/ 	.word	0x00002b00


	//   ....[1]....
        /*0030*/ 	.word	0x00004450


	//----- nvinfo : EIATTR_COOP_GROUP_MASK_REGIDS
	.align		4
.L_909:
        /*0034*/ 	.byte	0x04, 0x29
        /*0036*/ 	.short	(.L_911 - .L_910)


	//   ....[0]....
.L_910:
        /*0038*/ 	.word	0xffffffff


	//   ....[1]....
        /*003c*/ 	.word	0xffffffff


	//   ....[2]....
        /*0040*/ 	.word	0xffffffff


	//   ....[3]....
        /*0044*/ 	.word	0xffffffff


	//   ....[4]....
        /*0048*/ 	.word	0xffffffff


	//   ....[5]....
        /*004c*/ 	.word	0xffffffff


	//   ....[6]....
        /*0050*/ 	.word	0xffffffff


	//   ....[7]....
        /*0054*/ 	.word	0xffffffff


	//   ....[8]....
        /*0058*/ 	.word	0xffffffff


	//   ....[9]....
        /*005c*/ 	.word	0xffffffff


	//----- nvinfo : EIATTR_COOP_GROUP_INSTR_OFFSETS
	.align		4
.L_911:
        /*0060*/ 	.byte	0x04, 0x28
        /*0062*/ 	.short	(.L_913 - .L_912)


	//   ....[0]....
.L_912:
        /*0064*/ 	.word	0x00000f20


	//   ....[1]....
        /*0068*/ 	.word	0x00000f60


	//   ....[2]....
        /*006c*/ 	.word	0x00001010


	//   ....[3]....
        /*0070*/ 	.word	0x00001030


	//   ....[4]....
        /*0074*/ 	.word	0x00001070


	//   ....[5]....
        /*0078*/ 	.word	0x00001090


	//   ....[6]....
        /*007c*/ 	.word	0x000010c0


	//   ....[7]....
        /*0080*/ 	.word	0x000010e0


	//   ....[8]....
        /*0084*/ 	.word	0x00001110


	//   ....[9]....
        /*0088*/ 	.word	0x00001130


	//----- nvinfo : EIATTR_EXIT_INSTR_OFFSETS
	.align		4
.L_913:
        /*008c*/ 	.byte	0x04, 0x1c
        /*008e*/ 	.short	(.L_915 - .L_914)


	//   ....[0]....
.L_914:
        /*0090*/ 	.word	0x00004540


	//   ....[1]....
        /*0094*/ 	.word	0x00004680


	//   ....[2]....
        /*0098*/ 	.word	0x000048e0


	//----- nvinfo : EIATTR_MAX_THREADS
	.align		4
.L_915:
        /*009c*/ 	.byte	0x04, 0x05
        /*009e*/ 	.short	(.L_917 - .L_916)
.L_916:
        /*00a0*/ 	.word	0x00000280
        /*00a4*/ 	.word	0x00000001
        /*00a8*/ 	.word	0x00000001


	//----- nvinfo : EIATTR_CRS_STACK_SIZE
	.align		4
.L_917:
        /*00ac*/ 	.byte	0x04, 0x1e
        /*00ae*/ 	.short	(.L_919 - .L_918)
.L_918:
        /*00b0*/ 	.word	0x00000000


	//----- nvinfo : EIATTR_CBANK_PARAM_SIZE
	.align		4
.L_919:
        /*00b4*/ 	.byte	0x03, 0x19
        /*00b6*/ 	.short	0x00b8


	//----- nvinfo : EIATTR_PARAM_CBANK
	.align		4
        /*00b8*/ 	.byte	0x04, 0x0a
        /*00ba*/ 	.short	(.L_921 - .L_920)
	.align		4
.L_920:
        /*00bc*/ 	.word	index@(.nv.constant0._Z35group_norm_nhwc_bwd_one_pass_kernelI11Fp16IOFp16WLi128ELi20ELi640EEv26Group_norm_nhwc_bwd_params)
        /*00c0*/ 	.short	0x0210
        /*00c2*/ 	.short	0x00b8


	//----- nvinfo : EIATTR_SW_WAR
	.align		4
.L_921:
        /*00c4*/ 	.byte	0x04, 0x36
        /*00c6*/ 	.short	(.L_923 - .L_922)
.L_922:
        /*00c8*/ 	.word	0x00000008
.L_923:


//--------------------- .nv.info._Z35group_norm_nhwc_bwd_one_pass_kernelI11Fp16IOFp16WLi256ELi20ELi640EEv26Group_norm_nhwc_bwd_params --------------------------
	.section	.nv.info._Z35group_norm_nhwc_bwd_one_pass_kernelI11Fp16IOFp16WLi256ELi20ELi640EEv26Group_norm_nhwc_bwd_params,"",@"SHT_CUDA_INFO"
	.sectionflags	@""
	.align	4


	//----- nvinfo : EIATTR_CUDA_API_VERSION
	.align		4
        /*0000*/ 	.byte	0x04, 0x37
        /*0002*/ 	.short	(.L_925 - .L_924)
.L_924:
        /*0004*/ 	.word	0x00000082


	//----- nvinfo : EIATTR_KPARAM_INFO
	.align		4
.L_925:
        /*0008*/ 	.byte	0x04, 0x17
        /*000a*/ 	.short	(.L_927 - .L_926)
.L_926:
        /*000c*/ 	.word	0x00000000
        /*0010*/ 	.short	0x0000
        /*0012*/ 	.short	0x0000
        /*0014*/ 	.byte	0x00, 0xf0, 0xe1, 0x02


	//----- nvinfo : EIATTR_SPARSE_MMA_MASK
	.align		4
.L_927:
        /*0018*/ 	.byte	0x03, 0x50
        /*001a*/ 	.short	0x0000


	//----- nvinfo : EIATTR_MAXREG_COUNT
	.align		4
        /*001c*/ 	.byte	0x03, 0x1b
        /*001e*/ 	.short	0x0060


	//----- nvinfo : EIATTR_NUM_BARRIERS
	.align		4
        /*0020*/ 	.byte	0x02, 0x4c
        /*0022*/ 	.byte	0x01
	.zero		1


	//----- nvinfo : EIATTR_MERCURY_ISA_VERSION
	.align		4
        /*0024*/ 	.byte	0x03, 0x5f
        /*0026*/ 	.short	0x0101


	//----- nvinfo : EIATTR_INT_WARP_WIDE_INSTR_OFFSETS
	.align		4
        /*0028*/ 	.byte	0x04, 0x31
        /*002a*/ 	.short	(.L_929 - .L_928)


	//   ....[0]....
.L_928:
        /*002c*/ 	.word	0x00003300


	//   ....[1]....
        /*0030*/ 	.word	0x00005330


	//----- nvinfo : EIATTR_COOP_GROUP_MASK_REGIDS
	.align		4
.L_929:
        /*0034*/ 	.byte	0x04, 0x29
        /*0036*/ 	.short	(.L_931 - .L_930)


	//   ....[0]....
.L_930:
        /*0038*/ 	.word	0xffffffff


	//   ....[1]....
        /*003c*/ 	.word	0xffffffff


	//   ....[2]....
        /*0040*/ 	.word	0xffffffff


	//   ....[3]....
        /*0044*/ 	.word	0xffffffff


	//   ....[4]....
        /*0048*/ 	.word	0xffffffff


	//   ....[5]....
        /*004c*/ 	.word	0xffffffff


	//   ....[6]....
        /*0050*/ 	.word	0xffffffff


	//   ....[7]....
        /*0054*/ 	.word	0xffffffff


	//   ....[8]....
        /*0058*/ 	.word	0xffffffff


	//   ....[9]....
        /*005c*/ 	.word	0xffffffff


	//----- nvinfo : EIATTR_COOP_GROUP_INSTR_OFFSETS
	.align		4
.L_931:
        /*0060*/ 	.byte	0x04, 0x28
        /*0062*/ 	.short	(.L_933 - .L_932)


	//   ....[0]....
.L_932:
        /*0064*/ 	.word	0x000016d0


	//   ....[1]....
        /*0068*/ 	.word	0x00001710


	//   ....[2]....
        /*006c*/ 	.word	0x00001820


	//   ....[3]....
        /*0070*/ 	.word	0x00001840


	//   ....[4]....
        /*0074*/ 	.word	0x00001870


	//   ....[5]....
        /*0078*/ 	.word	0x00001890


	//   ....[6]....
        /*007c*/ 	.word	0x000018c0


	//   ....[7]....
        /*0080*/ 	.word	0x000018e0


	//   ....[8]....
        /*0084*/ 	.word	0x00001910


	//   ....[9]....
        /*0088*/ 	.word	0x00001930


	//----- nvinfo : EIATTR_EXIT_INSTR_OFFSETS
	.align		4
.L_933:
        /*008c*/ 	.byte	0x04, 0x1c
        /*008e*/ 	.short	(.L_935 - .L_934)


	//   ....[0]....
.L_934:
        /*0090*/ 	.word	0x00005420


	//   ....[1]....
        /*0094*/ 	.word	0x00005560


	//   ....[2]....
        /*0098*/ 	.word	0x000057c0


	//----- nvinfo : EIATTR_MAX_THREADS
	.align		4
.L_935:
        /*009c*/ 	.byte	0x04, 0x05
        /*009e*/ 	.short	(.L_937 - .L_936)
.L_936:
        /*00a0*/ 	.word	0x00000280
        /*00a4*/ 	.word	0x00000001
        /*00a8*/ 	.word	0x00000001


	//----- nvinfo : EIATTR_CRS_STACK_SIZE
	.align		4
.L_937:
        /*00ac*/ 	.byte	0x04, 0x1e
        /*00ae*/ 	.short	(.L_939 - .L_938)
.L_938:
        /*00b0*/ 	.word	0x00000000


	//----- nvinfo : EIATTR_CBANK_PARAM_SIZE
	.align		4
.L_939:
        /*00b4*/ 	.byte	0x03, 0x19
        /*00b6*/ 	.short	0x00b8


	//----- nvinfo : EIATTR_PARAM_CBANK
	.align		4
        /*00b8*/ 	.byte	0x04, 0x0a
        /*00ba*/ 	.short	(.L_941 - .L_940)
	.align		4
.L_940:
        /*00bc*/ 	.word	index@(.nv.constant0._Z35group_norm_nhwc_bwd_one_pass_kernelI11Fp16IOFp16WLi256ELi20ELi640EEv26Group_norm_nhwc_bwd_params)
        /*00c0*/ 	.short	0x0210
        /*00c2*/ 	.short	0x00b8


	//----- nvinfo : EIATTR_SW_WAR
	.align		4
.L_941:
        /*00c4*/ 	.byte	0x04, 0x36
        /*00c6*/ 	.short	(.L_943 - .L_942)
.L_942:
        /*00c8*/ 	.word	0x00000008
.L_943:


//--------------------- .nv.info._Z35group_norm_nhwc_bwd_one_pass_kernelI11Fp16IOFp16WLi512ELi20ELi640EEv26Group_norm_nhwc_bwd_params --------------------------
	.section	.nv.info._Z35group_norm_nhwc_bwd_one_pass_kernelI11Fp16IOFp16WLi512ELi20ELi640EEv26Group_norm_nhwc_bwd_params,"",@"SHT_CUDA_INFO"
	.sectionflags	@""
	.align	4


	//----- nvinfo : EIATTR_CUDA_API_VERSION
	.align		4
        /*0000*/ 	.byte	0x04, 0x37
        /*0002*/ 	.short	(.L_945 - .L_944)
.L_944:
        /*0004*/ 	.word	0x00000082


	//----- nvinfo : EIATTR_KPARAM_INFO
	.align		4
.L_945:
        /*0008*/ 	.byte	0x04, 0x17
        /*000a*/ 	.short	(.L_947 - .L_946)
.L_946:
        /*000c*/ 	.word	0x00000000
        /*0010*/ 	.short	0x0000
        /*0012*/ 	.short	0x0000
        /*0014*/ 	.byte	0x00, 0xf0, 0xe1, 0x02


	//----- nvinfo : EIATTR_SPARSE_MMA_MASK
	.align		4
.L_947:
        /*0018*/ 	.byte	0x03, 0x50
        /*001a*/ 	.short	0x0000


	//----- nvinfo : EIATTR_MAXREG_COUNT
	.align		4
        /*001c*/ 	.byte	0x03, 0x1b
        /*001e*/ 	.short	0x0060


	//----- nvinfo : EIATTR_NUM_BARRIERS
	.align		4
        /*0020*/ 	.byte	0x02, 0x4c
        /*0022*/ 	.byte	0x01
	.zero		1


	//----- nvinfo : EIATTR_MERCURY_ISA_VERSION
	.align		4
        /*0024*/ 	.byte	0x03, 0x5f
        /*0026*/ 	.short	0x0101


	//----- nvinfo : EIATTR_INT_WARP_WIDE_INSTR_OFFSETS
	.align		4
        /*0028*/ 	.byte	0x04, 0x31
        /*002a*/ 	.short	(.L_949 - .L_948)


	//   ....[0]....
.L_948:
        /*002c*/ 	.word	0x000040f0


	//   ....[1]....
        /*0030*/ 	.word	0x00006d20


	//----- nvinfo : EIATTR_COOP_GROUP_MASK_REGIDS
	.align		4
.L_949:
        /*0034*/ 	.byte	0x04, 0x29
        /*0036*/ 	.short	(.L_951 - .L_950)


	//   ....[0]....
.L_950:
        /*0038*/ 	.word	0xffffffff


	//   ....[1]....
        /*003c*/ 	.word	0xffffffff


	//   ....[2]....
        /*0040*/ 	.word	0xffffffff


	//   ....[3]....
        /*0044*/ 	.word	0xffffffff


	//   ....[4]....
        /*0048*/ 	.word	0xffffffff


	//   ....[5]....
        /*004c*/ 	.word	0xffffffff


	//   ....[6]....
        /*0050*/ 	.word	0xffffffff


	//   ....[7]....
        /*0054*/ 	.word	0xffffffff


	//   ....[8]....
        /*0058*/ 	.word	0xffffffff


	//   ....[9]....
        /*005c*/ 	.word	0xffffffff


	//----- nvinfo : EIATTR_COOP_GROUP_INSTR_OFFSETS
	.align		4
.L_951:
        /*0060*/ 	.byte	0x04, 0x28
        /*0062*/ 	.short	(.L_953 - .L_952)


	//   ....[0]....
.L_952:
        /*0064*/ 	.word	0x00002590


	//   ....[1]....
        /*0068*/ 	.word	0x000025d0


	//   ....[2]....
        /*006c*/ 	.word	0x00002660


	//   ....[3]....
        /*0070*/ 	.word	0x00002680


	//   ....[4]....
        /*0074*/ 	.word	0x000026b0


	//   ....[5]....
        /*0078*/ 	.word	0x000026d0


	//   ....[6]....
        /*007c*/ 	.word	0x00002700


	//   ....[7]....
        /*0080*/ 	.word	0x00002720


	//   ....[8]....
        /*0084*/ 	.word	0x00002750


	//   ....[9]....
        /*0088*/ 	.word	0x00002770


	//----- nvinfo : EIATTR_EXIT_INSTR_OFFSETS
	.align		4
.L_953:
        /*008c*/ 	.byte	0x04, 0x1c
        /*008e*/ 	.short	(.L_955 - .L_954)


	//   ....[0]....
.L_954:
        /*0090*/ 	.word	0x00006e10


	//   ....[1]....
        /*0094*/ 	.word	0x00006f50


	//   ....[2]....
        /*0098*/ 	.word	0x000071b0


	//----- nvinfo : EIATTR_MAX_THREADS
	.align		4
.L_955:
        /*009c*/ 	.byte	0x04, 0x05
        /*009e*/ 	.short	(.L_957 - .L_956)
.L_956:
        /*00a0*/ 	.word	0x00000280
        /*00a4*/ 	.word	0x00000001
        /*00a8*/ 	.word	0x00000001


	//----- nvinfo : EIATTR_CRS_STACK_SIZE
	.align		4
.L_957:
        /*00ac*/ 	.byte	0x04, 0x1e
        /*00ae*/ 	.short	(.L_959 - .L_958)
.L_958:
        /*00b0*/ 	.word	0x00000000


	//----- nvinfo : EIATTR_CBANK_PARAM_SIZE
	.align		4
.L_959:
        /*00b4*/ 	.byte	0x03, 0x19
        /*00b6*/ 	.short	0x00b8


	//----- nvinfo : EIATTR_PARAM_CBANK
	.align		4
        /*00b8*/ 	.byte	0x04, 0x0a
        /*00ba*/ 	.short	(.L_961 - .L_960)
	.align		4
.L_960:
        /*00bc*/ 	.word	index@(.nv.constant0._Z35group_norm_nhwc_bwd_one_pass_kernelI11Fp16IOFp16WLi512ELi20ELi640EEv26Group_norm_nhwc_bwd_params)
        /*00c0*/ 	.short	0x0210
        /*00c2*/ 	.short	0x00b8


	//----- nvinfo : EIATTR_SW_WAR
	.align		4
.L_961:
        /*00c4*/ 	.byte	0x04, 0x36
        /*00c6*/ 	.short	(.L_963 - .L_962)
.L_962:
        /*00c8*/ 	.word	0x00000008
.L_963:


//--------------------- .nv.info._Z35group_norm_nhwc_bwd_one_pass_kernelI11Fp32IOFp32WLi64ELi20ELi640EEv26Group_norm_nhwc_bwd_params --------------------------
	.section	.nv.info._Z35group_norm_nhwc_bwd_one_pass_kernelI11Fp32IOFp32WLi64ELi20ELi640EEv26Group_norm_nhwc_bwd_params,"",@"SHT_CUDA_INFO"
	.sectionflags	@""
	.align	4


	//----- nvinfo : EIATTR_CUDA_API_VERSION
	.align		4
        /*0000*/ 	.byte	0x04, 0x37
        /*0002*/ 	.short	(.L_965 - .L_964)
.L_964:
        /*0004*/ 	.word	0x00000082


	//----- nvinfo : EIATTR_KPARAM_INFO
	.align		4
.L_965:
        /*0008*/ 	.byte	0x04, 0x17
        /*000a*/ 	.short	(.L_967 - .L_966)
.L_966:
        /*000c*/ 	.word	0x00000000
        /*0010*/ 	.short	0x0000
        /*0012*/ 	.short	0x0000
        /*0014*/ 	.byte	0x00, 0xf0, 0xe1, 0x02


	//----- nvinfo : EIATTR_SPARSE_MMA_MASK
	.align		4
.L_967:
        /*0018*/ 	.byte	0x03, 0x50
        /*001a*/ 	.short	0x0000


	//----- nvinfo : EIATTR_MAXREG_COUNT
	.align		4
        /*001c*/ 	.byte	0x03, 0x1b
        /*001e*/ 	.short	0x0060


	//----- nvinfo : EIATTR_NUM_BARRIERS
	.align		4
        /*0020*/ 	.byte	0x02, 0x4c
        /*0022*/ 	.byte	0x01
	.zero		1


	//----- nvinfo : EIATTR_MERCURY_ISA_VERSION
	.align		4
        /*0024*/ 	.byte	0x03, 0x5f
        /*0026*/ 	.short	0x0101


	//----- nvinfo : EIATTR_INT_WARP_WIDE_INSTR_OFFSETS
	.align		4
        /*0028*/ 	.byte	0x04, 0x31
        /*002a*/ 	.short	(.L_969 - .L_968)


	//   ....[0]....
.L_968:
        /*002c*/ 	.word	0x00002690


	//   ....[1]....
        /*0030*/ 	.word	0x00003c20


	//----- nvinfo : EIATTR_COOP_GROUP_MASK_REGIDS
	.align		4
.L_969:
        /*0034*/ 	.byte	0x04, 0x29
        /*0036*/ 	.short	(.L_971 - .L_970)


	//   ....[0]....
.L_970:
        /*0038*/ 	.word	0xffffffff


	//   ....[1]....
        /*003c*/ 	.word	0xffffffff


	//   ....[2]....
        /*0040*/ 	.word	0xffffffff


	//   ....[3]....
        /*0044*/ 	.word	0xffffffff


	//   ....[4]....
        /*0048*/ 	.word	0xffffffff


	//   ....[5]....
        /*004c*/ 	.word	0xffffffff


	//   ....[6]....
        /*0050*/ 	.word	0xffffffff


	//   ....[7]....
        /*0054*/ 	.word	0xffffffff


	//   ....[8]....
        /*0058*/ 	.word	0xffffffff


	//   ....[9]....
        /*005c*/ 	.word	0xffffffff


	//----- nvinfo : EIATTR_COOP_GROUP_INSTR_OFFSETS
	.align		4
.L_971:
        /*0060*/ 	.byte	0x04, 0x28
        /*0062*/ 	.short	(.L_973 - .L_972)


	//   ....[0]....
.L_972:
        /*0064*/ 	.word	0x00000b20


	//   ....[1]....
        /*0068*/ 	.word	0x00000b30


	//   ....[2]....
        /*006c*/ 	.word	0x00000b90


	//   ....[3]....
        /*0070*/ 	.word	0x00000ba0


	//   ....[4]....
        /*0074*/ 	.word	0x00000bd0


	//   ....[5]....
        /*0078*/ 	.word	0x00000bf0


	//   ....[6]....
        /*007c*/ 	.word	0x00000c20


	//   ....[7]....
        /*0080*/ 	.word	0x00000c40


	//   ....[8]....
        /*0084*/ 	.word	0x00000c70


	//   ....[9]....
        /*0088*/ 	.word	0x00000c90


	//----- nvinfo : EIATTR_EXIT_INSTR_OFFSETS
	.align		4
.L_973:
        /*008c*/ 	.byte	0x04, 0x1c
        /*008e*/ 	.short	(.L_975 - .L_974)


	//   ....[0]....
.L_974:
        /*0090*/ 	.word	0x00003d10


	//   ....[1]....
        /*0094*/ 	.word	0x00003e50


	//   ....[2]....
        /*0098*/ 	.word	0x00004090


	//----- nvinfo : EIATTR_MAX_THREADS
	.align		4
.L_975:
        /*009c*/ 	.byte	0x04, 0x05
        /*009e*/ 	.short	(.L_977 - .L_976)
.L_976:
        /*00a0*/ 	.word	0x00000280
        /*00a4*/ 	.word	0x00000001
        /*00a8*/ 	.word	0x00000001


	//----- nvinfo : EIATTR_CRS_STACK_SIZE
	.align		4
.L_977:
        /*00ac*/ 	.byte	0x04, 0x1e
        /*00ae*/ 	.short	(.L_979 - .L_978)
.L_978:
        /*00b0*/ 	.word	0x00000000


	//----- nvinfo : EIATTR_CBANK_PARAM_SIZE
	.align		4
.L_979:
        /*00b4*/ 	.byte	0x03, 0x19
        /*00b6*/ 	.short	0x00b8


	//----- nvinfo : EIATTR_PARAM_CBANK
	.align		4
        /*00b8*/ 	.byte	0x04, 0x0a
        /*00ba*/ 	.short	(.L_981 - .L_980)
	.align		4
.L_980:
        /*00bc*/ 	.word	index@(.nv.constant0._Z35group_norm_nhwc_bwd_one_pass_kernelI11Fp32IOFp32WLi64ELi20ELi640EEv26Group_norm_nhwc_bwd_params)
        /*00c0*/ 	.short	0x0210
        /*00c2*/ 	.short	0x00b8


	//----- nvinfo : EIATTR_SW_WAR
	.align		4
.L_981:
        /*00c4*/ 	.byte	0x04, 0x36
        /*00c6*/ 	.short	(.L_983 - .L_982)
.L_982:
        /*00c8*/ 	.word	0x00000008
.L_983:


//--------------------- .nv.info._Z35group_norm_nhwc_bwd_one_pass_kernelI11Fp32IOFp32WLi128ELi20ELi640EEv26Group_norm_nhwc_bwd_params --------------------------
	.section	.nv.info._Z35group_norm_nhwc_bwd_one_pass_kernelI11Fp32IOFp32WLi128ELi20ELi640EEv26Group_norm_nhwc_bwd_params,"",@"SHT_CUDA_INFO"
	.sectionflags	@""
	.align	4


	//----- nvinfo : EIATTR_CUDA_API_VERSION
	.align		4
        /*0000*/ 	.byte	0x04, 0x37
        /*0002*/ 	.short	(.L_985 - .L_984)
.L_984:
        /*0004*/ 	.word	0x00000082


	//----- nvinfo : EIATTR_KPARAM_INFO
	.align		4
.L_985:
        /*0008*/ 	.byte	0x04, 0x17
        /*000a*/ 	.short	(.L_987 - .L_986)
.L_986:
        /*000c*/ 	.word	0x00000000
        /*0010*/ 	.short	0x0000
        /*0012*/ 	.short	0x0000
        /*0014*/ 	.byte	0x00, 0xf0, 0xe1, 0x02


	//----- nvinfo : EIATTR_SPARSE_MMA_MASK
	.align		4
.L_987:
        /*0018*/ 	.byte	0x03, 0x50
        /*001a*/ 	.short	0x0000


	//----- nvinfo : EIATTR_MAXREG_COUNT
	.align		4
        /*001c*/ 	.byte	0x03, 0x1b
        /*001e*/ 	.short	0x0060


	//----- nvinfo : EIATTR_NUM_BARRIERS
	.align		4
        /*0020*/ 	.byte	0x02, 0x4c
        /*0022*/ 	.byte	0x01
	.zero		1


	//----- nvinfo : EIATTR_MERCURY_ISA_VERSION
	.align		4
        /*0024*/ 	.byte	0x03, 0x5f
        /*0026*/ 	.short	0x0101


	//----- nvinfo : EIATTR_INT_WARP_WIDE_INSTR_OFFSETS
	.align		4
        /*0028*/ 	.byte	0x04, 0x31
        /*002a*/ 	.short	(.L_989 - .L_988)


	//   ....[0]....
.L_988:
        /*002c*/ 	.word	0x00002a80


	//   ....[1]....
        /*0030*/ 	.word	0x000042d0


	//----- nvinfo : EIATTR_COOP_GROUP_MASK_REGIDS
	.align		4
.L_989:
        /*0034*/ 	.byte	0x04, 0x29
        /*0036*/ 	.short	(.L_991 - .L_990)


	//   ....[0]....
.L_990:
        /*0038*/ 	.word	0xffffffff


	//   ....[1]....
        /*003c*/ 	.word	0xffffffff


	//   ....[2]....
        /*0040*/ 	.word	0xffffffff


	//   ....[3]....
        /*0044*/ 	.word	0xffffffff


	//   ....[4]....
        /*0048*/ 	.word	0xffffffff


	//   ....[5]....
        /*004c*/ 	.word	0xffffffff


	//   ....[6]....
        /*0050*/ 	.word	0xffffffff


	//   ....[7]....
        /*0054*/ 	.word	0xffffffff


	//   ....[8]....
        /*0058*/ 	.word	0xffffffff


	//   ....[9]....
        /*005c*/ 	.word	0xffffffff


	//----- nvinfo : EIATTR_COOP_GROUP_INSTR_OFFSETS
	.align		4
.L_991:
        /*0060*/ 	.byte	0x04, 0x28
        /*0062*/ 	.short	(.L_993 - .L_992)


	//   ....[0]....
.L_992:
        /*0064*/ 	.word	0x00000e90


	//   ....[1]....
        /*0068*/ 	.word	0x00000ed0


	//   ....[2]....
        /*006c*/ 	.word	0x00000f30


	//   ....[3]....
        /*0070*/ 	.word	0x00000f50


	//   ....[4]....
        /*0074*/ 	.word	0x00000f80


	//   ....[5]....
        /*0078*/ 	.word	0x00000fa0


	//   ....[6]....
        /*007c*/ 	.word	0x00000fd0


	//   ....[7]....
        /*0080*/ 	.word	0x00000ff0


	//   ....[8]....
        /*0084*/ 	.word	0x00001020


	//   ....[9]....
        /*0088*/ 	.word	0x00001040


	//----- nvinfo : EIATTR_EXIT_INSTR_OFFSETS
	.align		4
.L_993:
        /*008c*/ 	.byte	0x04, 0x1c
        /*008e*/ 	.short	(.L_995 - .L_994)


	//   ....[0]....
.L_994:
        /*0090*/ 	.word	0x000043c0


	//   ....[1]....
        /*0094*/ 	.word	0x00004500


	//   ....[2]....
        /*0098*/ 	.word	0x00004740


	//----- nvinfo : EIATTR_MAX_THREADS
	.align		4
.L_995:
        /*009c*/ 	.byte	0x04, 0x05
        /*009e*/ 	.short	(.L_997 - .L_996)
.L_996:
        /*00a0*/ 	.word	0x00000280
        /*00a4*/ 	.word	0x00000001
        /*00a8*/ 	.word	0x00000001


	//----- nvinfo : EIATTR_CRS_STACK_SIZE
	.align		4
.L_997:
        /*00ac*/ 	.byte	0x04, 0x1e
        /*00ae*/ 	.short	(.L_999 - .L_998)
.L_998:
        /*00b0*/ 	.word	0x00000000


	//----- nvinfo : EIATTR_CBANK_PARAM_SIZE
	.align		4
.L_999:
        /*00b4*/ 	.byte	0x03, 0x19
        /*00b6*/ 	.short	0x00b8


	//----- nvinfo : EIATTR_PARAM_CBANK
	.align		4
        /*00b8*/ 	.byte	0x04, 0x0a
        /*00ba*/ 	.short	(.L_1001 - .L_1000)
	.align		4
.L_1000:
        /*00bc*/ 	.word	index@(.nv.constant0._Z35group_norm_nhwc_bwd_one_pass_kernelI11Fp32IOFp32WLi128ELi20ELi640EEv26Group_norm_nhwc_bwd_params)
        /*00c0*/ 	.short	0x0210
        /*00c2*/ 	.short	0x00b8


	//----- nvinfo : EIATTR_SW_WAR
	.align		4
.L_1001:
        /*00c4*/ 	.byte	0x04, 0x36
        /*00c6*/ 	.short	(.L_1003 - .L_1002)
.L_1002:
        /*00c8*/ 	.word	0x00000008
.L_1003:


//--------------------- .nv.info._Z35group_norm_nhwc_bwd_one_pass_kernelI11Fp32IOFp32WLi256ELi20ELi640EEv26Group_norm_nhwc_bwd_params --------------------------
	.section	.nv.info._Z35group_norm_nhwc_bwd_one_pass_kernelI11Fp32IOFp32WLi256ELi20ELi640EEv26Group_norm_nhwc_bwd_params,"",@"SHT_CUDA_INFO"
	.sectionflags	@""
	.align	4


	//----- nvinfo : EIATTR_CUDA_API_VERSION
	.align		4
        /*0000*/ 	.byte	0x04, 0x37
        /*0002*/ 	.short	(.L_1005 - .L_1004)
.L_1004:
        /*0004*/ 	.word	0x00000082


	//----- nvinfo : EIATTR_KPARAM_INFO
	.align		4
.L_1005:
        /*0008*/ 	.byte	0x04, 0x17
        /*000a*/ 	.short	(.L_1007 - .L_1006)
.L_1006:
        /*000c*/ 	.word	0x00000000
        /*0010*/ 	.short	0x0000
        /*0012*/ 	.short	0x0000
        /*0014*/ 	.byte	0x00, 0xf0, 0xe1, 0x02


	//----- nvinfo : EIATTR_SPARSE_MMA_MASK
	.align		4
.L_1007:
        /*0018*/ 	.byte	0x03, 0x50
        /*001a*/ 	.short	0x0000


	//----- nvinfo : EIATTR_MAXREG_COUNT
	.align		4
        /*001c*/ 	.byte	0x03, 0x1b
        /*001e*/ 	.short	0x0060


	//----- nvinfo : EIATTR_NUM_BARRIERS
	.align		4
        /*0020*/ 	.byte	0x02, 0x4c
        /*0022*/ 	.byte	0x01
	.zero		1


	//----- nvinfo : EIATTR_ANNOTATIONS
	.align		4
        /*0024*/ 	.byte	0x04, 0x55
        /*0026*/ 	.short	(.L_1009 - .L_1008)


	//   ....[0]....
.L_1008:
        /*0028*/ 	.word	0x00000001
        /*002c*/ 	.byte	0xf0, 0x02, 0x00, 0x00, 0x01, 0x00, 0x00, 0x00, 0xb0, 0x14, 0x00, 0x00


	//----- nvinfo : EIATTR_MERCURY_ISA_VERSION
	.align		4
.L_1009:
        /*0038*/ 	.byte	0x03, 0x5f
        /*003a*/ 	.short	0x0101


	//----- nvinfo : EIATTR_INT_WARP_WIDE_INSTR_OFFSETS
	.align		4
        /*003c*/ 	.byte	0x04, 0x31
        /*003e*/ 	.short	(.L_1011 - .L_1010)


	//   ....[0]....
.L_1010:
        /*0040*/ 	.word	0x000031d0


	//   ....[1]....
        /*0044*/ 	.word	0x00004f90


	//----- nvinfo : EIATTR_COOP_GROUP_MASK_REGIDS
	.align		4
.L_1011:
        /*0048*/ 	.byte	0x04, 0x29
        /*004a*/ 	.short	(.L_1013 - .L_1012)


	//   ....[0]....
.L_1012:
        /*004c*/ 	.word	0xffffffff


	//   ....[1]....
        /*0050*/ 	.word	0xffffffff


	//   ....[2]....
        /*0054*/ 	.word	0xffffffff


	//   ....[3]....
        /*0058*/ 	.word	0xffffffff


	//   ....[4]....
        /*005c*/ 	.word	0xffffffff


	//   ....[5]....
        /*0060*/ 	.word	0xffffffff


	//   ....[6]....
        /*0064*/ 	.word	0xffffffff


	//   ....[7]....
        /*0068*/ 	.word	0xffffffff


	//   ....[8]....
        /*006c*/ 	.word	0xffffffff


	//   ....[9]....
        /*0070*/ 	.word	0xffffffff


	//----- nvinfo : EIATTR_COOP_GROUP_INSTR_OFFSETS
	.align		4
.L_1013:
        /*0074*/ 	.byte	0x04, 0x28
        /*0076*/ 	.short	(.L_1015 - .L_1014)


	//   ....[0]....
.L_1014:
        /*0078*/ 	.word	0x000015b0


	//   ....[1]....
        /*007c*/ 	.word	0x000015f0


	//   ....[2]....
        /*0080*/ 	.word	0x000016e0


	//   ....[3]....
        /*0084*/ 	.word	0x000016f0


	//   ....[4]....
        /*0088*/ 	.word	0x00001720


	//   ....[5]....
        /*008c*/ 	.word	0x00001740


	//   ....[6]....
        /*0090*/ 	.word	0x00001770


	//   ....[7]....
        /*0094*/ 	.word	0x00001790


	//   ....[8]....
        /*0098*/ 	.word	0x000017c0


	//   ....[9]....
        /*009c*/ 	.word	0x000017e0


	//----- nvinfo : EIATTR_EXIT_INSTR_OFFSETS
	.align		4
.L_1015:
        /*00a0*/ 	.byte	0x04, 0x1c
        /*00a2*/ 	.short	(.L_1017 - .L_1016)


	//   ....[0]....
.L_1016:
        /*00a4*/ 	.word	0x00005080


	//   ....[1]....
        /*00a8*/ 	.word	0x000051c0


	//   ....[2]....
        /*00ac*/ 	.word	0x00005400


	//----- nvinfo : EIATTR_MAX_THREADS
	.align		4
.L_1017:
        /*00b0*/ 	.byte	0x04, 0x05
        /*00b2*/ 	.short	(.L_1019 - .L_1018)
.L_1018:
        /*00b4*/ 	.word	0x00000280
        /*00b8*/ 	.word	0x00000001
        /*00bc*/ 	.word	0x00000001


	//----- nvinfo : EIATTR_CRS_STACK_SIZE
	.align		4
.L_1019:
        /*00c0*/ 	.byte	0x04, 0x1e
        /*00c2*/ 	.short	(.L_1021 - .L_1020)
.L_1020:
        /*00c4*/ 	.word	0x00000000


	//----- nvinfo : EIATTR_CBANK_PARAM_SIZE
	.align		4
.L_1021:
        /*00c8*/ 	.byte	0x03, 0x19
        /*00ca*/ 	.short	0x00b8


	//----- nvinfo : EIATTR_PARAM_CBANK
	.align		4
        /*00cc*/ 	.byte	0x04, 0x0a
        /*00ce*/ 	.short	(.L_1023 - .L_1022)
	.align		4
.L_1022:
        /*00d0*/ 	.word	index@(.nv.constant0._Z35group_norm_nhwc_bwd_one_pass_kernelI11Fp32IOFp32WLi256ELi20ELi640EEv26Group_norm_nhwc_bwd_params)
        /*00d4*/ 	.short	0x0210
        /*00d6*/ 	.short	0x00b8


	//----- nvinfo : EIATTR_SW_WAR
	.align		4
.L_1023:
        /*00d8*/ 	.byte	0x04, 0x36
        /*00da*/ 	.short	(.L_1025 - .L_1024)
.L_1024:
        /*00dc*/ 	.word	0x00000008
.L_1025:


//--------------------- .nv.info._Z35group_norm_nhwc_bwd_one_pass_kernelI11Fp32IOFp32WLi512ELi20ELi640EEv26Group_norm_nhwc_bwd_params --------------------------
	.section	.nv.info._Z35group_norm_nhwc_bwd_one_pass_kernelI11Fp32IOFp32WLi512ELi20ELi640EEv26Group_norm_nhwc_bwd_params,"",@"SHT_CUDA_INFO"
	.sectionflags	@""
	.align	4


	//----- nvinfo : EIATTR_CUDA_API_VERSION
	.align		4
        /*0000*/ 	.byte	0x04, 0x37
        /*0002*/ 	.short	(.L_1027 - .L_1026)
.L_1026:
        /*0004*/ 	.word	0x00000082


	//----- nvinfo : EIATTR_KPARAM_INFO
	.align		4
.L_1027:
        /*0008*/ 	.byte	0x04, 0x17
        /*000a*/ 	.short	(.L_1029 - .L_1028)
.L_1028:
        /*000c*/ 	.word	0x00000000
        /*0010*/ 	.short	0x0000
        /*0012*/ 	.short	0x0000
        /*0014*/ 	.byte	0x00, 0xf0, 0xe1, 0x02


	//----- nvinfo : EIATTR_SPARSE_MMA_MASK
	.align		4
.L_1029:
        /*0018*/ 	.byte	0x03, 0x50
        /*001a*/ 	.short	0x0000


	//----- nvinfo : EIATTR_MAXREG_COUNT
	.align		4
        /*001c*/ 	.byte	0x03, 0x1b
        /*001e*/ 	.short	0x0060


	//----- nvinfo : EIATTR_NUM_BARRIERS
	.align		4
        /*0020*/ 	.byte	0x02, 0x4c
        /*0022*/ 	.byte	0x01
	.zero		1


	//----- nvinfo : EIATTR_MERCURY_ISA_VERSION
	.align		4
        /*0024*/ 	.byte	0x03, 0x5f
        /*0026*/ 	.short	0x0101


	//----- nvinfo : EIATTR_INT_WARP_WIDE_INSTR_OFFSETS
	.align		4
        /*0028*/ 	.byte	0x04, 0x31
        /*002a*/ 	.short	(.L_1031 - .L_1030)


	//   ....[0]....
.L_1030:
        /*002c*/ 	.word	0x00003fd0


	//   ....[1]....
        /*0030*/ 	.word	0x00006770


	//----- nvinfo : EIATTR_COOP_GROUP_MASK_REGIDS
	.align		4
.L_1031:
        /*0034*/ 	.byte	0x04, 0x29
        /*0036*/ 	.short	(.L_1033 - .L_1032)


	//   ....[0]....
.L_1032:
        /*0038*/ 	.word	0xffffffff


	//   ....[1]....
        /*003c*/ 	.word	0xffffffff


	//   ....[2]....
        /*0040*/ 	.word	0xffffffff


	//   ....[3]....
        /*0044*/ 	.word	0xffffffff


	//   ....[4]....
        /*0048*/ 	.word	0xffffffff


	//   ....[5]....
        /*004c*/ 	.word	0xffffffff


	//   ....[6]....
        /*0050*/ 	.word	0xffffffff


	//   ....[7]....
        /*0054*/ 	.word	0xffffffff


	//   ....[8]....
        /*0058*/ 	.word	0xffffffff


	//   ....[9]....
        /*005c*/ 	.word	0xffffffff


	//----- nvinfo : EIATTR_COOP_GROUP_INSTR_OFFSETS
	.align		4
.L_1033:
        /*0060*/ 	.byte	0x04, 0x28
        /*0062*/ 	.short	(.L_1035 - .L_1034)


	//   ....[0]....
.L_1034:
        /*0064*/ 	.word	0x000022b0


	//   ....[1]....
        /*0068*/ 	.word	0x000022f0


	//   ....[2]....
        /*006c*/ 	.word	0x00002480


	//   ....[3]....
        /*0070*/ 	.word	0x000024c0


	//   ....[4]....
        /*0074*/ 	.word	0x00002540


	//   ....[5]....
        /*0078*/ 	.word	0x00002560


	//   ....[6]....
        /*007c*/ 	.word	0x00002590


	//   ....[7]....
        /*0080*/ 	.word	0x000025b0


	//   ....[8]....
        /*0084*/ 	.word	0x00002600


	//   ....[9]....
        /*0088*/ 	.word	0x00002620


	//----- nvinfo : EIATTR_EXIT_INSTR_OFFSETS
	.align		4
.L_1035:
        /*008c*/ 	.byte	0x04, 0x1c
        /*008e*/ 	.short	(.L_1037 - .L_1036)


	//   ....[0]....
.L_1036:
        /*0090*/ 	.word	0x00006860


	//   ....[1]....
        /*0094*/ 	.word	0x000069a0


	//   ....[2]....
        /*0098*/ 	.word	0x00006be0


	//----- nvinfo : EIATTR_MAX_THREADS
	.align		4
.L_1037:
        /*009c*/ 	.byte	0x04, 0x05
        /*009e*/ 	.short	(.L_1039 - .L_1038)
.L_1038:
        /*00a0*/ 	.word	0x00000280
        /*00a4*/ 	.word	0x00000001
        /*00a8*/ 	.word	0x00000001


	//----- nvinfo : EIATTR_CRS_STACK_SIZE
	.align		4
.L_1039:
        /*00ac*/ 	.byte	0x04, 0x1e
        /*00ae*/ 	.short	(.L_1041 - .L_1040)
.L_1040:
        /*00b0*/ 	.word	0x00000000


	//----- nvinfo : EIATTR_CBANK_PARAM_SIZE
	.align		4
.L_1041:
        /*00b4*/ 	.byte	0x03, 0x19
        /*00b6*/ 	.short	0x00b8


	//----- nvinfo : EIATTR_PARAM_CBANK
	.align		4
        /*00b8*/ 	.byte	0x04, 0x0a
        /*00ba*/ 	.short	(.L_1043 - .L_1042)
	.align		4
.L_1042:
        /*00bc*/ 	.word	index@(.nv.constant0._Z35group_norm_nhwc_bwd_one_pass_kernelI11Fp32IOFp32WLi512ELi20ELi640EEv26Group_norm_nhwc_bwd_params)
        /*00c0*/ 	.short	0x0210
        /*00c2*/ 	.short	0x00b8


	//----- nvinfo : EIATTR_SW_WAR
	.align		4
.L_1043:
        /*00c4*/ 	.byte	0x04, 0x36
        /*00c6*/ 	.short	(.L_1045 - .L_1044)
.L_1044:
        /*00c8*/ 	.word	0x00000008
.L_1045:


//--------------------- .nv.info._Z35group_norm_nhwc_bwd_one_pass_kernelI11Fp32IOBf16WLi64ELi20ELi640EEv26Group_norm_nhwc_bwd_params --------------------------
	.section	.nv.info._Z35group_norm_nhwc_bwd_one_pass_kernelI11Fp32IOBf16WLi64ELi20ELi640EEv26Group_norm_nhwc_bwd_params,"",@"SHT_CUDA_INFO"
	.sectionflags	@""
	.align	4


	//----- nvinfo : EIATTR_CUDA_API_VERSION
	.align		4
        /*0000*/ 	.byte	0x04, 0x37
        /*0002*/ 	.short	(.L_1047 - .L_1046)
.L_1046:
        /*0004*/ 	.word	0x00000082


	//----- nvinfo : EIATTR_KPARAM_INFO
	.align		4
.L_1047:
        /*0008*/ 	.byte	0x04, 0x17
        /*000a*/ 	.short	(.L_1049 - .L_1048)
.L_1048:
        /*000c*/ 	.word	0x00000000
        /*0010*/ 	.short	0x0000
        /*0012*/ 	.short	0x0000
        /*0014*/ 	.byte	0x00, 0xf0, 0xe1, 0x02


	//----- nvinfo : EIATTR_SPARSE_MMA_MASK
	.align		4
.L_1049:
        /*0018*/ 	.byte	0x03, 0x50
        /*001a*/ 	.short	0x0000


	//----- nvinfo : EIATTR_MAXREG_COUNT
	.align		4
        /*001c*/ 	.byte	0x03, 0x1b
        /*001e*/ 	.short	0x0060


	//----- nvinfo : EIATTR_NUM_BARRIERS
	.align		4
        /*0020*/ 	.byte	0x02, 0x4c
        /*0022*/ 	.byte	0x01
	.zero		1


	//----- nvinfo : EIATTR_MERCURY_ISA_VERSION
	.align		4
        /*0024*/ 	.byte	0x03, 0x5f
        /*0026*/ 	.short	0x0101


	//----- nvinfo : EIATTR_INT_WARP_WIDE_INSTR_OFFSETS
	.align		4
        /*0028*/ 	.byte	0x04, 0x31
        /*002a*/ 	.short	(.L_1051 - .L_1050)


	//   ....[0]....
.L_1050:
        /*002c*/ 	.word	0x00002700


	//   ....[1]....
        /*0030*/ 	.word	0x00003c90


	//----- nvinfo : EIATTR_COOP_GROUP_MASK_REGIDS
	.align		4
.L_1051:
        /*0034*/ 	.byte	0x04, 0x29
        /*0036*/ 	.short	(.L_1053 - .L_1052)


	//   ....[0]....
.L_1052:
        /*0038*/ 	.word	0xffffffff


	//   ....[1]....
        /*003c*/ 	.word	0xffffffff


	//   ....[2]....
        /*0040*/ 	.word	0xffffffff


	//   ....[3]....
        /*0044*/ 	.word	0xffffffff


	//   ....[4]....
        /*0048*/ 	.word	0xffffffff


	//   ....[5]....
        /*004c*/ 	.word	0xffffffff


	//   ....[6]....
        /*0050*/ 	.word	0xffffffff


	//   ....[7]....
        /*0054*/ 	.word	0xffffffff


	//   ....[8]....
        /*0058*/ 	.word	0xffffffff


	//   ....[9]....
        /*005c*/ 	.word	0xffffffff


	//----- nvinfo : EIATTR_COOP_GROUP_INSTR_OFFSETS
	.align		4
.L_1053:
        /*0060*/ 	.byte	0x04, 0x28
        /*0062*/ 	.short	(.L_1055 - .L_1054)


	//   ....[0]....
.L_1054:
        /*0064*/ 	.word	0x00000b90


	//   ....[1]....
        /*0068*/ 	.word	0x00000ba0


	//   ....[2]....
        /*006c*/ 	.word	0x00000c00


	//   ....[3]....
        /*0070*/ 	.word	0x00000c10


	//   ....[4]....
        /*0074*/ 	.word	0x00000c40


	//   ....[5]....
        /*0078*/ 	.word	0x00000c60


	//   ....[6]....
        /*007c*/ 	.word	0x00000c90


	//   ....[7]....
        /*0080*/ 	.word	0x00000cb0


	//   ....[8]....
        /*0084*/ 	.word	0x00000ce0


	//   ....[9]....
        /*0088*/ 	.word	0x00000d00


	//----- nvinfo : EIATTR_EXIT_INSTR_OFFSETS
	.align		4
.L_1055:
        /*008c*/ 	.byte	0x04, 0x1c
        /*008e*/ 	.short	(.L_1057 - .L_1056)


	//   ....[0]....
.L_1056:
        /*0090*/ 	.word	0x00003d80


	//   ....[1]....
        /*0094*/ 	.word	0x00003ec0


	//   ....[2]....
        /*0098*/ 	.word	0x00004130


	//----- nvinfo : EIATTR_MAX_THREADS
	.align		4
.L_1057:
        /*009c*/ 	.byte	0x04, 0x05
        /*009e*/ 	.short	(.L_1059 - .L_1058)
.L_1058:
        /*00a0*/ 	.word	0x00000280
        /*00a4*/ 	.word	0x00000001
        /*00a8*/ 	.word	0x00000001


	//----- nvinfo : EIATTR_CRS_STACK_SIZE
	.align		4
.L_1059:
        /*00ac*/ 	.byte	0x04, 0x1e
        /*00ae*/ 	.short	(.L_1061 - .L_1060)
.L_1060:
        /*00b0*/ 	.word	0x00000000


	//----- nvinfo : EIATTR_CBANK_PARAM_SIZE
	.align		4
.L_1061:
        /*00b4*/ 	.byte	0x03, 0x19
        /*00b6*/ 	.short	0x00b8


	//----- nvinfo : EIATTR_PARAM_CBANK
	.align		4
        /*00b8*/ 	.byte	0x04, 0x0a
        /*00ba*/ 	.short	(.L_1063 - .L_1062)
	.align		4
.L_1062:
        /*00bc*/ 	.word	index@(.nv.constant0._Z35group_norm_nhwc_bwd_one_pass_kernelI11Fp32IOBf16WLi64ELi20ELi640EEv26Group_norm_nhwc_bwd_params)
        /*00c0*/ 	.short	0x0210
        /*00c2*/ 	.short	0x00b8


	//----- nvinfo : EIATTR_SW_WAR
	.align		4
.L_1063:
        /*00c4*/ 	.byte	0x04, 0x36
        /*00c6*/ 	.short	(.L_1065 - .L_1064)
.L_1064:
        /*00c8*/ 	.word	0x00000008
.L_1065:


//--------------------- .nv.info._Z35group_norm_nhwc_bwd_one_pass_kernelI11Fp32IOBf16WLi128ELi20ELi640EEv26Group_norm_nhwc_bwd_params --------------------------
	.section	.nv.info._Z35group_norm_nhwc_bwd_one_pass_kernelI11Fp32IOBf16WLi128ELi20ELi640EEv26Group_norm_nhwc_bwd_params,"",@"SHT_CUDA_INFO"
	.sectionflags	@""
	.align	4


	//----- nvinfo : EIATTR_CUDA_API_VERSION
	.align		4
        /*0000*/ 	.byte	0x04, 0x37
        /*0002*/ 	.short	(.L_1067 - .L_1066)
.L_1066:
        /*0004*/ 	.word	0x00000082


	//----- nvinfo : EIATTR_KPARAM_INFO
	.align		4
.L_1067:
        /*0008*/ 	.byte	0x04, 0x17
        /*000a*/ 	.short	(.L_1069 - .L_1068)
.L_1068:
        /*000c*/ 	.word	0x00000000
        /*0010*/ 	.short	0x0000
        /*0012*/ 	.short	0x0000
        /*0014*/ 	.byte	0x00, 0xf0, 0xe1, 0x02


	//----- nvinfo : EIATTR_SPARSE_MMA_MASK
	.align		4
.L_1069:
        /*0018*/ 	.byte	0x03, 0x50
        /*001a*/ 	.short	0x0000


	//----- nvinfo : EIATTR_MAXREG_COUNT
	.align		4
        /*001c*/ 	.byte	0x03, 0x1b
        /*001e*/ 	.short	0x0060


	//----- nvinfo : EIATTR_NUM_BARRIERS
	.align		4
        /*0020*/ 	.byte	0x02, 0x4c
        /*0022*/ 	.byte	0x01
	.zero		1


	//----- nvinfo : EIATTR_MERCURY_ISA_VERSION
	.align		4
        /*0024*/ 	.byte	0x03, 0x5f
        /*0026*/ 	.short	0x0101


	//----- nvinfo : EIATTR_INT_WARP_WIDE_INSTR_OFFSETS
	.align		4
        /*0028*/ 	.byte	0x04, 0x31
        /*002a*/ 	.short	(.L_1071 - .L_1070)


	//   ....[0]....
.L_1070:
        /*002c*/ 	.word	0x00002ad0


	//   ....[1]....
        /*0030*/ 	.word	0x00004320


	//----- nvinfo : EIATTR_COOP_GROUP_MASK_REGIDS
	.align		4
.L_1071:
        /*0034*/ 	.byte	0x04, 0x29
        /*0036*/ 	.short	(.L_1073 - .L_1072)


	//   ....[0]....
.L_1072:
        /*0038*/ 	.word	0xffffffff


	//   ....[1]....
        /*003c*/ 	.word	0xffffffff


	//   ....[2]....
        /*0040*/ 	.word	0xffffffff


	//   ....[3]....
        /*0044*/ 	.word	0xffffffff


	//   ....[4]....
        /*0048*/ 	.word	0xffffffff


	//   ....[5]....
        /*004c*/ 	.word	0xffffffff


	//   ....[6]....
        /*0050*/ 	.word	0xffffffff


	//   ....[7]....
        /*0054*/ 	.word	0xffffffff


	//   ....[8]....
        /*0058*/ 	.word	0xffffffff


	//   ....[9]....
        /*005c*/ 	.word	0xffffffff


	//----- nvinfo : EIATTR_COOP_GROUP_INSTR_OFFSETS
	.align		4
.L_1073:
        /*0060*/ 	.byte	0x04, 0x28
        /*0062*/ 	.short	(.L_1075 - .L_1074)


	//   ....[0]....
.L_1074:
        /*0064*/ 	.word	0x00000f00


	//   ....[1]....
        /*0068*/ 	.word	0x00000f40


	//   ....[2]....
        /*006c*/ 	.word	0x00000fa0


	//   ....[3]....
        /*0070*/ 	.word	0x00000fc0


	//   ....[4]....
        /*0074*/ 	.word	0x00000ff0


	//   ....[5]....
        /*0078*/ 	.word	0x00001010


	//   ....[6]....
        /*007c*/ 	.word	0x00001040


	//   ....[7]....
        /*0080*/ 	.word	0x00001060


	//   ....[8]....
        /*0084*/ 	.word	0x00001090


	//   ....[9]....
        /*0088*/ 	.word	0x000010b0


	//----- nvinfo : EIATTR_EXIT_INSTR_OFFSETS
	.align		4
.L_1075:
        /*008c*/ 	.byte	0x04, 0x1c
        /*008e*/ 	.short	(.L_1077 - .L_1076)


	//   ....[0]....
.L_1076:
        /*0090*/ 	.word	0x00004410


	//   ....[1]....
        /*0094*/ 	.word	0x00004550


	//   ....[2]....
        /*0098*/ 	.word	0x000047b0


	//----- nvinfo : EIATTR_MAX_THREADS
	.align		4
.L_1077:
        /*009c*/ 	.byte	0x04, 0x05
        /*009e*/ 	.short	(.L_1079 - .L_1078)
.L_1078:
        /*00a0*/ 	.word	0x00000280
        /*00a4*/ 	.word	0x00000001
        /*00a8*/ 	.word	0x00000001


	//----- nvinfo : EIATTR_CRS_STACK_SIZE
	.align		4
.L_1079:
        /*00ac*/ 	.byte	0x04, 0x1e
        /*00ae*/ 	.short	(.L_1081 - .L_1080)
.L_1080:
        /*00b0*/ 	.word	0x00000000


	//----- nvinfo : EIATTR_CBANK_PARAM_SIZE
	.align		4
.L_1081:
        /*00b4*/ 	.byte	0x03, 0x19
        /*00b6*/ 	.short	0x00b8


	//----- nvinfo : EIATTR_PARAM_CBANK
	.align		4
        /*00b8*/ 	.byte	0x04, 0x0a
        /*00ba*/ 	.short	(.L_1083 - .L_1082)
	.align		4
.L_1082:
        /*00bc*/ 	.word	index@(.nv.constant0._Z35group_norm_nhwc_bwd_one_pass_kernelI11Fp32IOBf16WLi128ELi20ELi640EEv26Group_norm_nhwc_bwd_params)
        /*00c0*/ 	.short	0x0210
        /*00c2*/ 	.short	0x00b8


	//----- nvinfo : EIATTR_SW_WAR
	.align		4
.L_1083:
        /*00c4*/ 	.byte	0x04, 0x36
        /*00c6*/ 	.short	(.L_1085 - .L_1084)
.L_1084:
        /*00c8*/ 	.word	0x00000008
.L_1085:


//--------------------- .nv.info._Z35group_norm_nhwc_bwd_one_pass_kernelI11Fp32IOBf16WLi256ELi20ELi640EEv26Group_norm_nhwc_bwd_params --------------------------
	.section	.nv.info._Z35group_norm_nhwc_bwd_one_pass_kernelI11Fp32IOBf16WLi256ELi20ELi640EEv26Group_norm_nhwc_bwd_params,"",@"SHT_CUDA_INFO"
	.sectionflags	@""
	.align	4


	//----- nvinfo : EIATTR_CUDA_API_VERSION
	.align		4
        /*0000*/ 	.byte	0x04, 0x37
        /*0002*/ 	.short	(.L_1087 - .L_1086)
.L_1086:
        /*0004*/ 	.word	0x00000082


	//----- nvinfo : EIATTR_KPARAM_INFO
	.align		4
.L_1087:
        /*0008*/ 	.byte	0x04, 0x17
        /*000a*/ 	.short	(.L_1089 - .L_1088)
.L_1088:
        /*000c*/ 	.word	0x00000000
        /*0010*/ 	.short	0x0000
        /*0012*/ 	.short	0x0000
        /*0014*/ 	.byte	0x00, 0xf0, 0xe1, 0x02


	//----- nvinfo : EIATTR_SPARSE_MMA_MASK
	.align		4
.L_1089:
        /*0018*/ 	.byte	0x03, 0x50
        /*001a*/ 	.short	0x0000


	//----- nvinfo : EIATTR_MAXREG_COUNT
	.align		4
        /*001c*/ 	.byte	0x03, 0x1b
        /*001e*/ 	.short	0x0060


	//----- nvinfo : EIATTR_NUM_BARRIERS
	.align		4
        /*0020*/ 	.byte	0x02, 0x4c
        /*0022*/ 	.byte	0x01
	.zero		1


	//----- nvinfo : EIATTR_ANNOTATIONS
	.align		4
        /*0024*/ 	.byte	0x04, 0x55
        /*0026*/ 	.short	(.L_1091 - .L_1090)


	//   ....[0]....
.L_1090:
        /*0028*/ 	.word	0x00000001
        /*002c*/ 	.byte	0xf0, 0x02, 0x00, 0x00, 0x01, 0x00, 0x00, 0x00, 0x20, 0x15, 0x00, 0x00


	//----- nvinfo : EIATTR_MERCURY_ISA_VERSION
	.align		4
.L_1091:
        /*0038*/ 	.byte	0x03, 0x5f
        /*003a*/ 	.short	0x0101


	//----- nvinfo : EIATTR_INT_WARP_WIDE_INSTR_OFFSETS
	.align		4
        /*003c*/ 	.byte	0x04, 0x31
        /*003e*/ 	.short	(.L_1093 - .L_1092)


	//   ....[0]....
.L_1092:
        /*0040*/ 	.word	0x00003240


	//   ....[1]....
        /*0044*/ 	.word	0x00005000


	//----- nvinfo : EIATTR_COOP_GROUP_MASK_REGIDS
	.align		4
.L_1093:
        /*0048*/ 	.byte	0x04, 0x29
        /*004a*/ 	.short	(.L_1095 - .L_1094)


	//   ....[0]....
.L_1094:
        /*004c*/ 	.word	0xffffffff


	//   ....[1]....
        /*0050*/ 	.word	0xffffffff


	//   ....[2]....
        /*0054*/ 	.word	0xffffffff


	//   ....[3]....
        /*0058*/ 	.word	0xffffffff


	//   ....[4]....
        /*005c*/ 	.word	0xffffffff


	//   ....[5]....
        /*0060*/ 	.word	0xffffffff


	//   ....[6]....
        /*0064*/ 	.word	0xffffffff


	//   ....[7]....
        /*0068*/ 	.word	0xffffffff


	//   ....[8]....
        /*006c*/ 	.word	0xffffffff


	//   ....[9]....
        /*0070*/ 	.word	0xffffffff


	//----- nvinfo : EIATTR_COOP_GROUP_INSTR_OFFSETS
	.align		4
.L_1095:
        /*0074*/ 	.byte	0x04, 0x28
        /*0076*/ 	.short	(.L_1097 - .L_1096)


	//   ....[0]....
.L_1096:
        /*0078*/ 	.word	0x00001620


	//   ....[1]....
        /*007c*/ 	.word	0x00001660


	//   ....[2]....
        /*0080*/ 	.word	0x00001770


	//   ....[3]....
        /*0084*/ 	.word	0x00001780


	//   ....[4]....
        /*0088*/ 	.word	0x000017b0


	//   ....[5]....
        /*008c*/ 	.word	0x000017d0


	//   ....[6]....
        /*0090*/ 	.word	0x00001800


	//   ....[7]....
        /*0094*/ 	.word	0x00001820


	//   ....[8]....
        /*0098*/ 	.word	0x00001850


	//   ....[9]....
        /*009c*/ 	.word	0x00001870


	//----- nvinfo : EIATTR_EXIT_INSTR_OFFSETS
	.align		4
.L_1097:
        /*00a0*/ 	.byte	0x04, 0x1c
        /*00a2*/ 	.short	(.L_1099 - .L_1098)


	//   ....[0]....
.L_1098:
        /*00a4*/ 	.word	0x000050f0


	//   ....[1]....
        /*00a8*/ 	.word	0x00005230


	//   ....[2]....
        /*00ac*/ 	.word	0x00005490


	//----- nvinfo : EIATTR_MAX_THREADS
	.align		4
.L_1099:
        /*00b0*/ 	.byte	0x04, 0x05
        /*00b2*/ 	.short	(.L_1101 - .L_1100)
.L_1100:
        /*00b4*/ 	.word	0x00000280
        /*00b8*/ 	.word	0x00000001
        /*00bc*/ 	.word	0x00000001


	//----- nvinfo : EIATTR_CRS_STACK_SIZE
	.align		4
.L_1101:
        /*00c0*/ 	.byte	0x04, 0x1e
        /*00c2*/ 	.short	(.L_1103 - .L_1102)
.L_1102:
        /*00c4*/ 	.word	0x00000000


	//----- nvinfo : EIATTR_CBANK_PARAM_SIZE
	.align		4
.L_1103:
        /*00c8*/ 	.byte	0x03, 0x19
        /*00ca*/ 	.short	0x00b8


	//----- nvinfo : EIATTR_PARAM_CBANK
	.align		4
        /*00cc*/ 	.byte	0x04, 0x0a
        /*00ce*/ 	.short	(.L_1105 - .L_1104)
	.align		4
.L_1104:
        /*00d0*/ 	.word	index@(.nv.constant0._Z35group_norm_nhwc_bwd_one_pass_kernelI11Fp32IOBf16WLi256ELi20ELi640EEv26Group_norm_nhwc_bwd_params)
        /*00d4*/ 	.short	0x0210
        /*00d6*/ 	.short	0x00b8


	//----- nvinfo : EIATTR_SW_WAR
	.align		4
.L_1105:
        /*00d8*/ 	.byte	0x04, 0x36
        /*00da*/ 	.short	(.L_1107 - .L_1106)
.L_1106:
        /*00dc*/ 	.word	0x00000008
.L_1107:


//--------------------- .nv.info._Z35group_norm_nhwc_bwd_one_pass_kernelI11Fp32IOBf16WLi512ELi20ELi640EEv26Group_norm_nhwc_bwd_params --------------------------
	.section	.nv.info._Z35group_norm_nhwc_bwd_one_pass_kernelI11Fp32IOBf16WLi512ELi20ELi640EEv26Group_norm_nhwc_bwd_params,"",@"SHT_CUDA_INFO"
	.sectionflags	@""
	.align	4


	//----- nvinfo : EIATTR_CUDA_API_VERSION
	.align		4
        /*0000*/ 	.byte	0x04, 0x37
        /*0002*/ 	.short	(.L_1109 - .L_1108)
.L_1108:
        /*0004*/ 	.word	0x00000082


	//----- nvinfo : EIATTR_KPARAM_INFO
	.align		4
.L_1109:
        /*0008*/ 	.byte	0x04, 0x17
        /*000a*/ 	.short	(.L_1111 - .L_1110)
.L_1110:
        /*000c*/ 	.word	0x00000000
        /*0010*/ 	.short	0x0000
        /*0012*/ 	.short	0x0000
        /*0014*/ 	.byte	0x00, 0xf0, 0xe1, 0x02


	//----- nvinfo : EIATTR_SPARSE_MMA_MASK
	.align		4
.L_1111:
        /*0018*/ 	.byte	0x03, 0x50
        /*001a*/ 	.short	0x0000


	//----- nvinfo : EIATTR_MAXREG_COUNT
	.align		4
        /*001c*/ 	.byte	0x03, 0x1b
        /*001e*/ 	.short	0x0060


	//----- nvinfo : EIATTR_NUM_BARRIERS
	.align		4
        /*0020*/ 	.byte	0x02, 0x4c
        /*0022*/ 	.byte	0x01
	.zero		1


	//----- nvinfo : EIATTR_MERCURY_ISA_VERSION
	.align		4
        /*0024*/ 	.byte	0x03, 0x5f
        /*0026*/ 	.short	0x0101


	//----- nvinfo : EIATTR_INT_WARP_WIDE_INSTR_OFFSETS
	.align		4
        /*0028*/ 	.byte	0x04, 0x31
        /*002a*/ 	.short	(.L_1113 - .L_1112)


	//   ....[0]....
.L_1112:
        /*002c*/ 	.word	0x00004030


	//   ....[1]....
        /*0030*/ 	.word	0x000067d0


	//----- nvinfo : EIATTR_COOP_GROUP_MASK_REGIDS
	.align		4
.L_1113:
        /*0034*/ 	.byte	0x04, 0x29
        /*0036*/ 	.short	(.L_1115 - .L_1114)


	//   ....[0]....
.L_1114:
        /*0038*/ 	.word	0xffffffff


	//   ....[1]....
        /*003c*/ 	.word	0xffffffff


	//   ....[2]....
        /*0040*/ 	.word	0xffffffff


	//   ....[3]....
        /*0044*/ 	.word	0xffffffff


	//   ....[4]....
        /*0048*/ 	.word	0xffffffff


	//   ....[5]....
        /*004c*/ 	.word	0xffffffff


	//   ....[6]....
        /*0050*/ 	.word	0xffffffff


	//   ....[7]....
        /*0054*/ 	.word	0xffffffff


	//   ....[8]....
        /*0058*/ 	.word	0xffffffff


	//   ....[9]....
        /*005c*/ 	.word	0xffffffff


	//----- nvinfo : EIATTR_COOP_GROUP_INSTR_OFFSETS
	.align		4
.L_1115:
        /*0060*/ 	.byte	0x04, 0x28
        /*0062*/ 	.short	(.L_1117 - .L_1116)


	//   ....[0]....
.L_1116:
        /*0064*/ 	.word	0x00002330


	//   ....[1]....
        /*0068*/ 	.word	0x00002370


	//   ....[2]....
        /*006c*/ 	.word	0x00002500


	//   ....[3]....
        /*0070*/ 	.word	0x00002540


	//   ....[4]....
        /*0074*/ 	.word	0x00002590


	//   ....[5]....
        /*0078*/ 	.word	0x000025b0


	//   ....[6]....
        /*007c*/ 	.word	0x000025e0


	//   ....[7]....
        /*0080*/ 	.word	0x00002600


	//   ....[8]....
        /*0084*/ 	.word	0x00002650


	//   ....[9]....
        /*0088*/ 	.word	0x00002680


	//----- nvinfo : EIATTR_EXIT_INSTR_OFFSETS
	.align		4
.L_1117:
        /*008c*/ 	.byte	0x04, 0x1c
        /*008e*/ 	.short	(.L_1119 - .L_1118)


	//   ....[0]....
.L_1118:
        /*0090*/ 	.word	0x000068c0


	//   ....[1]....
        /*0094*/ 	.word	0x00006a00


	//   ....[2]....
        /*0098*/ 	.word	0x00006c60


	//----- nvinfo : EIATTR_MAX_THREADS
	.align		4
.L_1119:
        /*009c*/ 	.byte	0x04, 0x05
        /*009e*/ 	.short	(.L_1121 - .L_1120)
.L_1120:
        /*00a0*/ 	.word	0x00000280
        /*00a4*/ 	.word	0x00000001
        /*00a8*/ 	.word	0x00000001


	//----- nvinfo : EIATTR_CRS_STACK_SIZE
	.align		4
.L_1121:
        /*00ac*/ 	.byte	0x04, 0x1e
        /*00ae*/ 	.short	(.L_1123 - .L_1122)
.L_1122:
        /*00b0*/ 	.word	0x00000000


	//----- nvinfo : EIATTR_CBANK_PARAM_SIZE
	.align		4
.L_1123:
        /*00b4*/ 	.byte	0x03, 0x19
        /*00b6*/ 	.short	0x00b8


	//----- nvinfo : EIATTR_PARAM_CBANK
	.align		4
        /*00b8*/ 	.byte	0x04, 0x0a
        /*00ba*/ 	.short	(.L_1125 - .L_1124)
	.align		4
.L_1124:
        /*00bc*/ 	.word	index@(.nv.constant0._Z35group_norm_nhwc_bwd_one_pass_kernelI11Fp32IOBf16WLi512ELi20ELi640EEv26Group_norm_nhwc_bwd_params)
        /*00c0*/ 	.short	0x0210
        /*00c2*/ 	.short	0x00b8


	//----- nvinfo : EIATTR_SW_WAR
	.align		4
.L_1125:
        /*00c4*/ 	.byte	0x04, 0x36
        /*00c6*/ 	.short	(.L_1127 - .L_1126)
.L_1126:
        /*00c8*/ 	.word	0x00000008
.L_1127:


//--------------------- .nv.info._Z35group_norm_nhwc_bwd_one_pass_kernelI11Fp32IOFp16WLi64ELi20ELi640EEv26Group_norm_nhwc_bwd_params --------------------------
	.section	.nv.info._Z35group_norm_nhwc_bwd_one_pass_kernelI11Fp32IOFp16WLi64ELi20ELi640EEv26Group_norm_nhwc_bwd_params,"",@"SHT_CUDA_INFO"
	.sectionflags	@""
	.align	4


	//----- nvinfo : EIATTR_CUDA_API_VERSION
	.align		4
        /*0000*/ 	.byte	0x04, 0x37
        /*0002*/ 	.short	(.L_1129 - .L_1128)
.L_1128:
        /*0004*/ 	.word	0x00000082


	//----- nvinfo : EIATTR_KPARAM_INFO
	.align		4
.L_1129:
        /*0008*/ 	.byte	0x04, 0x17
        /*000a*/ 	.short	(.L_1131 - .L_1130)
.L_1130:
        /*000c*/ 	.word	0x00000000
        /*0010*/ 	.short	0x0000
        /*0012*/ 	.short	0x0000
        /*0014*/ 	.byte	0x00, 0xf0, 0xe1, 0x02


	//----- nvinfo : EIATTR_SPARSE_MMA_MASK
	.align		4
.L_1131:
        /*0018*/ 	.byte	0x03, 0x50
        /*001a*/ 	.short	0x0000


	//----- nvinfo : EIATTR_MAXREG_COUNT
	.align		4
        /*001c*/ 	.byte	0x03, 0x1b
        /*001e*/ 	.short	0x0060


	//----- nvinfo : EIATTR_NUM_BARRIERS
	.align		4
        /*0020*/ 	.byte	0x02, 0x4c
        /*0022*/ 	.byte	0x01
	.zero		1


	//----- nvinfo : EIATTR_MERCURY_ISA_VERSION
	.align		4
        /*0024*/ 	.byte	0x03, 0x5f
        /*0026*/ 	.short	0x0101


	//----- nvinfo : EIATTR_INT_WARP_WIDE_INSTR_OFFSETS
	.align		4
        /*0028*/ 	.byte	0x04, 0x31
        /*002a*/ 	.short	(.L_1133 - .L_1132)


	//   ....[0]....
.L_1132:
        /*002c*/ 	.word	0x00002700


	//   ....[1]....
        /*0030*/ 	.word	0x00003c90


	//----- nvinfo : EIATTR_COOP_GROUP_MASK_REGIDS
	.align		4
.L_1133:
        /*0034*/ 	.byte	0x04, 0x29
        /*0036*/ 	.short	(.L_1135 - .L_1134)


	//   ....[0]....
.L_1134:
        /*0038*/ 	.word	0xffffffff


	//   ....[1]....
        /*003c*/ 	.word	0xffffffff


	//   ....[2]....
        /*0040*/ 	.word	0xffffffff


	//   ....[3]....
        /*0044*/ 	.word	0xffffffff


	//   ....[4]....
        /*0048*/ 	.word	0xffffffff


	//   ....[5]....
        /*004c*/ 	.word	0xffffffff


	//   ....[6]....
        /*0050*/ 	.word	0xffffffff


	//   ....[7]....
        /*0054*/ 	.word	0xffffffff


	//   ....[8]....
        /*0058*/ 	.word	0xffffffff


	//   ....[9]....
        /*005c*/ 	.word	0xffffffff


	//----- nvinfo : EIATTR_COOP_GROUP_INSTR_OFFSETS
	.align		4
.L_1135:
        /*0060*/ 	.byte	0x04, 0x28
        /*0062*/ 	.short	(.L_1137 - .L_1136)


	//   ....[0]....
.L_1136:
        /*0064*/ 	.word	0x00000b90


	//   ....[1]....
        /*0068*/ 	.word	0x00000ba0


	//   ....[2]....
        /*006c*/ 	.word	0x00000c00


	//   ....[3]....
        /*0070*/ 	.word	0x00000c10


	//   ....[4]....
        /*0074*/ 	.word	0x00000c40


	//   ....[5]....
        /*0078*/ 	.word	0x00000c60


	//   ....[6]....
        /*007c*/ 	.word	0x00000c90


	//   ....[7]....
        /*0080*/ 	.word	0x00000cb0


	//   ....[8]....
        /*0084*/ 	.word	0x00000ce0


	//   ....[9]....
        /*0088*/ 	.word	0x00000d00


	//----- nvinfo : EIATTR_EXIT_INSTR_OFFSETS
	.align		4
.L_1137:
        /*008c*/ 	.byte	0x04, 0x1c
        /*008e*/ 	.short	(.L_1139 - .L_1138)


	//   ....[0]....
.L_1138:
        /*0090*/ 	.word	0x00003d80


	//   ....[1]....
        /*0094*/ 	.word	0x00003ec0


	//   ....[2]....
        /*0098*/ 	.word	0x00004130


	//----- nvinfo : EIATTR_MAX_THREADS
	.align		4
.L_1139:
        /*009c*/ 	.byte	0x04, 0x05
        /*009e*/ 	.short	(.L_1141 - .L_1140)
.L_1140:
        /*00a0*/ 	.word	0x00000280
        /*00a4*/ 	.word	0x00000001
        /*00a8*/ 	.word	0x00000001


	//----- nvinfo : EIATTR_CRS_STACK_SIZE
	.align		4
.L_1141:
        /*00ac*/ 	.byte	0x04, 0x1e
        /*00ae*/ 	.short	(.L_1143 - .L_1142)
.L_1142:
        /*00b0*/ 	.word	0x00000000


	//----- nvinfo : EIATTR_CBANK_PARAM_SIZE
	.align		4
.L_1143:
        /*00b4*/ 	.byte	0x03, 0x19
        /*00b6*/ 	.short	0x00b8


	//----- nvinfo : EIATTR_PARAM_CBANK
	.align		4
        /*00b8*/ 	.byte	0x04, 0x0a
        /*00ba*/ 	.short	(.L_1145 - .L_1144)
	.align		4
.L_1144:
        /*00bc*/ 	.word	index@(.nv.constant0._Z35group_norm_nhwc_bwd_one_pass_kernelI11Fp32IOFp16WLi64ELi20ELi640EEv26Group_norm_nhwc_bwd_params)
        /*00c0*/ 	.short	0x0210
        /*00c2*/ 	.short	0x00b8


	//----- nvinfo : EIATTR_SW_WAR
	.align		4
.L_1145:
        /*00c4*/ 	.byte	0x04, 0x36
        /*00c6*/ 	.short	(.L_1147 - .L_1146)
.L_1146:
        /*00c8*/ 	.word	0x00000008
.L_1147:


//--------------------- .nv.info._Z35group_norm_nhwc_bwd_one_pass_kernelI11Fp32IOFp16WLi128ELi20ELi640EEv26Group_norm_nhwc_bwd_params --------------------------
	.section	.nv.info._Z35group_norm_nhwc_bwd_one_pass_kernelI11Fp32IOFp16WLi128ELi20ELi640EEv26Group_norm_nhwc_bwd_params,"",@"SHT_CUDA_INFO"
	.sectionflags	@""
	.align	4


	//----- nvinfo : EIATTR_CUDA_API_VERSION
	.align		4
        /*0000*/ 	.byte	0x04, 0x37
        /*0002*/ 	.short	(.L_1149 - .L_1148)
.L_1148:
        /*0004*/ 	.word	0x00000082


	//----- nvinfo : EIATTR_KPARAM_INFO
	.align		4
.L_1149:
        /*0008*/ 	.byte	0x04, 0x17
        /*000a*/ 	.short	(.L_1151 - .L_1150)
.L_1150:
        /*000c*/ 	.word	0x00000000
        /*0010*/ 	.short	0x0000
        /*0012*/ 	.short	0x0000
        /*0014*/ 	.byte	0x00, 0xf0, 0xe1, 0x02


	//----- nvinfo : EIATTR_SPARSE_MMA_MASK
	.align		4
.L_1151:
        /*0018*/ 	.byte	0x03, 0x50
        /*001a*/ 	.short	0x0000


	//----- nvinfo : EIATTR_MAXREG_COUNT
	.align		4
        /*001c*/ 	.byte	0x03, 0x1b
        /*001e*/ 	.short	0x0060


	//----- nvinfo : EIATTR_NUM_BARRIERS
	.align		4
        /*0020*/ 	.byte	0x02, 0x4c
        /*0022*/ 	.byte	0x01
	.zero		1


	//----- nvinfo : EIATTR_MERCURY_ISA_VERSION
	.align		4
        /*0024*/ 	.byte	0x03, 0x5f
        /*0026*/ 	.short	0x0101


	//----- nvinfo : EIATTR_INT_WARP_WIDE_INSTR_OFFSETS
	.align		4
        /*0028*/ 	.byte	0x04, 0x31
        /*002a*/ 	.short	(.L_1153 - .L_1152)


	//   ....[0]....
.L_1152:
        /*002c*/ 	.word	0x00002ad0


	//   ....[1]....
        /*0030*/ 	.word	0x00004320


	//----- nvinfo : EIATTR_COOP_GROUP_MASK_REGIDS
	.align		4
.L_1153:
        /*0034*/ 	.byte	0x04, 0x29
        /*0036*/ 	.short	(.L_1155 - .L_1154)


	//   ....[0]....
.L_1154:
        /*0038*/ 	.word	0xffffffff


	//   ....[1]....
        /*003c*/ 	.word	0xffffffff


	//   ....[2]....
        /*0040*/ 	.word	0xffffffff


	//   ....[3]....
        /*0044*/ 	.word	0xffffffff


	//   ....[4]....
        /*0048*/ 	.word	0xffffffff


	//   ....[5]....
        /*004c*/ 	.word	0xffffffff


	//   ....[6]....
        /*0050*/ 	.word	0xffffffff


	//   ....[7]....
        /*0054*/ 	.word	0xffffffff


	//   ....[8]....
        /*0058*/ 	.word	0xffffffff


	//   ....[9]....
        /*005c*/ 	.word	0xffffffff


	//----- nvinfo : EIATTR_COOP_GROUP_INSTR_OFFSETS
	.align		4
.L_1155:
        /*0060*/ 	.byte	0x04, 0x28
        /*0062*/ 	.short	(.L_1157 - .L_1156)


	//   ....[0]....
.L_1156:
        /*0064*/ 	.word	0x00000f00


	//   ....[1]....
        /*0068*/ 	.word	0x00000f40


	//   ....[2]....
        /*006c*/ 	.word	0x00000fa0


	//   ....[3]....
        /*0070*/ 	.word	0x00000fc0


	//   ....[4]....
        /*0074*/ 	.word	0x00000ff0


	//   ....[5]....
        /*0078*/ 	.word	0x00001010


	//   ....[6]....
        /*007c*/ 	.word	0x00001040


	//   ....[7]....
        /*0080*/ 	.word	0x00001060


	//   ....[8]....
        /*0084*/ 	.word	0x00001090


	//   ....[9]....
        /*0088*/ 	.word	0x000010b0


	//----- nvinfo : EIATTR_EXIT_INSTR_OFFSETS
	.align		4
.L_1157:
        /*008c*/ 	.byte	0x04, 0x1c
        /*008e*/ 	.short	(.L_1159 - .L_1158)


	//   ....[0]....
.L_1158:
        /*0090*/ 	.word	0x00004410


	//   ....[1]....
        /*0094*/ 	.word	0x00004550


	//   ....[2]....
        /*0098*/ 	.word	0x000047b0


	//----- nvinfo : EIATTR_MAX_THREADS
	.align		4
.L_1159:
        /*009c*/ 	.byte	0x04, 0x05
        /*009e*/ 	.short	(.L_1161 - .L_1160)
.L_1160:
        /*00a0*/ 	.word	0x00000280
        /*00a4*/ 	.word	0x00000001
        /*00a8*/ 	.word	0x00000001


	//----- nvinfo : EIATTR_CRS_STACK_SIZE
	.align		4
.L_1161:
        /*00ac*/ 	.byte	0x04, 0x1e
        /*00ae*/ 	.short	(.L_1163 - .L_1162)
.L_1162:
        /*00b0*/ 	.word	0x00000000


	//----- nvinfo : EIATTR_CBANK_PARAM_SIZE
	.align		4
.L_1163:
        /*00b4*/ 	.byte	0x03, 0x19
        /*00b6*/ 	.short	0x00b8


	//----- nvinfo : EIATTR_PARAM_CBANK
	.align		4
        /*00b8*/ 	.byte	0x04, 0x0a
        /*00ba*/ 	.short	(.L_1165 - .L_1164)
	.align		4
.L_1164:
        /*00bc*/ 	.word	index@(.nv.constant0._Z35group_norm_nhwc_bwd_one_pass_kernelI11Fp32IOFp16WLi128ELi20ELi640EEv26Group_norm_nhwc_bwd_params)
        /*00c0*/ 	.short	0x0210
        /*00c2*/ 	.short	0x00b8


	//----- nvinfo : EIATTR_SW_WAR
	.align		4
.L_1165:
        /*00c4*/ 	.byte	0x04, 0x36
        /*00c6*/ 	.short	(.L_1167 - .L_1166)
.L_1166:
        /*00c8*/ 	.word	0x00000008
.L_1167:


//--------------------- .nv.info._Z35group_norm_nhwc_bwd_one_pass_kernelI11Fp32IOFp16WLi256ELi20ELi640EEv26Group_norm_nhwc_bwd_params --------------------------
	.section	.nv.info._Z35group_norm_nhwc_bwd_one_pass_kernelI11Fp32IOFp16WLi256ELi20ELi640EEv26Group_norm_nhwc_bwd_params,"",@"SHT_CUDA_INFO"
	.sectionflags	@""
	.align	4


	//----- nvinfo : EIATTR_CUDA_API_VERSION
	.align		4
        /*0000*/ 	.byte	0x04, 0x37
        /*0002*/ 	.short	(.L_1169 - .L_1168)
.L_1168:
        /*0004*/ 	.word	0x00000082


	//----- nvinfo : EIATTR_KPARAM_INFO
	.align		4
.L_1169:
        /*0008*/ 	.byte	0x04, 0x17
        /*000a*/ 	.short	(.L_1171 - .L_1170)
.L_1170:
        /*000c*/ 	.word	0x00000000
        /*0010*/ 	.short	0x0000
        /*0012*/ 	.short	0x0000
        /*0014*/ 	.byte	0x00, 0xf0, 0xe1, 0x02


	//----- nvinfo : EIATTR_SPARSE_MMA_MASK
	.align		4
.L_1171:
        /*0018*/ 	.byte	0x03, 0x50
        /*001a*/ 	.short	0x0000


	//----- nvinfo : EIATTR_MAXREG_COUNT
	.align		4
        /*001c*/ 	.byte	0x03, 0x1b
        /*001e*/ 	.short	0x0060


	//----- nvinfo : EIATTR_NUM_BARRIERS
	.align		4
        /*0020*/ 	.byte	0x02, 0x4c
        /*0022*/ 	.byte	0x01
	.zero		1


	//----- nvinfo : EIATTR_ANNOTATIONS
	.align		4
        /*0024*/ 	.byte	0x04, 0x55
        /*0026*/ 	.short	(.L_1173 - .L_1172)


	//   ....[0]....
.L_1172:
        /*0028*/ 	.word	0x00000001
        /*002c*/ 	.byte	0xf0, 0x02, 0x00, 0x00, 0x01, 0x00, 0x00, 0x00, 0x20, 0x15, 0x00, 0x00


	//----- nvinfo : EIATTR_MERCURY_ISA_VERSION
	.align		4
.L_1173:
        /*0038*/ 	.byte	0x03, 0x5f
        /*003a*/ 	.short	0x0101


	//----- nvinfo : EIATTR_INT_WARP_WIDE_INSTR_OFFSETS
	.align		4
        /*003c*/ 	.byte	0x04, 0x31
        /*003e*/ 	.short	(.L_1175 - .L_1174)


	//   ....[0]....
.L_1174:
        /*0040*/ 	.word	0x00003240


	//   ....[1]....
        /*0044*/ 	.word	0x00005000


	//----- nvinfo : EIATTR_COOP_GROUP_MASK_REGIDS
	.align		4
.L_1175:
        /*0048*/ 	.byte	0x04, 0x29
        /*004a*/ 	.short	(.L_1177 - .L_1176)


	//   ....[0]....
.L_1176:
        /*004c*/ 	.word	0xffffffff


	//   ....[1]....
        /*0050*/ 	.word	0xffffffff


	//   ....[2]....
        /*0054*/ 	.word	0xffffffff


	//   ....[3]....
        /*0058*/ 	.word	0xffffffff


	//   ....[4]....
        /*005c*/ 	.word	0xffffffff


	//   ....[5]....
        /*0060*/ 	.word	0xffffffff


	//   ....[6]....
        /*0064*/ 	.word	0xffffffff


	//   ....[7]....
        /*0068*/ 	.word	0xffffffff


	//   ....[8]....
        /*006c*/ 	.word	0xffffffff


	//   ....[9]....
        /*0070*/ 	.word	0xffffffff


	//----- nvinfo : EIATTR_COOP_GROUP_INSTR_OFFSETS
	.align		4
.L_1177:
        /*0074*/ 	.byte	0x04, 0x28
        /*0076*/ 	.short	(.L_1179 - .L_1178)


	//   ....[0]....
.L_1178:
        /*0078*/ 	.word	0x00001620


	//   ....[1]....
        /*007c*/ 	.word	0x00001660


	//   ....[2]....
        /*0080*/ 	.word	0x00001770


	//   ....[3]....
        /*0084*/ 	.word	0x00001780


	//   ....[4]....
        /*0088*/ 	.word	0x000017b0


	//   ....[5]....
        /*008c*/ 	.word	0x000017d0


	//   ....[6]....
        /*0090*/ 	.word	0x00001800


	//   ....[7]....
        /*0094*/ 	.word	0x00001820


	//   ....[8]....
        /*0098*/ 	.word	0x00001850


	//   ....[9]....
        /*009c*/ 	.word	0x00001870


	//----- nvinfo : EIATTR_EXIT_INSTR_OFFSETS
	.align		4
.L_1179:
        /*00a0*/ 	.byte	0x04, 0x1c
        /*00a2*/ 	.short	(.L_1181 - .L_1180)


	//   ....[0]....
.L_1180:
        /*00a4*/ 	.word	0x000050f0


	//   ....[1]....
        /*00a8*/ 	.word	0x00005230


	//   ....[2]....
        /*00ac*/ 	.word	0x00005490


	//----- nvinfo : EIATTR_MAX_THREADS
	.align		4
.L_1181:
        /*00b0*/ 	.byte	0x04, 0x05
        /*00b2*/ 	.short	(.L_1183 - .L_1182)
.L_1182:
        /*00b4*/ 	.word	0x00000280
        /*00b8*/ 	.word	0x00000001
        /*00bc*/ 	.word	0x00000001


	//----- nvinfo : EIATTR_CRS_STACK_SIZE
	.align		4
.L_1183:
        /*00c0*/ 	.byte	0x04, 0x1e
        /*00c2*/ 	.short	(.L_1185 - .L_1184)
.L_1184:
        /*00c4*/ 	.word	0x00000000


	//----- nvinfo : EIATTR_CBANK_PARAM_SIZE
	.align		4
.L_1185:
        /*00c8*/ 	.byte	0x03, 0x19
        /*00ca*/ 	.short	0x00b8


	//----- nvinfo : EIATTR_PARAM_CBANK
	.align		4
        /*00cc*/ 	.byte	0x04, 0x0a
        /*00ce*/ 	.short	(.L_1187 - .L_1186)
	.align		4
.L_1186:
        /*00d0*/ 	.word	index@(.nv.constant0._Z35group_norm_nhwc_bwd_one_pass_kernelI11Fp32IOFp16WLi256ELi20ELi640EEv26Group_norm_nhwc_bwd_params)
        /*00d4*/ 	.short	0x0210
        /*00d6*/ 	.short	0x00b8


	//----- nvinfo : EIATTR_SW_WAR
	.align		4
.L_1187:
        /*00d8*/ 	.byte	0x04, 0x36
        /*00da*/ 	.short	(.L_1189 - .L_1188)
.L_1188:
        /*00dc*/ 	.word	0x00000008
.L_1189:


//--------------------- .nv.info._Z35group_norm_nhwc_bwd_one_pass_kernelI11Fp32IOFp16WLi512ELi20ELi640EEv26Group_norm_nhwc_bwd_params --------------------------
	.section	.nv.info._Z35group_norm_nhwc_bwd_one_pass_kernelI11Fp32IOFp16WLi512ELi20ELi640EEv26Group_norm_nhwc_bwd_params,"",@"SHT_CUDA_INFO"
	.sectionflags	@""
	.align	4


	//----- nvinfo : EIATTR_CUDA_API_VERSION
	.align		4
        /*0000*/ 	.byte	0x04, 0x37
        /*0002*/ 	.short	(.L_1191 - .L_1190)
.L_1190:
        /*0004*/ 	.word	0x00000082


	//----- nvinfo : EIATTR_KPARAM_INFO
	.align		4
.L_1191:
        /*0008*/ 	.byte	0x04, 0x17
        /*000a*/ 	.short	(.L_1193 - .L_1192)
.L_1192:
        /*000c*/ 	.word	0x00000000
        /*0010*/ 	.short	0x0000
        /*0012*/ 	.short	0x0000
        /*0014*/ 	.byte	0x00, 0xf0, 0xe1, 0x02


	//----- nvinfo : EIATTR_SPARSE_MMA_MASK
	.align		4
.L_1193:
        /*0018*/ 	.byte	0x03, 0x50
        /*001a*/ 	.short	0x0000


	//----- nvinfo : EIATTR_MAXREG_COUNT
	.align		4
        /*001c*/ 	.byte	0x03, 0x1b
        /*001e*/ 	.short	0x0060


	//----- nvinfo : EIATTR_NUM_BARRIERS
	.align		4
        /*0020*/ 	.byte	0x02, 0x4c
        /*0022*/ 	.byte	0x01
	.zero		1


	//----- nvinfo : EIATTR_MERCURY_ISA_VERSION
	.align		4
        /*0024*/ 	.byte	0x03, 0x5f
        /*0026*/ 	.short	0x0101


	//----- nvinfo : EIATTR_INT_WARP_WIDE_INSTR_OFFSETS
	.align		4
        /*0028*/ 	.byte	0x04, 0x31
        /*002a*/ 	.short	(.L_1195 - .L_1194)


	//   ....[0]....
.L_1194:
        /*002c*/ 	.word	0x00004030


	//   ....[1]....
        /*0030*/ 	.word	0x000067d0


	//----- nvinfo : EIATTR_COOP_GROUP_MASK_REGIDS
	.align		4
.L_1195:
        /*0034*/ 	.byte	0x04, 0x29
        /*0036*/ 	.short	(.L_1197 - .L_1196)


	//   ....[0]....
.L_1196:
        /*0038*/ 	.word	0xffffffff


	//   ....[1]....
        /*003c*/ 	.word	0xffffffff


	//   ....[2]....
        /*0040*/ 	.word	0xffffffff


	//   ....[3]....
        /*0044*/ 	.word	0xffffffff


	//   ....[4]....
        /*0048*/ 	.word	0xffffffff


	//   ....[5]....
        /*004c*/ 	.word	0xffffffff


	//   ....[6]....
        /*0050*/ 	.word	0xffffffff


	//   ....[7]....
        /*0054*/ 	.word	0xffffffff


	//   ....[8]....
        /*0058*/ 	.word	0xffffffff


	//   ....[9]....
        /*005c*/ 	.word	0xffffffff


	//----- nvinfo : EIATTR_COOP_GROUP_INSTR_OFFSETS
	.align		4
.L_1197:
        /*0060*/ 	.byte	0x04, 0x28
        /*0062*/ 	.short	(.L_1199 - .L_1198)


	//   ....[0]....
.L_1198:
        /*0064*/ 	.word	0x00002330


	//   ....[1]....
        /*0068*/ 	.word	0x00002370


	//   ....[2]....
        /*006c*/ 	.word	0x00002500


	//   ....[3]....
        /*0070*/ 	.word	0x00002540


	//   ....[4]....
        /*0074*/ 	.word	0x00002590


	//   ....[5]....
        /*0078*/ 	.word	0x000025b0


	//   ....[6]....
        /*007c*/ 	.word	0x000025e0


	//   ....[7]....
        /*0080*/ 	.word	0x00002600


	//   ....[8]....
        /*0084*/ 	.word	0x00002650


	//   ....[9]....
        /*0088*/ 	.word	0x00002680


	//----- nvinfo : EIATTR_EXIT_INSTR_OFFSETS
	.align		4
.L_1199:
        /*008c*/ 	.byte	0x04, 0x1c
        /*008e*/ 	.short	(.L_1201 - .L_1200)


	//   ....[0]....
.L_1200:
        /*0090*/ 	.word	0x000068c0


	//   ....[1]....
        /*0094*/ 	.word	0x00006a00


	//   ....[2]....
        /*0098*/ 	.word	0x00006c60


	//----- nvinfo : EIATTR_MAX_THREADS
	.align		4
.L_1201:
        /*009c*/ 	.byte	0x04, 0x05
        /*009e*/ 	.short	(.L_1203 - .L_1202)
.L_1202:
        /*00a0*/ 	.word	0x00000280
        /*00a4*/ 	.word	0x00000001
        /*00a8*/ 	.word	0x00000001


	//----- nvinfo : EIATTR_CRS_STACK_SIZE
	.align		4
.L_1203:
        /*00ac*/ 	.byte	0x04, 0x1e
        /*00ae*/ 	.short	(.L_1205 - .L_1204)
.L_1204:
        /*00b0*/ 	.word	0x00000000


	//----- nvinfo : EIATTR_CBANK_PARAM_SIZE
	.align		4
.L_1205:
        /*00b4*/ 	.byte	0x03, 0x19
        /*00b6*/ 	.short	0x00b8


	//----- nvinfo : EIATTR_PARAM_CBANK
	.align		4
        /*00b8*/ 	.byte	0x04, 0x0a
        /*00ba*/ 	.short	(.L_1207 - .L_1206)
	.align		4
.L_1206:
        /*00bc*/ 	.word	index@(.nv.constant0._Z35group_norm_nhwc_bwd_one_pass_kernelI11Fp32IOFp16WLi512ELi20ELi640EEv26Group_norm_nhwc_bwd_params)
        /*00c0*/ 	.short	0x0210
        /*00c2*/ 	.short	0x00b8


	//----- nvinfo : EIATTR_SW_WAR
	.align		4
.L_1207:
        /*00c4*/ 	.byte	0x04, 0x36
        /*00c6*/ 	.short	(.L_1209 - .L_1208)
.L_1208:
        /*00c8*/ 	.word	0x00000008
.L_1209:


//--------------------- .nv.info._Z35group_norm_nhwc_fwd_one_pass_kernelI11Bf16IOFp32WLi64ELi20ELi640EEv26Group_norm_nhwc_fwd_params --------------------------
	.section	.nv.info._Z35group_norm_nhwc_fwd_one_pass_kernelI11Bf16IOFp32WLi64ELi20ELi640EEv26Group_norm_nhwc_fwd_params,"",@"SHT_CUDA_INFO"
	.sectionflags	@""
	.align	4


	//----- nvinfo : EIATTR_CUDA_API_VERSION
	.align		4
        /*0000*/ 	.byte	0x04, 0x37
        /*0002*/ 	.short	(.L_1211 - .L_1210)
.L_1210:
        /*0004*/ 	.word	0x00000082


	//----- nvinfo : EIATTR_KPARAM_INFO
	.align		4
.L_1211:
        /*0008*/ 	.byte	0x04, 0x17
        /*000a*/ 	.short	(.L_1213 - .L_1212)
.L_1212:
        /*000c*/ 	.word	0x00000000
        /*0010*/ 	.short	0x0000
        /*0012*/ 	.short	0x0000
        /*0014*/ 	.byte	0x00, 0xf0, 0x81, 0x02


	//----- nvinfo : EIATTR_SPARSE_MMA_MASK
	.align		4
.L_1213:
        /*0018*/ 	.byte	0x03, 0x50
        /*001a*/ 	.short	0x0000


	//----- nvinfo : EIATTR_MAXREG_COUNT
	.align		4
        /*001c*/ 	.byte	0x03, 0x1b
        /*001e*/ 	.short	0x0060


	//----- nvinfo : EIATTR_NUM_BARRIERS
	.align		4
        /*0020*/ 	.byte	0x02, 0x4c
        /*0022*/ 	.byte	0x01
	.zero		1


	//----- nvinfo : EIATTR_MERCURY_ISA_VERSION
	.align		4
        /*0024*/ 	.byte	0x03, 0x5f
        /*0026*/ 	.short	0x0101


	//----- nvinfo : EIATTR_COOP_GROUP_MASK_REGIDS
	.align		4
        /*0028*/ 	.byte	0x04, 0x29
        /*002a*/ 	.short	(.L_1215 - .L_1214)


	//   ....[0]....
.L_1214:
        /*002c*/ 	.word	0xffffffff


	//   ....[1]....
        /*0030*/ 	.word	0xffffffff


	//   ....[2]....
        /*0034*/ 	.word	0xffffffff


	//   ....[3]....
        /*0038*/ 	.word	0xffffffff


	//   ....[4]....
        /*003c*/ 	.word	0xffffffff


	//   ....[5]....
        /*0040*/ 	.word	0xffffffff


	//   ....[6]....
        /*0044*/ 	.word	0xffffffff


	//   ....[7]....
        /*0048*/ 	.word	0xffffffff


	//   ....[8]....
        /*004c*/ 	.word	0xffffffff


	//   ....[9]....
        /*0050*/ 	.word	0xffffffff


	//----- nvinfo : EIATTR_COOP_GROUP_INSTR_OFFSETS
	.align		4
.L_1215:
        /*0054*/ 	.byte	0x04, 0x28
        /*0056*/ 	.short	(.L_1217 - .L_1216)


	//   ....[0]....
.L_1216:
        /*0058*/ 	.word	0x000005e0


	//   ....[1]....
        /*005c*/ 	.word	0x000005f0


	//   ....[2]....
        /*0060*/ 	.word	0x00000620


	//   ....[3]....
        /*0064*/ 	.word	0x00000640


	//   ....[4]....
        /*0068*/ 	.word	0x00000670


	//   ....[5]....
        /*006c*/ 	.word	0x00000690


	//   ....[6]....
        /*0070*/ 	.word	0x000006c0


	//   ....[7]....
        /*0074*/ 	.word	0x000006e0


	//   ....[8]....
        /*0078*/ 	.word	0x00000710


	//   ....[9]....
        /*007c*/ 	.word	0x00000730


	//----- nvinfo : EIATTR_EXIT_INSTR_OFFSETS
	.align		4
.L_1217:
        /*0080*/ 	.byte	0x04, 0x1c
        /*0082*/ 	.short	(.L_1219 - .L_1218)


	//   ....[0]....
.L_1218:
        /*0084*/ 	.word	0x00000060


	//   ....[1]....
        /*0088*/ 	.word	0x000019a0


	//----- nvinfo : EIATTR_MAX_THREADS
	.align		4
.L_1219:
        /*008c*/ 	.byte	0x04, 0x05
        /*008e*/ 	.short	(.L_1221 - .L_1220)
.L_1220:
        /*0090*/ 	.word	0x00000280
        /*0094*/ 	.word	0x00000001
        /*0098*/ 	.word	0x00000001


	//----- nvinfo : EIATTR_CRS_STACK_SIZE
	.align		4
.L_1221:
        /*009c*/ 	.byte	0x04, 0x1e
        /*009e*/ 	.short	(.L_1223 - .L_1222)
.L_1222:
        /*00a0*/ 	.word	0x00000000


	//----- nvinfo : EIATTR_CBANK_PARAM_SIZE
	.align		4
.L_1223:
        /*00a4*/ 	.byte	0x03, 0x19
        /*00a6*/ 	.short	0x00a0


	//----- nvinfo : EIATTR_PARAM_CBANK
	.align		4
        /*00a8*/ 	.byte	0x04, 0x0a
        /*00aa*/ 	.short	(.L_1225 - .L_1224)
	.align		4
.L_1224:
        /*00ac*/ 	.word	index@(.nv.constant0._Z35group_norm_nhwc_fwd_one_pass_kernelI11Bf16IOFp32WLi64ELi20ELi640EEv26Group_norm_nhwc_fwd_params)
        /*00b0*/ 	.short	0x0210
        /*00b2*/ 	.short	0x00a0


	//----- nvinfo : EIATTR_SW_WAR
	.align		4
.L_1225:
        /*00b4*/ 	.byte	0x04, 0x36
        /*00b6*/ 	.short	(.L_1227 - .L_1226)
.L_1226:
        /*00b8*/ 	.word	0x00000008
.L_1227:


//--------------------- .nv.info._Z35group_norm_nhwc_fwd_one_pass_kernelI11Bf16IOFp32WLi128ELi20ELi640EEv26Group_norm_nhwc_fwd_params --------------------------
	.section	.nv.info._Z35group_norm_nhwc_fwd_one_pass_kernelI11Bf16IOFp32WLi128ELi20ELi640EEv26Group_norm_nhwc_fwd_params,"",@"SHT_CUDA_INFO"
	.sectionflags	@""
	.align	4


	//----- nvinfo : EIATTR_CUDA_API_VERSION
	.align		4
        /*0000*/ 	.byte	0x04, 0x37
        /*0002*/ 	.short	(.L_1229 - .L_1228)
.L_1228:
        /*0004*/ 	.word	0x00000082


	//----- nvinfo : EIATTR_KPARAM_INFO
	.align		4
.L_1229:
        /*0008*/ 	.byte	0x04, 0x17
        /*000a*/ 	.short	(.L_1231 - .L_1230)
.L_1230:
        /*000c*/ 	.word	0x00000000
        /*0010*/ 	.short	0x0000
        /*0012*/ 	.short	0x0000
        /*0014*/ 	.byte	0x00, 0xf0, 0x81, 0x02


	//----- nvinfo : EIATTR_SPARSE_MMA_MASK
	.align		4
.L_1231:
        /*0018*/ 	.byte	0x03, 0x50
        /*001a*/ 	.short	0x0000


	//----- nvinfo : EIATTR_MAXREG_COUNT
	.align		4
        /*001c*/ 	.byte	0x03, 0x1b
        /*001e*/ 	.short	0x0060


	//----- nvinfo : EIATTR_NUM_BARRIERS
	.align		4
        /*0020*/ 	.byte	0x02, 0x4c
        /*0022*/ 	.byte	0x01
	.zero		1


	//----- nvinfo : EIATTR_MERCURY_ISA_VERSION
	.align		4
        /*0024*/ 	.byte	0x03, 0x5f
        /*0026*/ 	.short	0x0101


	//----- nvinfo : EIATTR_COOP_GROUP_MASK_REGIDS
	.align		4
        /*0028*/ 	.byte	0x04, 0x29
        /*002a*/ 	.short	(.L_1233 - .L_1232)


	//   ....[0]....
.L_1232:
        /*002c*/ 	.word	0xffffffff


	//   ....[1]....
        /*0030*/ 	.word	0xffffffff


	//   ....[2]....
        /*0034*/ 	.word	0xffffffff


	//   ....[3]....
        /*0038*/ 	.word	0xffffffff


	//   ....[4]....
        /*003c*/ 	.word	0xffffffff


	//   ....[5]....
        /*0040*/ 	.word	0xffffffff


	//   ....[6]....
        /*0044*/ 	.word	0xffffffff


	//   ....[7]....
        /*0048*/ 	.word	0xffffffff


	//   ....[8]....
        /*004c*/ 	.word	0xffffffff


	//   ....[9]....
        /*0050*/ 	.word	0xffffffff


	//----- nvinfo : EIATTR_COOP_GROUP_INSTR_OFFSETS
	.align		4
.L_1233:
        /*0054*/ 	.byte	0x04, 0x28
        /*0056*/ 	.short	(.L_1235 - .L_1234)


	//   ....[0]....
.L_1234:
        /*0058*/ 	.word	0x00000760


	//   ....[1]....
        /*005c*/ 	.word	0x00000770


	//   ....[2]....
        /*0060*/ 	.word	0x000007a0


	//   ....[3]....
        /*0064*/ 	.word	0x000007c0


	//   ....[4]....
        /*0068*/ 	.word	0x000007f0


	//   ....[5]....
        /*006c*/ 	.word	0x00000810


	//   ....[6]....
        /*0070*/ 	.word	0x00000840


	//   ....[7]....
        /*0074*/ 	.word	0x00000860


	//   ....[8]....
        /*0078*/ 	.word	0x00000890


	//   ....[9]....
        /*007c*/ 	.word	0x000008b0


	//----- nvinfo : EIATTR_EXIT_INSTR_OFFSETS
	.align		4
.L_1235:
        /*0080*/ 	.byte	0x04, 0x1c
        /*0082*/ 	.short	(.L_1237 - .L_1236)


	//   ....[0]....
.L_1236:
        /*0084*/ 	.word	0x00000060


	//   ....[1]....
        /*0088*/ 	.word	0x00001da0


	//----- nvinfo : EIATTR_MAX_THREADS
	.align		4
.L_1237:
        /*008c*/ 	.byte	0x04, 0x05
        /*008e*/ 	.short	(.L_1239 - .L_1238)
.L_1238:
        /*0090*/ 	.word	0x00000280
        /*0094*/ 	.word	0x00000001
        /*0098*/ 	.word	0x00000001


	//----- nvinfo : EIATTR_CRS_STACK_SIZE
	.align		4
.L_1239:
        /*009c*/ 	.byte	0x04, 0x1e
        /*009e*/ 	.short	(.L_1241 - .L_1240)
.L_1240:
        /*00a0*/ 	.word	0x00000000


	//----- nvinfo : EIATTR_CBANK_PARAM_SIZE
	.align		4
.L_1241:
        /*00a4*/ 	.byte	0x03, 0x19
        /*00a6*/ 	.short	0x00a0


	//----- nvinfo : EIATTR_PARAM_CBANK
	.align		4
        /*00a8*/ 	.byte	0x04, 0x0a
        /*00aa*/ 	.short	(.L_1243 - .L_1242)
	.align		4
.L_1242:
        /*00ac*/ 	.word	index@(.nv.constant0._Z35group_norm_nhwc_fwd_one_pass_kernelI11Bf16IOFp32WLi128ELi20ELi640EEv26Group_norm_nhwc_fwd_params)
        /*00b0*/ 	.short	0x0210
        /*00b2*/ 	.short	0x00a0


	//----- nvinfo : EIATTR_SW_WAR
	.align		4
.L_1243:
        /*00b4*/ 	.byte	0x04, 0x36
        /*00b6*/ 	.short	(.L_1245 - .L_1244)
.L_1244:
        /*00b8*/ 	.word	0x00000008
.L_1245:


//--------------------- .nv.info._Z35group_norm_nhwc_fwd_one_pass_kernelI11Bf16IOFp32WLi256ELi20ELi640EEv26Group_norm_nhwc_fwd_params --------------------------
	.section	.nv.info._Z35group_norm_nhwc_fwd_one_pass_kernelI11Bf16IOFp32WLi256ELi20ELi640EEv26Group_norm_nhwc_fwd_params,"",@"SHT_CUDA_INFO"
	.sectionflags	@""
	.align	4


	//----- nvinfo : EIATTR_CUDA_API_VERSION
	.align		4
        /*0000*/ 	.byte	0x04, 0x37
        /*0002*/ 	.short	(.L_1247 - .L_1246)
.L_1246:
        /*0004*/ 	.word	0x00000082


	//----- nvinfo : EIATTR_KPARAM_INFO
	.align		4
.L_1247:
        /*0008*/ 	.byte	0x04, 0x17
        /*000a*/ 	.short	(.L_1249 - .L_1248)
.L_1248:
        /*000c*/ 	.word	0x00000000
        /*0010*/ 	.short	0x0000
        /*0012*/ 	.short	0x0000
        /*0014*/ 	.byte	0x00, 0xf0, 0x81, 0x02


	//----- nvinfo : EIATTR_SPARSE_MMA_MASK
	.align		4
.L_1249:
        /*0018*/ 	.byte	0x03, 0x50
        /*001a*/ 	.short	0x0000


	//----- nvinfo : EIATTR_MAXREG_COUNT
	.align		4
        /*001c*/ 	.byte	0x03, 0x1b
        /*001e*/ 	.short	0x0060


	//----- nvinfo : EIATTR_NUM_BARRIERS
	.align		4
        /*0020*/ 	.byte	0x02, 0x4c
        /*0022*/ 	.byte	0x01
	.zero		1


	//----- nvinfo : EIATTR_MERCURY_ISA_VERSION
	.align		4
        /*0024*/ 	.byte	0x03, 0x5f
        /*0026*/ 	.short	0x0101


	//----- nvinfo : EIATTR_COOP_GROUP_MASK_REGIDS
	.align		4
        /*0028*/ 	.byte	0x04, 0x29
        /*002a*/ 	.short	(.L_1251 - .L_1250)


	//   ....[0]....
.L_1250:
        /*002c*/ 	.word	0xffffffff


	//   ....[1]....
        /*0030*/ 	.word	0xffffffff


	//   ....[2]....
        /*0034*/ 	.word	0xffffffff


	//   ....[3]....
        /*0038*/ 	.word	0xffffffff


	//   ....[4]....
        /*003c*/ 	.word	0xffffffff


	//   ....[5]....
        /*0040*/ 	.word	0xffffffff


	//   ....[6]....
        /*0044*/ 	.word	0xffffffff


	//   ....[7]....
        /*0048*/ 	.word	0xffffffff


	//   ....[8]....
        /*004c*/ 	.word	0xffffffff


	//   ....[9]....
        /*0050*/ 	.word	0xffffffff


	//----- nvinfo : EIATTR_COOP_GROUP_INSTR_OFFSETS
	.align		4
.L_1251:
        /*0054*/ 	.byte	0x04, 0x28
        /*0056*/ 	.short	(.L_1253 - .L_1252)


	//   ....[0]....
.L_1252:
        /*0058*/ 	.word	0x00000a60


	//   ....[1]....
        /*005c*/ 	.word	0x00000a70


	//   ....[2]....
        /*0060*/ 	.word	0x00000aa0


	//   ....[3]....
        /*0064*/ 	.word	0x00000ab0


	//   ....[4]....
        /*0068*/ 	.word	0x00000af0


	//   ....[5]....
        /*006c*/ 	.word	0x00000b00


	//   ....[6]....
        /*0070*/ 	.word	0x00000b40


	//   ....[7]....
        /*0074*/ 	.word	0x00000b50


	//   ....[8]....
        /*0078*/ 	.word	0x00000b90


	//   ....[9]....
        /*007c*/ 	.word	0x00000ba0


	//----- nvinfo : EIATTR_EXIT_INSTR_OFFSETS
	.align		4
.L_1253:
        /*0080*/ 	.byte	0x04, 0x1c
        /*0082*/ 	.short	(.L_1255 - .L_1254)


	//   ....[0]....
.L_1254:
        /*0084*/ 	.word	0x00000060


	//   ....[1]....
        /*0088*/ 	.word	0x000024f0


	//----- nvinfo : EIATTR_MAX_THREADS
	.align		4
.L_1255:
        /*008c*/ 	.byte	0x04, 0x05
        /*008e*/ 	.short	(.L_1257 - .L_1256)
.L_1256:
        /*0090*/ 	.word	0x00000280
        /*0094*/ 	.word	0x00000001
        /*0098*/ 	.word	0x00000001


	//----- nvinfo : EIATTR_CRS_STACK_SIZE
	.align		4
.L_1257:
        /*009c*/ 	.byte	0x04, 0x1e
        /*009e*/ 	.short	(.L_1259 - .L_1258)
.L_1258:
        /*00a0*/ 	.word	0x00000000


	//----- nvinfo : EIATTR_CBANK_PARAM_SIZE
	.align		4
.L_1259:
        /*00a4*/ 	.byte	0x03, 0x19
        /*00a6*/ 	.short	0x00a0


	//----- nvinfo : EIATTR_PARAM_CBANK
	.align		4
        /*00a8*/ 	.byte	0x04, 0x0a
        /*00aa*/ 	.short	(.L_1261 - .L_1260)
	.align		4
.L_1260:
        /*00ac*/ 	.word	index@(.nv.constant0._Z35group_norm_nhwc_fwd_one_pass_kernelI11Bf16IOFp32WLi256ELi20ELi640EEv26Group_norm_nhwc_fwd_params)
        /*00b0*/ 	.short	0x0210
        /*00b2*/ 	.short	0x00a0


	//----- nvinfo : EIATTR_SW_WAR
	.align		4
.L_1261:
        /*00b4*/ 	.byte	0x04, 0x36
        /*00b6*/ 	.short	(.L_1263 - .L_1262)
.L_1262:
        /*00b8*/ 	.word	0x00000008
.L_1263:


//--------------------- .nv.info._Z35group_norm_nhwc_fwd_one_pass_kernelI11Bf16IOFp32WLi512ELi20ELi640EEv26Group_norm_nhwc_fwd_params --------------------------
	.section	.nv.info._Z35group_norm_nhwc_fwd_one_pass_kernelI11Bf16IOFp32WLi512ELi20ELi640EEv26Group_norm_nhwc_fwd_params,"",@"SHT_CUDA_INFO"
	.sectionflags	@""
	.align	4


	//----- nvinfo : EIATTR_CUDA_API_VERSION
	.align		4
        /*0000*/ 	.byte	0x04, 0x37
        /*0002*/ 	.short	(.L_1265 - .L_1264)
.L_1264:
        /*0004*/ 	.word	0x00000082


	//----- nvinfo : EIATTR_KPARAM_INFO
	.align		4
.L_1265:
        /*0008*/ 	.byte	0x04, 0x17
        /*000a*/ 	.short	(.L_1267 - .L_1266)
.L_1266:
        /*000c*/ 	.word	0x00000000
        /*0010*/ 	.short	0x0000
        /*0012*/ 	.short	0x0000
        /*0014*/ 	.byte	0x00, 0xf0, 0x81, 0x02


	//----- nvinfo : EIATTR_SPARSE_MMA_MASK
	.align		4
.L_1267:
        /*0018*/ 	.byte	0x03, 0x50
        /*001a*/ 	.short	0x0000


	//----- nvinfo : EIATTR_MAXREG_COUNT
	.align		4
        /*001c*/ 	.byte	0x03, 0x1b
        /*001e*/ 	.short	0x0060


	//----- nvinfo : EIATTR_NUM_BARRIERS
	.align		4
        /*0020*/ 	.byte	0x02, 0x4c
        /*0022*/ 	.byte	0x01
	.zero		1


	//----- nvinfo : EIATTR_MERCURY_ISA_VERSION
	.align		4
        /*0024*/ 	.byte	0x03, 0x5f
        /*0026*/ 	.short	0x0101


	//----- nvinfo : EIATTR_COOP_GROUP_MASK_REGIDS
	.align		4
        /*0028*/ 	.byte	0x04, 0x29
        /*002a*/ 	.short	(.L_1269 - .L_1268)


	//   ....[0]....
.L_1268:
        /*002c*/ 	.word	0xffffffff


	//   ....[1]....
        /*0030*/ 	.word	0xffffffff


	//   ....[2]....
        /*0034*/ 	.word	0xffffffff


	//   ....[3]....
        /*0038*/ 	.word	0xffffffff


	//   ....[4]....
        /*003c*/ 	.word	0xffffffff


	//   ....[5]....
        /*0040*/ 	.word	0xffffffff


	//   ....[6]....
        /*0044*/ 	.word	0xffffffff


	//   ....[7]....
        /*0048*/ 	.word	0xffffffff


	//   ....[8]....
        /*004c*/ 	.word	0xffffffff


	//   ....[9]....
        /*0050*/ 	.word	0xffffffff


	//----- nvinfo : EIATTR_COOP_GROUP_INSTR_OFFSETS
	.align		4
.L_1269:
        /*0054*/ 	.byte	0x04, 0x28
        /*0056*/ 	.short	(.L_1271 - .L_1270)


	//   ....[0]....
.L_1270:
        /*0058*/ 	.word	0x00001060


	//   ....[1]....
        /*005c*/ 	.word	0x00001070


	//   ....[2]....
        /*0060*/ 	.word	0x000010a0


	//   ....[3]....
        /*0064*/ 	.word	0x000010b0


	//   ....[4]....
        /*0068*/ 	.word	0x000010f0


	//   ....[5]....
        /*006c*/ 	.word	0x00001100


	//   ....[6]....
        /*0070*/ 	.word	0x00001140


	//   ....[7]....
        /*0074*/ 	.word	0x00001150


	//   ....[8]....
        /*0078*/ 	.word	0x00001190


	//   ....[9]....
        /*007c*/ 	.word	0x000011a0


	//----- nvinfo : EIATTR_EXIT_INSTR_OFFSETS
	.align		4
.L_1271:
        /*0080*/ 	.byte	0x04, 0x1c
        /*0082*/ 	.short	(.L_1273 - .L_1272)


	//   ....[0]....
.L_1272:
        /*0084*/ 	.word	0x00000060


	//   ....[1]....
        /*0088*/ 	.word	0x00003530


	//----- nvinfo : EIATTR_MAX_THREADS
	.align		4
.L_1273:
        /*008c*/ 	.byte	0x04, 0x05
        /*008e*/ 	.short	(.L_1275 - .L_1274)
.L_1274:
        /*0090*/ 	.word	0x00000280
        /*0094*/ 	.word	0x00000001
        /*0098*/ 	.word	0x00000001


	//----- nvinfo : EIATTR_CRS_STACK_SIZE
	.align		4
.L_1275:
        /*009c*/ 	.byte	0x04, 0x1e
        /*009e*/ 	.short	(.L_1277 - .L_1276)
.L_1276:
        /*00a0*/ 	.word	0x00000000


	//----- nvinfo : EIATTR_CBANK_PARAM_SIZE
	.align		4
.L_1277:
        /*00a4*/ 	.byte	0x03, 0x19
        /*00a6*/ 	.short	0x00a0


	//----- nvinfo : EIATTR_PARAM_CBANK
	.align		4
        /*00a8*/ 	.byte	0x04, 0x0a
        /*00aa*/ 	.short	(.L_1279 - .L_1278)
	.align		4
.L_1278:
        /*00ac*/ 	.word	index@(.nv.constant0._Z35group_norm_nhwc_fwd_one_pass_kernelI11Bf16IOFp32WLi512ELi20ELi640EEv26Group_norm_nhwc_fwd_params)
        /*00b0*/ 	.short	0x0210
        /*00b2*/ 	.short	0x00a0


	//----- nvinfo : EIATTR_SW_WAR
	.align		4
.L_1279:
        /*00b4*/ 	.byte	0x04, 0x36
        /*00b6*/ 	.short	(.L_1281 - .L_1280)
.L_1280:
        /*00b8*/ 	.word	0x00000008
.L_1281:


//--------------------- .nv.info._Z35group_norm_nhwc_fwd_one_pass_kernelI11Bf16IOBf16WLi64ELi20ELi640EEv26Group_norm_nhwc_fwd_params --------------------------
	.section	.nv.info._Z35group_norm_nhwc_fwd_one_pass_kernelI11Bf16IOBf16WLi64ELi20ELi640EEv26Group_norm_nhwc_fwd_params,"",@"SHT_CUDA_INFO"
	.sectionflags	@""
	.align	4


	//----- nvinfo : EIATTR_CUDA_API_VERSION
	.align		4
        /*0000*/ 	.byte	0x04, 0x37
        /*0002*/ 	.short	(.L_1283 - .L_1282)
.L_1282:
        /*0004*/ 	.word	0x00000082


	//----- nvinfo : EIATTR_KPARAM_INFO
	.align		4
.L_1283:
        /*0008*/ 	.byte	0x04, 0x17
        /*000a*/ 	.short	(.L_1285 - .L_1284)
.L_1284:
        /*000c*/ 	.word	0x00000000
        /*0010*/ 	.short	0x0000
        /*0012*/ 	.short	0x0000
        /*0014*/ 	.byte	0x00, 0xf0, 0x81, 0x02


	//----- nvinfo : EIATTR_SPARSE_MMA_MASK
	.align		4
.L_1285:
        /*0018*/ 	.byte	0x03, 0x50
        /*001a*/ 	.short	0x0000


	//----- nvinfo : EIATTR_MAXREG_COUNT
	.align		4
        /*001c*/ 	.byte	0x03, 0x1b
        /*001e*/ 	.short	0x0060


	//----- nvinfo : EIATTR_NUM_BARRIERS
	.align		4
        /*0020*/ 	.byte	0x02, 0x4c
        /*0022*/ 	.byte	0x01
	.zero		1


	//----- nvinfo : EIATTR_MERCURY_ISA_VERSION
	.align		4
        /*0024*/ 	.byte	0x03, 0x5f
        /*0026*/ 	.short	0x0101


	//----- nvinfo : EIATTR_COOP_GROUP_MASK_REGIDS
	.align		4
        /*0028*/ 	.byte	0x04, 0x29
        /*002a*/ 	.short	(.L_1287 - .L_1286)


	//   ....[0]....
.L_1286:
        /*002c*/ 	.word	0xffffffff


	//   ....[1]....
        /*0030*/ 	.word	0xffffffff


	//   ....[2]....
        /*0034*/ 	.word	0xffffffff


	//   ....[3]....
        /*0038*/ 	.word	0xffffffff


	//   ....[4]....
        /*003c*/ 	.word	0xffffffff


	//   ....[5]....
        /*0040*/ 	.word	0xffffffff


	//   ....[6]....
        /*0044*/ 	.word	0xffffffff


	//   ....[7]....
        /*0048*/ 	.word	0xffffffff


	//   ....[8]....
        /*004c*/ 	.word	0xffffffff


	//   ....[9]....
        /*0050*/ 	.word	0xffffffff


	//----- nvinfo : EIATTR_COOP_GROUP_INSTR_OFFSETS
	.align		4
.L_1287:
        /*0054*/ 	.byte	0x04, 0x28
        /*0056*/ 	.short	(.L_1289 - .L_1288)


	//   ....[0]....
.L_1288:
        /*0058*/ 	.word	0x000005e0


	//   ....[1]....
        /*005c*/ 	.word	0x000005f0


	//   ....[2]....
        /*0060*/ 	.word	0x00000620


	//   ....[3]....
        /*0064*/ 	.word	0x00000640


	//   ....[4]....
        /*0068*/ 	.word	0x00000670


	//   ....[5]....
        /*006c*/ 	.word	0x00000690


	//   ....[6]....
        /*0070*/ 	.word	0x000006c0


	//   ....[7]....
        /*0074*/ 	.word	0x000006e0


	//   ....[8]....
        /*0078*/ 	.word	0x00000710


	//   ....[9]....
        /*007c*/ 	.word	0x00000730


	//----- nvinfo : EIATTR_EXIT_INSTR_OFFSETS
	.align		4
.L_1289:
        /*0080*/ 	.byte	0x04, 0x1c
        /*0082*/ 	.short	(.L_1291 - .L_1290)


	//   ....[0]....
.L_1290:
        /*0084*/ 	.word	0x00000060


	//   ....[1]....
        /*0088*/ 	.word	0x000019e0


	//----- nvinfo : EIATTR_MAX_THREADS
	.align		4
.L_1291:
        /*008c*/ 	.byte	0x04, 0x05
        /*008e*/ 	.short	(.L_1293 - .L_1292)
.L_1292:
        /*0090*/ 	.word	0x00000280
        /*0094*/ 	.word	0x00000001
        /*0098*/ 	.word	0x00000001


	//----- nvinfo : EIATTR_CRS_STACK_SIZE
	.align		4
.L_1293:
        /*009c*/ 	.byte	0x04, 0x1e
        /*009e*/ 	.short	(.L_1295 - .L_1294)
.L_1294:
        /*00a0*/ 	.word	0x00000000


	//----- nvinfo : EIATTR_CBANK_PARAM_SIZE
	.align		4
.L_1295:
        /*00a4*/ 	.byte	0x03, 0x19
        /*00a6*/ 	.short	0x00a0


	//----- nvinfo : EIATTR_PARAM_CBANK
	.align		4
        /*00a8*/ 	.byte	0x04, 0x0a
        /*00aa*/ 	.short	(.L_1297 - .L_1296)
	.align		4
.L_1296:
        /*00ac*/ 	.word	index@(.nv.constant0._Z35group_norm_nhwc_fwd_one_pass_kernelI11Bf16IOBf16WLi64ELi20ELi640EEv26Group_norm_nhwc_fwd_params)
        /*00b0*/ 	.short	0x0210
        /*00b2*/ 	.short	0x00a0


	//----- nvinfo : EIATTR_SW_WAR
	.align		4
.L_1297:
        /*00b4*/ 	.byte	0x04, 0x36
        /*00b6*/ 	.short	(.L_1299 - .L_1298)
.L_1298:
        /*00b8*/ 	.word	0x00000008
.L_1299:


//--------------------- .nv.info._Z35group_norm_nhwc_fwd_one_pass_kernelI11Bf16IOBf16WLi128ELi20ELi640EEv26Group_norm_nhwc_fwd_params --------------------------
	.section	.nv.info._Z35group_norm_nhwc_fwd_one_pass_kernelI11Bf16IOBf16WLi128ELi20ELi640EEv26Group_norm_nhwc_fwd_params,"",@"SHT_CUDA_INFO"
	.sectionflags	@""
	.align	4


	//----- nvinfo : EIATTR_CUDA_API_VERSION
	.align		4
        /*0000*/ 	.byte	0x04, 0x37
        /*0002*/ 	.short	(.L_1301 - .L_1300)
.L_1300:
        /*0004*/ 	.word	0x00000082


	//----- nvinfo : EIATTR_KPARAM_INFO
	.align		4
.L_1301:
        /*0008*/ 	.byte	0x04, 0x17
        /*000a*/ 	.short	(.L_1303 - .L_1302)
.L_1302:
        /*000c*/ 	.word	0x00000000
        /*0010*/ 	.short	0x0000
        /*0012*/ 	.short	0x0000
        /*0014*/ 	.byte	0x00, 0xf0, 0x81, 0x02


	//----- nvinfo : EIATTR_SPARSE_MMA_MASK
	.align		4
.L_1303:
        /*0018*/ 	.byte	0x03, 0x50
        /*001a*/ 	.short	0x0000


	//----- nvinfo : EIATTR_MAXREG_COUNT
	.align		4
        /*001c*/ 	.byte	0x03, 0x1b
        /*001e*/ 	.short	0x0060


	//----- nvinfo : EIATTR_NUM_BARRIERS
	.align		4
        /*0020*/ 	.byte	0x02, 0x4c
        /*0022*/ 	.byte	0x01
	.zero		1


	//----- nvinfo : EIATTR_MERCURY_ISA_VERSION
	.align		4
        /*0024*/ 	.byte	0x03, 0x5f
        /*0026*/ 	.short	0x0101


	//----- nvinfo : EIATTR_COOP_GROUP_MASK_REGIDS
	.align		4
        /*0028*/ 	.byte	0x04, 0x29
        /*002a*/ 	.short	(.L_1305 - .L_1304)


	//   ....[0]....
.L_1304:
        /*002c*/ 	.word	0xffffffff


	//   ....[1]....
        /*0030*/ 	.word	0xffffffff


	//   ....[2]....
        /*0034*/ 	.word	0xffffffff


	//   ....[3]....
        /*0038*/ 	.word	0xffffffff


	//   ....[4]....
        /*003c*/ 	.word	0xffffffff


	//   ....[5]....
        /*0040*/ 	.word	0xffffffff


	//   ....[6]....
        /*0044*/ 	.word	0xffffffff


	//   ....[7]....
        /*0048*/ 	.word	0xffffffff


	//   ....[8]....
        /*004c*/ 	.word	0xffffffff


	//   ....[9]....
        /*0050*/ 	.word	0xffffffff


	//----- nvinfo : EIATTR_COOP_GROUP_INSTR_OFFSETS
	.align		4
.L_1305:
        /*0054*/ 	.byte	0x04, 0x28
        /*0056*/ 	.short	(.L_1307 - .L_1306)


	//   ....[0]....
.L_1306:
        /*0058*/ 	.word	0x00000760


	//   ....[1]....
        /*005c*/ 	.word	0x00000770


	//   ....[2]....
        /*0060*/ 	.word	0x000007a0


	//   ....[3]....
        /*0064*/ 	.word	0x000007c0


	//   ....[4]....
        /*0068*/ 	.word	0x000007f0


	//   ....[5]....
        /*006c*/ 	.word	0x00000810


	//   ....[6]....
        /*0070*/ 	.word	0x00000840


	//   ....[7]....
        /*0074*/ 	.word	0x00000860


	//   ....[8]....
        /*0078*/ 	.word	0x00000890


	//   ....[9]....
        /*007c*/ 	.word	0x000008b0


	//----- nvinfo : EIATTR_EXIT_INSTR_OFFSETS
	.align		4
.L_1307:
        /*0080*/ 	.byte	0x04, 0x1c
        /*0082*/ 	.short	(.L_1309 - .L_1308)


	//   ....[0]....
.L_1308:
        /*0084*/ 	.word	0x00000060


	//   ....[1]....
        /*0088*/ 	.word	0x00001de0


	//----- nvinfo : EIATTR_MAX_THREADS
	.align		4
.L_1309:
        /*008c*/ 	.byte	0x04, 0x05
        /*008e*/ 	.short	(.L_1311 - .L_1310)
.L_1310:
        /*0090*/ 	.word	0x00000280
        /*0094*/ 	.word	0x00000001
        /*0098*/ 	.word	0x00000001


	//----- nvinfo : EIATTR_CRS_STACK_SIZE
	.align		4
.L_1311:
        /*009c*/ 	.byte	0x04, 0x1e
        /*009e*/ 	.short	(.L_1313 - .L_1312)
.L_1312:
        /*00a0*/ 	.word	0x00000000


	//----- nvinfo : EIATTR_CBANK_PARAM_SIZE
	.align		4
.L_1313:
        /*00a4*/ 	.byte	0x03, 0x19
        /*00a6*/ 	.short	0x00a0


	//----- nvinfo : EIATTR_PARAM_CBANK
	.align		4
        /*00a8*/ 	.byte	0x04, 0x0a
        /*00aa*/ 	.short	(.L_1315 - .L_1314)
	.align		4
.L_1314:
        /*00ac*/ 	.word	index@(.nv.constant0._Z35group_norm_nhwc_fwd_one_pass_kernelI11Bf16IOBf16WLi128ELi20ELi640EEv26Group_norm_nhwc_fwd_params)
        /*00b0*/ 	.short	0x0210
        /*00b2*/ 	.short	0x00a0


	//----- nvinfo : EIATTR_SW_WAR
	.align		4
.L_1315:
        /*00b4*/ 	.byte	0x04, 0x36
        /*00b6*/ 	.short	(.L_1317 - .L_1316)
.L_1316:
        /*00b8*/ 	.word	0x00000008
.L_1317:


//--------------------- .nv.info._Z35group_norm_nhwc_fwd_one_pass_kernelI11Bf16IOBf16WLi256ELi20ELi640EEv26Group_norm_nhwc_fwd_params --------------------------
	.section	.nv.info._Z35group_norm_nhwc_fwd_one_pass_kernelI11Bf16IOBf16WLi256ELi20ELi640EEv26Group_norm_nhwc_fwd_params,"",@"SHT_CUDA_INFO"
	.sectionflags	@""
	.align	4


	//----- nvinfo : EIATTR_CUDA_API_VERSION
	.align		4
        /*0000*/ 	.byte	0x04, 0x37
        /*0002*/ 	.short	(.L_1319 - .L_1318)
.L_1318:
        /*0004*/ 	.word	0x00000082


	//----- nvinfo : EIATTR_KPARAM_INFO
	.align		4
.L_1319:
        /*0008*/ 	.byte	0x04, 0x17
        /*000a*/ 	.short	(.L_1321 - .L_1320)
.L_1320:
        /*000c*/ 	.word	0x00000000
        /*0010*/ 	.short	0x0000
        /*0012*/ 	.short	0x0000
        /*0014*/ 	.byte	0x00, 0xf0, 0x81, 0x02


	//----- nvinfo : EIATTR_SPARSE_MMA_MASK
	.align		4
.L_1321:
        /*0018*/ 	.byte	0x03, 0x50
        /*001a*/ 	.short	0x0000


	//----- nvinfo : EIATTR_MAXREG_COUNT
	.align		4
        /*001c*/ 	.byte	0x03, 0x1b
        /*001e*/ 	.short	0x0060


	//----- nvinfo : EIATTR_NUM_BARRIERS
	.align		4
        /*0020*/ 	.byte	0x02, 0x4c
        /*0022*/ 	.byte	0x01
	.zero		1


	//----- nvinfo : EIATTR_MERCURY_ISA_VERSION
	.align		4
        /*0024*/ 	.byte	0x03, 0x5f
        /*0026*/ 	.short	0x0101


	//----- nvinfo : EIATTR_COOP_GROUP_MASK_REGIDS
	.align		4
        /*0028*/ 	.byte	0x04, 0x29
        /*002a*/ 	.short	(.L_1323 - .L_1322)


	//   ....[0]....
.L_1322:
        /*002c*/ 	.word	0xffffffff


	//   ....[1]....
        /*0030*/ 	.word	0xffffffff


	//   ....[2]....
        /*0034*/ 	.word	0xffffffff


	//   ....[3]....
        /*0038*/ 	.word	0xffffffff


	//   ....[4]....
        /*003c*/ 	.word	0xffffffff


	//   ....[5]....
        /*0040*/ 	.word	0xffffffff


	//   ....[6]....
        /*0044*/ 	.word	0xffffffff


	//   ....[7]....
        /*0048*/ 	.word	0xffffffff


	//   ....[8]....
        /*004c*/ 	.word	0xffffffff


	//   ....[9]....
        /*0050*/ 	.word	0xffffffff


	//----- nvinfo : EIATTR_COOP_GROUP_INSTR_OFFSETS
	.align		4
.L_1323:
        /*0054*/ 	.byte	0x04, 0x28
        /*0056*/ 	.short	(.L_1325 - .L_1324)


	//   ....[0]....
.L_1324:
        /*0058*/ 	.word	0x00000a60


	//   ....[1]....
        /*005c*/ 	.word	0x00000a70


	//   ....[2]....
        /*0060*/ 	.word	0x00000aa0


	//   ....[3]....
        /*0064*/ 	.word	0x00000ab0


	//   ....[4]....
        /*0068*/ 	.word	0x00000af0


	//   ....[5]....
        /*006c*/ 	.word	0x00000b00


	//   ....[6]....
        /*0070*/ 	.word	0x00000b40


	//   ....[7]....
        /*0074*/ 	.word	0x00000b50


	//   ....[8]....
        /*0078*/ 	.word	0x00000b90


	//   ....[9]....
        /*007c*/ 	.word	0x00000ba0


	//----- nvinfo : EIATTR_EXIT_INSTR_OFFSETS
	.align		4
.L_1325:
        /*0080*/ 	.byte	0x04, 0x1c
        /*0082*/ 	.short	(.L_1327 - .L_1326)


	//   ....[0]....
.L_1326:
        /*0084*/ 	.word	0x00000060


	//   ....[1]....
        /*0088*/ 	.word	0x00002550


	//----- nvinfo : EIATTR_MAX_THREADS
	.align		4
.L_1327:
        /*008c*/ 	.byte	0x04, 0x05
        /*008e*/ 	.short	(.L_1329 - .L_1328)
.L_1328:
        /*0090*/ 	.word	0x00000280
        /*0094*/ 	.word	0x00000001
        /*0098*/ 	.word	0x00000001


	//----- nvinfo : EIATTR_CRS_STACK_SIZE
	.align		4
.L_1329:
        /*009c*/ 	.byte	0x04, 0x1e
        /*009e*/ 	.short	(.L_1331 - .L_1330)
.L_1330:
        /*00a0*/ 	.word	0x00000000


	//----- nvinfo : EIATTR_CBANK_PARAM_SIZE
	.align		4
.L_1331:
        /*00a4*/ 	.byte	0x03, 0x19
        /*00a6*/ 	.short	0x00a0


	//----- nvinfo : EIATTR_PARAM_CBANK
	.align		4
        /*00a8*/ 	.byte	0x04, 0x0a
        /*00aa*/ 	.short	(.L_1333 - .L_1332)
	.align		4
.L_1332:
        /*00ac*/ 	.word	index@(.nv.constant0._Z35group_norm_nhwc_fwd_one_pass_kernelI11Bf16IOBf16WLi256ELi20ELi640EEv26Group_norm_nhwc_fwd_params)
        /*00b0*/ 	.short	0x0210
        /*00b2*/ 	.short	0x00a0


	//----- nvinfo : EIATTR_SW_WAR
	.align		4
.L_1333:
        /*00b4*/ 	.byte	0x04, 0x36
        /*00b6*/ 	.short	(.L_1335 - .L_1334)
.L_1334:
        /*00b8*/ 	.word	0x00000008
.L_1335:


//--------------------- .nv.info._Z35group_norm_nhwc_fwd_one_pass_kernelI11Bf16IOBf16WLi512ELi20ELi640EEv26Group_norm_nhwc_fwd_params --------------------------
	.section	.nv.info._Z35group_norm_nhwc_fwd_one_pass_kernelI11Bf16IOBf16WLi512ELi20ELi640EEv26Group_norm_nhwc_fwd_params,"",@"SHT_CUDA_INFO"
	.sectionflags	@""
	.align	4


	//----- nvinfo : EIATTR_CUDA_API_VERSION
	.align		4
        /*0000*/ 	.byte	0x04, 0x37
        /*0002*/ 	.short	(.L_1337 - .L_1336)
.L_1336:
        /*0004*/ 	.word	0x00000082


	//----- nvinfo : EIATTR_KPARAM_INFO
	.align		4
.L_1337:
        /*0008*/ 	.byte	0x04, 0x17
        /*000a*/ 	.short	(.L_1339 - .L_1338)
.L_1338:
        /*000c*/ 	.word	0x00000000
        /*0010*/ 	.short	0x0000
        /*0012*/ 	.short	0x0000
        /*0014*/ 	.byte	0x00, 0xf0, 0x81, 0x02


	//----- nvinfo : EIATTR_SPARSE_MMA_MASK
	.align		4
.L_1339:
        /*0018*/ 	.byte	0x03, 0x50
        /*001a*/ 	.short	0x0000


	//----- nvinfo : EIATTR_MAXREG_COUNT
	.align		4
        /*001c*/ 	.byte	0x03, 0x1b
        /*001e*/ 	.short	0x0060


	//----- nvinfo : EIATTR_NUM_BARRIERS
	.align		4
        /*0020*/ 	.byte	0x02, 0x4c
        /*0022*/ 	.byte	0x01
	.zero		1


	//----- nvinfo : EIATTR_MERCURY_ISA_VERSION
	.align		4
        /*0024*/ 	.byte	0x03, 0x5f
        /*0026*/ 	.short	0x0101


	//----- nvinfo : EIATTR_COOP_GROUP_MASK_REGIDS
	.align		4
        /*0028*/ 	.byte	0x04, 0x29
        /*002a*/ 	.short	(.L_1341 - .L_1340)


	//   ....[0]....
.L_1340:
        /*002c*/ 	.word	0xffffffff


	//   ....[1]....
        /*0030*/ 	.word	0xffffffff


	//   ....[2]....
        /*0034*/ 	.word	0xffffffff


	//   ....[3]....
        /*0038*/ 	.word	0xffffffff


	//   ....[4]....
        /*003c*/ 	.word	0xffffffff


	//   ....[5]....
        /*0040*/ 	.word	0xffffffff


	//   ....[6]....
        /*0044*/ 	.word	0xffffffff


	//   ....[7]....
        /*0048*/ 	.word	0xffffffff


	//   ....[8]....
        /*004c*/ 	.word	0xffffffff


	//   ....[9]....
        /*0050*/ 	.word	0xffffffff


	//----- nvinfo : EIATTR_COOP_GROUP_INSTR_OFFSETS
	.align		4
.L_1341:
        /*0054*/ 	.byte	0x04, 0x28
        /*0056*/ 	.short	(.L_1343 - .L_1342)


	//   ....[0]....
.L_1342:
        /*0058*/ 	.word	0x00001060


	//   ....[1]....
        /*005c*/ 	.word	0x00001070


	//   ....[2]....
        /*0060*/ 	.word	0x000010a0


	//   ....[3]....
        /*0064*/ 	.word	0x000010b0


	//   ....[4]....
        /*0068*/ 	.word	0x000010f0


	//   ....[5]....
        /*006c*/ 	.word	0x00001100


	//   ....[6]....
        /*0070*/ 	.word	0x00001140


	//   ....[7]....
        /*0074*/ 	.word	0x00001150


	//   ....[8]....
        /*0078*/ 	.word	0x00001190


	//   ....[9]....
        /*007c*/ 	.word	0x000011a0


	//----- nvinfo : EIATTR_EXIT_INSTR_OFFSETS
	.align		4
.L_1343:
        /*0080*/ 	.byte	0x04, 0x1c
        /*0082*/ 	.short	(.L_1345 - .L_1344)


	//   ....[0]....
.L_1344:
        /*0084*/ 	.word	0x00000060


	//   ....[1]....
        /*0088*/ 	.word	0x00003570


	//----- nvinfo : EIATTR_MAX_THREADS
	.align		4
.L_1345:
        /*008c*/ 	.byte	0x04, 0x05
        /*008e*/ 	.short	(.L_1347 - .L_1346)
.L_1346:
        /*0090*/ 	.word	0x00000280
        /*0094*/ 	.word	0x00000001
        /*0098*/ 	.word	0x00000001


	//----- nvinfo : EIATTR_CRS_STACK_SIZE
	.align		4
.L_1347:
        /*009c*/ 	.byte	0x04, 0x1e
        /*009e*/ 	.short	(.L_1349 - .L_1348)
.L_1348:
        /*00a0*/ 	.word	0x00000000


	//----- nvinfo : EIATTR_CBANK_PARAM_SIZE
	.align		4
.L_1349:
        /*00a4*/ 	.byte	0x03, 0x19
        /*00a6*/ 	.short	0x00a0


	//----- nvinfo : EIATTR_PARAM_CBANK
	.align		4
        /*00a8*/ 	.byte	0x04, 0x0a
        /*00aa*/ 	.short	(.L_1351 - .L_1350)
	.align		4
.L_1350:
        /*00ac*/ 	.word	index@(.nv.constant0._Z35group_norm_nhwc_fwd_one_pass_kernelI11Bf16IOBf16WLi512ELi20ELi640EEv26Group_norm_nhwc_fwd_params)
        /*00b0*/ 	.short	0x0210
        /*00b2*/ 	.short	0x00a0


	//----- nvinfo : EIATTR_SW_WAR
	.align		4
.L_1351:
        /*00b4*/ 	.byte	0x04, 0x36
        /*00b6*/ 	.short	(.L_1353 - .L_1352)
.L_1352:
        /*00b8*/ 	.word	0x00000008
.L_1353:


//--------------------- .nv.info._Z35group_norm_nhwc_fwd_one_pass_kernelI11Bf16IOFp16WLi64ELi20ELi640EEv26Group_norm_nhwc_fwd_params --------------------------
	.section	.nv.info._Z35group_norm_nhwc_fwd_one_pass_kernelI11Bf16IOFp16WLi64ELi20ELi640EEv26Group_norm_nhwc_fwd_params,"",@"SHT_CUDA_INFO"
	.sectionflags	@""
	.align	4


	//----- nvinfo : EIATTR_CUDA_API_VERSION
	.align		4
        /*0000*/ 	.byte	0x04, 0x37
        /*0002*/ 	.short	(.L_1355 - .L_1354)
.L_1354:
        /*0004*/ 	.word	0x00000082


	//----- nvinfo : EIATTR_KPARAM_INFO
	.align		4
.L_1355:
        /*0008*/ 	.byte	0x04, 0x17
        /*000a*/ 	.short	(.L_1357 - .L_1356)
.L_1356:
        /*000c*/ 	.word	0x00000000
        /*0010*/ 	.short	0x0000
        /*0012*/ 	.short	0x0000
        /*0014*/ 	.byte	0x00, 0xf0, 0x81, 0x02


	//----- nvinfo : EIATTR_SPARSE_MMA_MASK
	.align		4
.L_1357:
        /*0018*/ 	.byte	0x03, 0x50
        /*001a*/ 	.short	0x0000


	//----- nvinfo : EIATTR_MAXREG_COUNT
	.align		4
        /*001c*/ 	.byte	0x03, 0x1b
        /*001e*/ 	.short	0x0060


	//----- nvinfo : EIATTR_NUM_BARRIERS
	.align		4
        /*0020*/ 	.byte	0x02, 0x4c
        /*0022*/ 	.byte	0x01
	.zero		1


	//----- nvinfo : EIATTR_MERCURY_ISA_VERSION
	.align		4
        /*0024*/ 	.byte	0x03, 0x5f
        /*0026*/ 	.short	0x0101


	//----- nvinfo : EIATTR_COOP_GROUP_MASK_REGIDS
	.align		4
        /*0028*/ 	.byte	0x04, 0x29
        /*002a*/ 	.short	(.L_1359 - .L_1358)


	//   ....[0]....
.L_1358:
        /*002c*/ 	.word	0xffffffff


	//   ....[1]....
        /*0030*/ 	.word	0xffffffff


	//   ....[2]....
        /*0034*/ 	.word	0xffffffff


	//   ....[3]....
        /*0038*/ 	.word	0xffffffff


	//   ....[4]....
        /*003c*/ 	.word	0xffffffff


	//   ....[5]....
        /*0040*/ 	.word	0xffffffff


	//   ....[6]....
        /*0044*/ 	.word	0xffffffff


	//   ....[7]....
        /*0048*/ 	.word	0xffffffff


	//   ....[8]....
        /*004c*/ 	.word	0xffffffff


	//   ....[9]....
        /*0050*/ 	.word	0xffffffff


	//----- nvinfo : EIATTR_COOP_GROUP_INSTR_OFFSETS
	.align		4
.L_1359:
        /*0054*/ 	.byte	0x04, 0x28
        /*0056*/ 	.short	(.L_1361 - .L_1360)


	//   ....[0]....
.L_1360:
        /*0058*/ 	.word	0x000005e0


	//   ....[1]....
        /*005c*/ 	.word	0x000005f0


	//   ....[2]....
        /*0060*/ 	.word	0x00000620


	//   ....[3]....
        /*0064*/ 	.word	0x00000640


	//   ....[4]....
        /*0068*/ 	.word	0x00000670


	//   ....[5]....
        /*006c*/ 	.word	0x00000690


	//   ....[6]....
        /*0070*/ 	.word	0x000006c0


	//   ....[7]....
        /*0074*/ 	.word	0x000006e0


	//   ....[8]....
        /*0078*/ 	.word	0x00000710


	//   ....[9]....
        /*007c*/ 	.word	0x00000730


	//----- nvinfo : EIATTR_EXIT_INSTR_OFFSETS
	.align		4
.L_1361:
        /*0080*/ 	.byte	0x04, 0x1c
        /*0082*/ 	.short	(.L_1363 - .L_1362)


	//   ....[0]....
.L_1362:
        /*0084*/ 	.word	0x00000060


	//   ....[1]....
        /*0088*/ 	.word	0x000019e0


	//----- nvinfo : EIATTR_MAX_THREADS
	.align		4
.L_1363:
        /*008c*/ 	.byte	0x04, 0x05
        /*008e*/ 	.short	(.L_1365 - .L_1364)
.L_1364:
        /*0090*/ 	.word	0x00000280
        /*0094*/ 	.word	0x00000001
        /*0098*/ 	.word	0x00000001


	//----- nvinfo : EIATTR_CRS_STACK_SIZE
	.align		4
.L_1365:
        /*009c*/ 	.byte	0x04, 0x1e
        /*009e*/ 	.short	(.L_1367 - .L_1366)
.L_1366:
        /*00a0*/ 	.word	0x00000000


	//----- nvinfo : EIATTR_CBANK_PARAM_SIZE
	.align		4
.L_1367:
        /*00a4*/ 	.byte	0x03, 0x19
        /*00a6*/ 	.short	0x00a0


	//----- nvinfo : EIATTR_PARAM_CBANK
	.align		4
        /*00a8*/ 	.byte	0x04, 0x0a
        /*00aa*/ 	.short	(.L_1369 - .L_1368)
	.align		4
.L_1368:
        /*00ac*/ 	.word	index@(.nv.constant0._Z35group_norm_nhwc_fwd_one_pass_kernelI11Bf16IOFp16WLi64ELi20ELi640EEv26Group_norm_nhwc_fwd_params)
        /*00b0*/ 	.short	0x0210
        /*00b2*/ 	.short	0x00a0


	//----- nvinfo : EIATTR_SW_WAR
	.align		4
.L_1369:
        /*00b4*/ 	.byte	0x04, 0x36
        /*00b6*/ 	.short	(.L_1371 - .L_1370)
.L_1370:
        /*00b8*/ 	.word	0x00000008
.L_1371:


//--------------------- .nv.info._Z35group_norm_nhwc_fwd_one_pass_kernelI11Bf16IOFp16WLi128ELi20ELi640EEv26Group_norm_nhwc_fwd_params --------------------------
	.section	.nv.info._Z35group_norm_nhwc_fwd_one_pass_kernelI11Bf16IOFp16WLi128ELi20ELi640EEv26Group_norm_nhwc_fwd_params,"",@"SHT_CUDA_INFO"
	.sectionflags	@""
	.align	4


	//----- nvinfo : EIATTR_CUDA_API_VERSION
	.align		4
        /*0000*/ 	.byte	0x04, 0x37
        /*0002*/ 	.short	(.L_1373 - .L_1372)
.L_1372:
        /*0004*/ 	.word	0x00000082


	//----- nvinfo : EIATTR_KPARAM_INFO
	.align		4
.L_1373:
        /*0008*/ 	.byte	0x04, 0x17
        /*000a*/ 	.short	(.L_1375 - .L_1374)
.L_1374:
        /*000c*/ 	.word	0x00000000
        /*0010*/ 	.short	0x0000
        /*0012*/ 	.short	0x0000
        /*0014*/ 	.byte	0x00, 0xf0, 0x81, 0x02


	//----- nvinfo : EIATTR_SPARSE_MMA_MASK
	.align		4
.L_1375:
        /*0018*/ 	.byte	0x03, 0x50
        /*001a*/ 	.short	0x0000


	//----- nvinfo : EIATTR_MAXREG_COUNT
	.align		4
        /*001c*/ 	.byte	0x03, 0x1b
        /*001e*/ 	.short	0x0060


	//----- nvinfo : EIATTR_NUM_BARRIERS
	.align		4
        /*0020*/ 	.byte	0x02, 0x4c
        /*0022*/ 	.byte	0x01
	.zero		1


	//----- nvinfo : EIATTR_MERCURY_ISA_VERSION
	.align		4
        /*0024*/ 	.byte	0x03, 0x5f
        /*0026*/ 	.short	0x0101


	//----- nvinfo : EIATTR_COOP_GROUP_MASK_REGIDS
	.align		4
        /*0028*/ 	.byte	0x04, 0x29
        /*002a*/ 	.short	(.L_1377 - .L_1376)


	//   ....[0]....
.L_1376:
        /*002c*/ 	.word	0xffffffff


	//   ....[1]....
        /*0030*/ 	.word	0xffffffff


	//   ....[2]....
        /*0034*/ 	.word	0xffffffff


	//   ....[3]....
        /*0038*/ 	.word	0xffffffff


	//   ....[4]....
        /*003c*/ 	.word	0xffffffff


	//   ....[5]....
        /*0040*/ 	.word	0xffffffff


	//   ....[6]....
        /*0044*/ 	.word	0xffffffff


	//   ....[7]....
        /*0048*/ 	.word	0xffffffff


	//   ....[8]....
        /*004c*/ 	.word	0xffffffff


	//   ....[9]....
        /*0050*/ 	.word	0xffffffff


	//----- nvinfo : EIATTR_COOP_GROUP_INSTR_OFFSETS
	.align		4
.L_1377:
        /*0054*/ 	.byte	0x04, 0x28
        /*0056*/ 	.short	(.L_1379 - .L_1378)


	//   ....[0]....
.L_1378:
        /*0058*/ 	.word	0x00000760


	//   ....[1]....
        /*005c*/ 	.word	0x00000770


	//   ....[2]....
        /*0060*/ 	.word	0x000007a0


	//   ....[3]....
        /*0064*/ 	.word	0x000007c0


	//   ....[4]....
        /*0068*/ 	.word	0x000007f0


	//   ....[5]....
        /*006c*/ 	.word	0x00000810


	//   ....[6]....
        /*0070*/ 	.word	0x00000840


	//   ....[7]....
        /*0074*/ 	.word	0x00000860


	//   ....[8]....
        /*0078*/ 	.word	0x00000890


	//   ....[9]....
        /*007c*/ 	.word	0x000008b0


	//----- nvinfo : EIATTR_EXIT_INSTR_OFFSETS
	.align		4
.L_1379:
        /*0080*/ 	.byte	0x04, 0x1c
        /*0082*/ 	.short	(.L_1381 - .L_1380)


	//   ....[0]....
.L_1380:
        /*0084*/ 	.word	0x00000060


	//   ....[1]....
        /*0088*/ 	.word	0x00001de0


	//----- nvinfo : EIATTR_MAX_THREADS
	.align		4
.L_1381:
        /*008c*/ 	.byte	0x04, 0x05
        /*008e*/ 	.short	(.L_1383 - .L_1382)
.L_1382:
        /*0090*/ 	.word	0x00000280
        /*0094*/ 	.word	0x00000001
        /*0098*/ 	.word	0x00000001


	//----- nvinfo : EIATTR_CRS_STACK_SIZE
	.align		4
.L_1383:
        /*009c*/ 	.byte	0x04, 0x1e
        /*009e*/ 	.short	(.L_1385 - .L_1384)
.L_1384:
        /*00a0*/ 	.word	0x00000000


	//----- nvinfo : EIATTR_CBANK_PARAM_SIZE
	.align		4
.L_1385:
        /*00a4*/ 	.byte	0x03, 0x19
        /*00a6*/ 	.short	0x00a0


	//----- nvinfo : EIATTR_PARAM_CBANK
	.align		4
        /*00a8*/ 	.byte	0x04, 0x0a
        /*00aa*/ 	.short	(.L_1387 - .L_1386)
	.align		4
.L_1386:
        /*00ac*/ 	.word	index@(.nv.constant0._Z35group_norm_nhwc_fwd_one_pass_kernelI11Bf16IOFp16WLi128ELi20ELi640EEv26Group_norm_nhwc_fwd_params)
        /*00b0*/ 	.short	0x0210
        /*00b2*/ 	.short	0x00a0


	//----- nvinfo : EIATTR_SW_WAR
	.align		4
.L_1387:
        /*00b4*/ 	.byte	0x04, 0x36
        /*00b6*/ 	.short	(.L_1389 - .L_1388)
.L_1388:
        /*00b8*/ 	.word	0x00000008
.L_1389:


//--------------------- .nv.info._Z35group_norm_nhwc_fwd_one_pass_kernelI11Bf16IOFp16WLi256ELi20ELi640EEv26Group_norm_nhwc_fwd_params --------------------------
	.section	.nv.info._Z35group_norm_nhwc_fwd_one_pass_kernelI11Bf16IOFp16WLi256ELi20ELi640EEv26Group_norm_nhwc_fwd_params,"",@"SHT_CUDA_INFO"
	.sectionflags	@""
	.align	4


	//----- nvinfo : EIATTR_CUDA_API_VERSION
	.align		4
        /*0000*/ 	.byte	0x04, 0x37
        /*0002*/ 	.short	(.L_1391 - .L_1390)
.L_1390:
        /*0004*/ 	.word	0x00000082


	//----- nvinfo : EIATTR_KPARAM_INFO
	.align		4
.L_1391:
        /*0008*/ 	.byte	0x04, 0x17
        /*000a*/ 	.short	(.L_1393 - .L_1392)
.L_1392:
        /*000c*/ 	.word	0x00000000
        /*0010*/ 	.short	0x0000
        /*0012*/ 	.short	0x0000
        /*0014*/ 	.byte	0x00, 0xf0, 0x81, 0x02


	//----- nvinfo : EIATTR_SPARSE_MMA_MASK
	.align		4
.L_1393:
        /*0018*/ 	.byte	0x03, 0x50
        /*001a*/ 	.short	0x0000


	//----- nvinfo : EIATTR_MAXREG_COUNT
	.align		4
        /*001c*/ 	.byte	0x03, 0x1b
        /*001e*/ 	.short	0x0060


	//----- nvinfo : EIATTR_NUM_BARRIERS
	.align		4
        /*0020*/ 	.byte	0x02, 0x4c
        /*0022*/ 	.byte	0x01
	.zero		1


	//----- nvinfo : EIATTR_MERCURY_ISA_VERSION
	.align		4
        /*0024*/ 	.byte	0x03, 0x5f
        /*0026*/ 	.short	0x0101


	//----- nvinfo : EIATTR_COOP_GROUP_MASK_REGIDS
	.align		4
        /*0028*/ 	.byte	0x04, 0x29
        /*002a*/ 	.short	(.L_1395 - .L_1394)


	//   ....[0]....
.L_1394:
        /*002c*/ 	.word	0xffffffff


	//   ....[1]....
        /*0030*/ 	.word	0xffffffff


	//   ....[2]....
        /*0034*/ 	.word	0xffffffff


	//   ....[3]....
        /*0038*/ 	.word	0xffffffff


	//   ....[4]....
        /*003c*/ 	.word	0xffffffff


	//   ....[5]....
        /*0040*/ 	.word	0xffffffff


	//   ....[6]....
        /*0044*/ 	.word	0xffffffff


	//   ....[7]....
        /*0048*/ 	.word	0xffffffff


	//   ....[8]....
        /*004c*/ 	.word	0xffffffff


	//   ....[9]....
        /*0050*/ 	.word	0xffffffff


	//----- nvinfo : EIATTR_COOP_GROUP_INSTR_OFFSETS
	.align		4
.L_1395:
        /*0054*/ 	.byte	0x04, 0x28
        /*0056*/ 	.short	(.L_1397 - .L_1396)


	//   ....[0]....
.L_1396:
        /*0058*/ 	.word	0x00000a60


	//   ....[1]....
        /*005c*/ 	.word	0x00000a70


	//   ....[2]....
        /*0060*/ 	.word	0x00000aa0


	//   ....[3]....
        /*0064*/ 	.word	0x00000ab0


	//   ....[4]....
        /*0068*/ 	.word	0x00000af0


	//   ....[5]....
        /*006c*/ 	.word	0x00000b00


	//   ....[6]....
        /*0070*/ 	.word	0x00000b40


	//   ....[7]....
        /*0074*/ 	.word	0x00000b50


	//   ....[8]....
        /*0078*/ 	.word	0x00000b90


	//   ....[9]....
        /*007c*/ 	.word	0x00000ba0


	//----- nvinfo : EIATTR_EXIT_INSTR_OFFSETS
	.align		4
.L_1397:
        /*0080*/ 	.byte	0x04, 0x1c
        /*0082*/ 	.short	(.L_1399 - .L_1398)


	//   ....[0]....
.L_1398:
        /*0084*/ 	.word	0x00000060


	//   ....[1]....
        /*0088*/ 	.word	0x00002550


	//----- nvinfo : EIATTR_MAX_THREADS
	.align		4
.L_1399:
        /*008c*/ 	.byte	0x04, 0x05
        /*008e*/ 	.short	(.L_1401 - .L_1400)
.L_1400:
        /*0090*/ 	.word	0x00000280
        /*0094*/ 	.word	0x00000001
        /*0098*/ 	.word	0x00000001


	//----- nvinfo : EIATTR_CRS_STACK_SIZE
	.align		4
.L_1401:
        /*009c*/ 	.byte	0x04, 0x1e
        /*009e*/ 	.short	(.L_1403 - .L_1402)
.L_1402:
        /*00a0*/ 	.word	0x00000000


	//----- nvinfo : EIATTR_CBANK_PARAM_SIZE
	.align		4
.L_1403:
        /*00a4*/ 	.byte	0x03, 0x19
        /*00a6*/ 	.short	0x00a0


	//----- nvinfo : EIATTR_PARAM_CBANK
	.align		4
        /*00a8*/ 	.byte	0x04, 0x0a
        /*00aa*/ 	.short	(.L_1405 - .L_1404)
	.align		4
.L_1404:
        /*00ac*/ 	.word	index@(.nv.constant0._Z35group_norm_nhwc_fwd_one_pass_kernelI11Bf16IOFp16WLi256ELi20ELi640EEv26Group_norm_nhwc_fwd_params)
        /*00b0*/ 	.short	0x0210
        /*00b2*/ 	.short	0x00a0


	//----- nvinfo : EIATTR_SW_WAR
	.align		4
.L_1405:
        /*00b4*/ 	.byte	0x04, 0x36
        /*00b6*/ 	.short	(.L_1407 - .L_1406)
.L_1406:
        /*00b8*/ 	.word	0x00000008
.L_1407:


//--------------------- .nv.info._Z35group_norm_nhwc_fwd_one_pass_kernelI11Bf16IOFp16WLi512ELi20ELi640EEv26Group_norm_nhwc_fwd_params --------------------------
	.section	.nv.info._Z35group_norm_nhwc_fwd_one_pass_kernelI11Bf16IOFp16WLi512ELi20ELi640EEv26Group_norm_nhwc_fwd_params,"",@"SHT_CUDA_INFO"
	.sectionflags	@""
	.align	4


	//----- nvinfo : EIATTR_CUDA_API_VERSION
	.align		4
        /*0000*/ 	.byte	0x04, 0x37
        /*0002*/ 	.short	(.L_1409 - .L_1408)
.L_1408:
        /*0004*/ 	.word	0x00000082


	//----- nvinfo : EIATTR_KPARAM_INFO
	.align		4
.L_1409:
        /*0008*/ 	.byte	0x04, 0x17
        /*000a*/ 	.short	(.L_1411 - .L_1410)
.L_1410:
        /*000c*/ 	.word	0x00000000
        /*0010*/ 	.short	0x0000
        /*0012*/ 	.short	0x0000
        /*0014*/ 	.byte	0x00, 0xf0, 0x81, 0x02


	//----- nvinfo : EIATTR_SPARSE_MMA_MASK
	.align		4
.L_1411:
        /*0018*/ 	.byte	0x03, 0x50
        /*001a*/ 	.short	0x0000


	//----- nvinfo : EIATTR_MAXREG_COUNT
	.align		4
        /*001c*/ 	.byte	0x03, 0x1b
        /*001e*/ 	.short	0x0060


	//----- nvinfo : EIATTR_NUM_BARRIERS
	.align		4
        /*0020*/ 	.byte	0x02, 0x4c
        /*0022*/ 	.byte	0x01
	.zero		1


	//----- nvinfo : EIATTR_MERCURY_ISA_VERSION
	.align		4
        /*0024*/ 	.byte	0x03, 0x5f
        /*0026*/ 	.short	0x0101


	//----- nvinfo : EIATTR_COOP_GROUP_MASK_REGIDS
	.align		4
        /*0028*/ 	.byte	0x04, 0x29
        /*002a*/ 	.short	(.L_1413 - .L_1412)


	//   ....[0]....
.L_1412:
        /*002c*/ 	.word	0xffffffff


	//   ....[1]....
        /*0030*/ 	.word	0xffffffff


	//   ....[2]....
        /*0034*/ 	.word	0xffffffff


	//   ....[3]....
        /*0038*/ 	.word	0xffffffff


	//   ....[4]....
        /*003c*/ 	.word	0xffffffff


	//   ....[5]....
        /*0040*/ 	.word	0xffffffff


	//   ....[6]....
        /*0044*/ 	.word	0xffffffff


	//   ....[7]....
        /*0048*/ 	.word	0xffffffff


	//   ....[8]....
        /*004c*/ 	.word	0xffffffff


	//   ....[9]....
        /*0050*/ 	.word	0xffffffff


	//----- nvinfo : EIATTR_COOP_GROUP_INSTR_OFFSETS
	.align		4
.L_1413:
        /*0054*/ 	.byte	0x04, 0x28
        /*0056*/ 	.short	(.L_1415 - .L_1414)


	//   ....[0]....
.L_1414:
        /*0058*/ 	.word	0x00001060


	//   ....[1]....
        /*005c*/ 	.word	0x00001070


	//   ....[2]....
        /*0060*/ 	.word	0x000010a0


	//   ....[3]....
        /*0064*/ 	.word	0x000010b0


	//   ....[4]....
        /*0068*/ 	.word	0x000010f0


	//   ....[5]....
        /*006c*/ 	.word	0x00001100


	//   ....[6]....
        /*0070*/ 	.word	0x00001140


	//   ....[7]....
        /*0074*/ 	.word	0x00001150


	//   ....[8]....
        /*0078*/ 	.word	0x00001190


	//   ....[9]....
        /*007c*/ 	.word	0x000011a0


	//----- nvinfo : EIATTR_EXIT_INSTR_OFFSETS
	.align		4
.L_1415:
        /*0080*/ 	.byte	0x04, 0x1c
        /*0082*/ 	.short	(.L_1417 - .L_1416)


	//   ....[0]....
.L_1416:
        /*0084*/ 	.word	0x00000060


	//   ....[1]....
        /*0088*/ 	.word	0x00003570


	//----- nvinfo : EIATTR_MAX_THREADS
	.align		4
.L_1417:
        /*008c*/ 	.byte	0x04, 0x05
        /*008e*/ 	.short	(.L_1419 - .L_1418)
.L_1418:
        /*0090*/ 	.word	0x00000280
        /*0094*/ 	.word	0x00000001
        /*0098*/ 	.word	0x00000001


	//----- nvinfo : EIATTR_CRS_STACK_SIZE
	.align		4
.L_1419:
        /*009c*/ 	.byte	0x04, 0x1e
        /*009e*/ 	.short	(.L_1421 - .L_1420)
.L_1420:
        /*00a0*/ 	.word	0x00000000


	//----- nvinfo : EIATTR_CBANK_PARAM_SIZE
	.align		4
.L_1421:
        /*00a4*/ 	.byte	0x03, 0x19
        /*00a6*/ 	.short	0x00a0


	//----- nvinfo : EIATTR_PARAM_CBANK
	.align		4
        /*00a8*/ 	.byte	0x04, 0x0a
        /*00aa*/ 	.short	(.L_1423 - .L_1422)
	.align		4
.L_1422:
        /*00ac*/ 	.word	index@(.nv.constant0._Z35group_norm_nhwc_fwd_one_pass_kernelI11Bf16IOFp16WLi512ELi20ELi640EEv26Group_norm_nhwc_fwd_params)
        /*00b0*/ 	.short	0x0210
        /*00b2*/ 	.short	0x00a0


	//----- nvinfo : EIATTR_SW_WAR
	.align		4
.L_1423:
        /*00b4*/ 	.byte	0x04, 0x36
        /*00b6*/ 	.short	(.L_1425 - .L_1424)
.L_1424:
        /*00b8*/ 	.word	0x00000008
.L_1425:


//--------------------- .nv.info._Z35group_norm_nhwc_fwd_one_pass_kernelI11Fp16IOFp32WLi64ELi20ELi640EEv26Group_norm_nhwc_fwd_params --------------------------
	.section	.nv.info._Z35group_norm_nhwc_fwd_one_pass_kernelI11Fp16IOFp32WLi64ELi20ELi640EEv26Group_norm_nhwc_fwd_params,"",@"SHT_CUDA_INFO"
	.sectionflags	@""
	.align	4


	//----- nvinfo : EIATTR_CUDA_API_VERSION
	.align		4
        /*0000*/ 	.byte	0x04, 0x37
        /*0002*/ 	.short	(.L_1427 - .L_1426)
.L_1426:
        /*0004*/ 	.word	0x00000082


	//----- nvinfo : EIATTR_KPARAM_INFO
	.align		4
.L_1427:
        /*0008*/ 	.byte	0x04, 0x17
        /*000a*/ 	.short	(.L_1429 - .L_1428)
.L_1428:
        /*000c*/ 	.word	0x00000000
        /*0010*/ 	.short	0x0000
        /*0012*/ 	.short	0x0000
        /*0014*/ 	.byte	0x00, 0xf0, 0x81, 0x02


	//----- nvinfo : EIATTR_SPARSE_MMA_MASK
	.align		4
.L_1429:
        /*0018*/ 	.byte	0x03, 0x50
        /*001a*/ 	.short	0x0000


	//----- nvinfo : EIATTR_MAXREG_COUNT
	.align		4
        /*001c*/ 	.byte	0x03, 0x1b
        /*001e*/ 	.short	0x0060


	//----- nvinfo : EIATTR_NUM_BARRIERS
	.align		4
        /*0020*/ 	.byte	0x02, 0x4c
        /*0022*/ 	.byte	0x01
	.zero		1


	//----- nvinfo : EIATTR_MERCURY_ISA_VERSION
	.align		4
        /*0024*/ 	.byte	0x03, 0x5f
        /*0026*/ 	.short	0x0101


	//----- nvinfo : EIATTR_COOP_GROUP_MASK_REGIDS
	.align		4
        /*0028*/ 	.byte	0x04, 0x29
        /*002a*/ 	.short	(.L_1431 - .L_1430)


	//   ....[0]....
.L_1430:
        /*002c*/ 	.word	0xffffffff


	//   ....[1]....
        /*0030*/ 	.word	0xffffffff


	//   ....[2]....
        /*0034*/ 	.word	0xffffffff


	//   ....[3]....
        /*0038*/ 	.word	0xffffffff


	//   ....[4]....
        /*003c*/ 	.word	0xffffffff


	//   ....[5]....
        /*0040*/ 	.word	0xffffffff


	//   ....[6]....
        /*0044*/ 	.word	0xffffffff


	//   ....[7]....
        /*0048*/ 	.word	0xffffffff


	//   ....[8]....
        /*004c*/ 	.word	0xffffffff


	//   ....[9]....
        /*0050*/ 	.word	0xffffffff


	//----- nvinfo : EIATTR_COOP_GROUP_INSTR_OFFSETS
	.align		4
.L_1431:
        /*0054*/ 	.byte	0x04, 0x28
        /*0056*/ 	.short	(.L_1433 - .L_1432)


	//   ....[0]....
.L_1432:
        /*0058*/ 	.word	0x000005d0


	//   ....[1]....
        /*005c*/ 	.word	0x000005e0


	//   ....[2]....
        /*0060*/ 	.word	0x00000610


	//   ....[3]....
        /*0064*/ 	.word	0x00000630


	//   ....[4]....
        /*0068*/ 	.word	0x00000660


	//   ....[5]....
        /*006c*/ 	.word	0x00000680


	//   ....[6]....
        /*0070*/ 	.word	0x000006b0


	//   ....[7]....
        /*0074*/ 	.word	0x000006d0


	//   ....[8]....
        /*0078*/ 	.word	0x00000700


	//   ....[9]....
        /*007c*/ 	.word	0x00000720


	//----- nvinfo : EIATTR_EXIT_INSTR_OFFSETS
	.align		4
.L_1433:
        /*0080*/ 	.byte	0x04, 0x1c
        /*0082*/ 	.short	(.L_1435 - .L_1434)


	//   ....[0]....
.L_1434:
        /*0084*/ 	.word	0x00000060


	//   ....[1]....
        /*0088*/ 	.word	0x00001990


	//----- nvinfo : EIATTR_MAX_THREADS
	.align		4
.L_1435:
        /*008c*/ 	.byte	0x04, 0x05
        /*008e*/ 	.short	(.L_1437 - .L_1436)
.L_1436:
        /*0090*/ 	.word	0x00000280
        /*0094*/ 	.word	0x00000001
        /*0098*/ 	.word	0x00000001


	//----- nvinfo : EIATTR_CRS_STACK_SIZE
	.align		4
.L_1437:
        /*009c*/ 	.byte	0x04, 0x1e
        /*009e*/ 	.short	(.L_1439 - .L_1438)
.L_1438:
        /*00a0*/ 	.word	0x00000000


	//----- nvinfo : EIATTR_CBANK_PARAM_SIZE
	.align		4
.L_1439:
        /*00a4*/ 	.byte	0x03, 0x19
        /*00a6*/ 	.short	0x00a0


	//----- nvinfo : EIATTR_PARAM_CBANK
	.align		4
        /*00a8*/ 	.byte	0x04, 0x0a
        /*00aa*/ 	.short	(.L_1441 - .L_1440)
	.align		4
.L_1440:
        /*00ac*/ 	.word	index@(.nv.constant0._Z35group_norm_nhwc_fwd_one_pass_kernelI11Fp16IOFp32WLi64ELi20ELi640EEv26Group_norm_nhwc_fwd_params)
        /*00b0*/ 	.short	0x0210
        /*00b2*/ 	.short	0x00a0


	//----- nvinfo : EIATTR_SW_WAR
	.align		4
.L_1441:
        /*00b4*/ 	.byte	0x04, 0x36
        /*00b6*/ 	.short	(.L_1443 - .L_1442)
.L_1442:
        /*00b8*/ 	.word	0x00000008
.L_1443:


//--------------------- .nv.info._Z35group_norm_nhwc_fwd_one_pass_kernelI11Fp16IOFp32WLi128ELi20ELi640EEv26Group_norm_nhwc_fwd_params --------------------------
	.section	.nv.info._Z35group_norm_nhwc_fwd_one_pass_kernelI11Fp16IOFp32WLi128ELi20ELi640EEv26Group_norm_nhwc_fwd_params,"",@"SHT_CUDA_INFO"
	.sectionflags	@""
	.align	4


	//----- nvinfo : EIATTR_CUDA_API_VERSION
	.align		4
        /*0000*/ 	.byte	0x04, 0x37
        /*0002*/ 	.short	(.L_1445 - .L_1444)
.L_1444:
        /*0004*/ 	.word	0x00000082


	//----- nvinfo : EIATTR_KPARAM_INFO
	.align		4
.L_1445:
        /*0008*/ 	.byte	0x04, 0x17
        /*000a*/ 	.short	(.L_1447 - .L_1446)
.L_1446:
        /*000c*/ 	.word	0x00000000
        /*0010*/ 	.short	0x0000
        /*0012*/ 	.short	0x0000
        /*0014*/ 	.byte	0x00, 0xf0, 0x81, 0x02


	//----- nvinfo : EIATTR_SPARSE_MMA_MASK
	.align		4
.L_1447:
        /*0018*/ 	.byte	0x03, 0x50
        /*001a*/ 	.short	0x0000


	//----- nvinfo : EIATTR_MAXREG_COUNT
	.align		4
        /*001c*/ 	.byte	0x03, 0x1b
        /*001e*/ 	.short	0x0060


	//----- nvinfo : EIATTR_NUM_BARRIERS
	.align		4
        /*0020*/ 	.byte	0x02, 0x4c
        /*0022*/ 	.byte	0x01
	.zero		1


	//----- nvinfo : EIATTR_MERCURY_ISA_VERSION
	.align		4
        /*0024*/ 	.byte	0x03, 0x5f
        /*0026*/ 	.short	0x0101


	//----- nvinfo : EIATTR_COOP_GROUP_MASK_REGIDS
	.align		4
        /*0028*/ 	.byte	0x04, 0x29
        /*002a*/ 	.short	(.L_1449 - .L_1448)


	//   ....[0]....
.L_1448:
        /*002c*/ 	.word	0xffffffff


	//   ....[1]....
        /*0030*/ 	.word	0xffffffff


	//   ....[2]....
        /*0034*/ 	.word	0xffffffff


	//   ....[3]....
        /*0038*/ 	.word	0xffffffff


	//   ....[4]....
        /*003c*/ 	.word	0xffffffff


	//   ....[5]....
        /*0040*/ 	.word	0xffffffff


	//   ....[6]....
        /*0044*/ 	.word	0xffffffff


	//   ....[7]....
        /*0048*/ 	.word	0xffffffff


	//   ....[8]....
        /*004c*/ 	.word	0xffffffff


	//   ....[9]....
        /*0050*/ 	.word	0xffffffff


	//----- nvinfo : EIATTR_COOP_GROUP_INSTR_OFFSETS
	.align		4
.L_1449:
        /*0054*/ 	.byte	0x04, 0x28
        /*0056*/ 	.short	(.L_1451 - .L_1450)


	//   ....[0]....
.L_1450:
        /*0058*/ 	.word	0x00000740


	//   ....[1]....
        /*005c*/ 	.word	0x00000750


	//   ....[2]....
        /*0060*/ 	.word	0x00000780


	//   ....[3]....
        /*0064*/ 	.word	0x000007a0


	//   ....[4]....
        /*0068*/ 	.word	0x000007d0


	//   ....[5]....
        /*006c*/ 	.word	0x000007f0


	//   ....[6]....
        /*0070*/ 	.word	0x00000820


	//   ....[7]....
        /*0074*/ 	.word	0x00000840


	//   ....[8]....
        /*0078*/ 	.word	0x00000870


	//   ....[9]....
        /*007c*/ 	.word	0x00000890


	//----- nvinfo : EIATTR_EXIT_INSTR_OFFSETS
	.align		4
.L_1451:
        /*0080*/ 	.byte	0x04, 0x1c
        /*0082*/ 	.short	(.L_1453 - .L_1452)


	//   ....[0]....
.L_1452:
        /*0084*/ 	.word	0x00000060


	//   ....[1]....
        /*0088*/ 	.word	0x00001d90


	//----- nvinfo : EIATTR_MAX_THREADS
	.align		4
.L_1453:
        /*008c*/ 	.byte	0x04, 0x05
        /*008e*/ 	.short	(.L_1455 - .L_1454)
.L_1454:
        /*0090*/ 	.word	0x00000280
        /*0094*/ 	.word	0x00000001
        /*0098*/ 	.word	0x00000001


	//----- nvinfo : EIATTR_CRS_STACK_SIZE
	.align		4
.L_1455:
        /*009c*/ 	.byte	0x04, 0x1e
        /*009e*/ 	.short	(.L_1457 - .L_1456)
.L_1456:
        /*00a0*/ 	.word	0x00000000


	//----- nvinfo : EIATTR_CBANK_PARAM_SIZE
	.align		4
.L_1457:
        /*00a4*/ 	.byte	0x03, 0x19
        /*00a6*/ 	.short	0x00a0


	//----- nvinfo : EIATTR_PARAM_CBANK
	.align		4
        /*00a8*/ 	.byte	0x04, 0x0a
        /*00aa*/ 	.short	(.L_1459 - .L_1458)
	.align		4
.L_1458:
        /*00ac*/ 	.word	index@(.nv.constant0._Z35group_norm_nhwc_fwd_one_pass_kernelI11Fp16IOFp32WLi128ELi20ELi640EEv26Group_norm_nhwc_fwd_params)
        /*00b0*/ 	.short	0x0210
        /*00b2*/ 	.short	0x00a0


	//----- nvinfo : EIATTR_SW_WAR
	.align		4
.L_1459:
        /*00b4*/ 	.byte	0x04, 0x36
        /*00b6*/ 	.short	(.L_1461 - .L_1460)
.L_1460:
        /*00b8*/ 	.word	0x00000008
.L_1461:


//--------------------- .nv.info._Z35group_norm_nhwc_fwd_one_pass_kernelI11Fp16IOFp32WLi256ELi20ELi640EEv26Group_norm_nhwc_fwd_params --------------------------
	.section	.nv.info._Z35group_norm_nhwc_fwd_one_pass_kernelI11Fp16IOFp32WLi256ELi20ELi640EEv26Group_norm_nhwc_fwd_params,"",@"SHT_CUDA_INFO"
	.sectionflags	@""
	.align	4


	//----- nvinfo : EIATTR_CUDA_API_VERSION
	.align		4
        /*0000*/ 	.byte	0x04, 0x37
        /*0002*/ 	.short	(.L_1463 - .L_1462)
.L_1462:
        /*0004*/ 	.word	0x00000082


	//----- nvinfo : EIATTR_KPARAM_INFO
	.align		4
.L_1463:
        /*0008*/ 	.byte	0x04, 0x17
        /*000a*/ 	.short	(.L_1465 - .L_1464)
.L_1464:
        /*000c*/ 	.word	0x00000000
        /*0010*/ 	.short	0x0000
        /*0012*/ 	.short	0x0000
        /*0014*/ 	.byte	0x00, 0xf0, 0x81, 0x02


	//----- nvinfo : EIATTR_SPARSE_MMA_MASK
	.align		4
.L_1465:
        /*0018*/ 	.byte	0x03, 0x50
        /*001a*/ 	.short	0x0000


	//----- nvinfo : EIATTR_MAXREG_COUNT
	.align		4
        /*001c*/ 	.byte	0x03, 0x1b
        /*001e*/ 	.short	0x0060


	//----- nvinfo : EIATTR_NUM_BARRIERS
	.align		4
        /*0020*/ 	.byte	0x02, 0x4c
        /*0022*/ 	.byte	0x01
	.zero		1


	//----- nvinfo : EIATTR_MERCURY_ISA_VERSION
	.align		4
        /*0024*/ 	.byte	0x03, 0x5f
        /*0026*/ 	.short	0x0101


	//----- nvinfo : EIATTR_COOP_GROUP_MASK_REGIDS
	.align		4
        /*0028*/ 	.byte	0x04, 0x29
        /*002a*/ 	.short	(.L_1467 - .L_1466)


	//   ....[0]....
.L_1466:
        /*002c*/ 	.word	0xffffffff


	//   ....[1]....
        /*0030*/ 	.word	0xffffffff


	//   ....[2]....
        /*0034*/ 	.word	0xffffffff


	//   ....[3]....
        /*0038*/ 	.word	0xffffffff


	//   ....[4]....
        /*003c*/ 	.word	0xffffffff


	//   ....[5]....
        /*0040*/ 	.word	0xffffffff


	//   ....[6]....
        /*0044*/ 	.word	0xffffffff


	//   ....[7]....
        /*0048*/ 	.word	0xffffffff


	//   ....[8]....
        /*004c*/ 	.word	0xffffffff


	//   ....[9]....
        /*0050*/ 	.word	0xffffffff


	//----- nvinfo : EIATTR_COOP_GROUP_INSTR_OFFSETS
	.align		4
.L_1467:
        /*0054*/ 	.byte	0x04, 0x28
        /*0056*/ 	.short	(.L_1469 - .L_1468)


	//   ....[0]....
.L_1468:
        /*0058*/ 	.word	0x00000a20


	//   ....[1]....
        /*005c*/ 	.word	0x00000a30


	//   ....[2]....
        /*0060*/ 	.word	0x00000a60


	//   ....[3]....
        /*0064*/ 	.word	0x00000a70


	//   ....[4]....
        /*0068*/ 	.word	0x00000ab0


	//   ....[5]....
        /*006c*/ 	.word	0x00000ac0


	//   ....[6]....
        /*0070*/ 	.word	0x00000b00


	//   ....[7]....
        /*0074*/ 	.word	0x00000b10


	//   ....[8]....
        /*0078*/ 	.word	0x00000b50


	//   ....[9]....
        /*007c*/ 	.word	0x00000b60


	//----- nvinfo : EIATTR_EXIT_INSTR_OFFSETS
	.align		4
.L_1469:
        /*0080*/ 	.byte	0x04, 0x1c
        /*0082*/ 	.short	(.L_1471 - .L_1470)


	//   ....[0]....
.L_1470:
        /*0084*/ 	.word	0x00000060


	//   ....[1]....
        /*0088*/ 	.word	0x00002480


	//----- nvinfo : EIATTR_MAX_THREADS
	.align		4
.L_1471:
        /*008c*/ 	.byte	0x04, 0x05
        /*008e*/ 	.short	(.L_1473 - .L_1472)
.L_1472:
        /*0090*/ 	.word	0x00000280
        /*0094*/ 	.word	0x00000001
        /*0098*/ 	.word	0x00000001


	//----- nvinfo : EIATTR_CRS_STACK_SIZE
	.align		4
.L_1473:
        /*009c*/ 	.byte	0x04, 0x1e
        /*009e*/ 	.short	(.L_1475 - .L_1474)
.L_1474:
        /*00a0*/ 	.word	0x00000000


	//----- nvinfo : EIATTR_CBANK_PARAM_SIZE
	.align		4
.L_1475:
        /*00a4*/ 	.byte	0x03, 0x19
        /*00a6*/ 	.short	0x00a0


	//----- nvinfo : EIATTR_PARAM_CBANK
	.align		4
        /*00a8*/ 	.byte	0x04, 0x0a
        /*00aa*/ 	.short	(.L_1477 - .L_1476)
	.align		4
.L_1476:
        /*00ac*/ 	.word	index@(.nv.constant0._Z35group_norm_nhwc_fwd_one_pass_kernelI11Fp16IOFp32WLi256ELi20ELi640EEv26Group_norm_nhwc_fwd_params)
        /*00b0*/ 	.short	0x0210
        /*00b2*/ 	.short	0x00a0


	//----- nvinfo : EIATTR_SW_WAR
	.align		4
.L_1477:
        /*00b4*/ 	.byte	0x04, 0x36
        /*00b6*/ 	.short	(.L_1479 - .L_1478)
.L_1478:
        /*00b8*/ 	.word	0x00000008
.L_1479:


//--------------------- .nv.info._Z35group_norm_nhwc_fwd_one_pass_kernelI11Fp16IOFp32WLi512ELi20ELi640EEv26Group_norm_nhwc_fwd_params --------------------------
	.section	.nv.info._Z35group_norm_nhwc_fwd_one_pass_kernelI11Fp16IOFp32WLi512ELi20ELi640EEv26Group_norm_nhwc_fwd_params,"",@"SHT_CUDA_INFO"
	.sectionflags	@""
	.align	4


	//----- nvinfo : EIATTR_CUDA_API_VERSION
	.align		4
        /*0000*/ 	.byte	0x04, 0x37
        /*0002*/ 	.short	(.L_1481 - .L_1480)
.L_1480:
        /*0004*/ 	.word	0x00000082


	//----- nvinfo : EIATTR_KPARAM_INFO
	.align		4
.L_1481:
        /*0008*/ 	.byte	0x04, 0x17
        /*000a*/ 	.short	(.L_1483 - .L_1482)
.L_1482:
        /*000c*/ 	.word	0x00000000
        /*0010*/ 	.short	0x0000
        /*0012*/ 	.short	0x0000
        /*0014*/ 	.byte	0x00, 0xf0, 0x81, 0x02


	//----- nvinfo : EIATTR_SPARSE_MMA_MASK
	.align		4
.L_1483:
        /*0018*/ 	.byte	0x03, 0x50
        /*001a*/ 	.short	0x0000


	//----- nvinfo : EIATTR_MAXREG_COUNT
	.align		4
        /*001c*/ 	.byte	0x03, 0x1b
        /*001e*/ 	.short	0x0060


	//----- nvinfo : EIATTR_NUM_BARRIERS
	.align		4
        /*0020*/ 	.byte	0x02, 0x4c
        /*0022*/ 	.byte	0x01
	.zero		1


	//----- nvinfo : EIATTR_MERCURY_ISA_VERSION
	.align		4
        /*0024*/ 	.byte	0x03, 0x5f
        /*0026*/ 	.short	0x0101


	//----- nvinfo : EIATTR_COOP_GROUP_MASK_REGIDS
	.align		4
        /*0028*/ 	.byte	0x04, 0x29
        /*002a*/ 	.short	(.L_1485 - .L_1484)


	//   ....[0]....
.L_1484:
        /*002c*/ 	.word	0xffffffff


	//   ....[1]....
        /*0030*/ 	.word	0xffffffff


	//   ....[2]....
        /*0034*/ 	.word	0xffffffff


	//   ....[3]....
        /*0038*/ 	.word	0xffffffff


	//   ....[4]....
        /*003c*/ 	.word	0xffffffff


	//   ....[5]....
        /*0040*/ 	.word	0xffffffff


	//   ....[6]....
        /*0044*/ 	.word	0xffffffff


	//   ....[7]....
        /*0048*/ 	.word	0xffffffff


	//   ....[8]....
        /*004c*/ 	.word	0xffffffff


	//   ....[9]....
        /*0050*/ 	.word	0xffffffff


	//----- nvinfo : EIATTR_COOP_GROUP_INSTR_OFFSETS
	.align		4
.L_1485:
        /*0054*/ 	.byte	0x04, 0x28
        /*0056*/ 	.short	(.L_1487 - .L_1486)


	//   ....[0]....
.L_1486:
        /*0058*/ 	.word	0x00000ff0


	//   ....[1]....
        /*005c*/ 	.word	0x00001000


	//   ....[2]....
        /*0060*/ 	.word	0x00001030


	//   ....[3]....
        /*0064*/ 	.word	0x00001040


	//   ....[4]....
        /*0068*/ 	.word	0x00001080


	//   ....[5]....
        /*006c*/ 	.word	0x00001090


	//   ....[6]....
        /*0070*/ 	.word	0x000010d0


	//   ....[7]....
        /*0074*/ 	.word	0x000010e0


	//   ....[8]....
        /*0078*/ 	.word	0x00001120


	//   ....[9]....
        /*007c*/ 	.word	0x00001130


	//----- nvinfo : EIATTR_EXIT_INSTR_OFFSETS
	.align		4
.L_1487:
        /*0080*/ 	.byte	0x04, 0x1c
        /*0082*/ 	.short	(.L_1489 - .L_1488)


	//   ....[0]....
.L_1488:
        /*0084*/ 	.word	0x00000060


	//   ....[1]....
        /*0088*/ 	.word	0x00003430


	//----- nvinfo : EIATTR_MAX_THREADS
	.align		4
.L_1489:
        /*008c*/ 	.byte	0x04, 0x05
        /*008e*/ 	.short	(.L_1491 - .L_1490)
.L_1490:
        /*0090*/ 	.word	0x00000280
        /*0094*/ 	.word	0x00000001
        /*0098*/ 	.word	0x00000001


	//----- nvinfo : EIATTR_CRS_STACK_SIZE
	.align		4
.L_1491:
        /*009c*/ 	.byte	0x04, 0x1e
        /*009e*/ 	.short	(.L_1493 - .L_1492)
.L_1492:
        /*00a0*/ 	.word	0x00000000


	//----- nvinfo : EIATTR_CBANK_PARAM_SIZE
	.align		4
.L_1493:
        /*00a4*/ 	.byte	0x03, 0x19
        /*00a6*/ 	.short	0x00a0


	//----- nvinfo : EIATTR_PARAM_CBANK
	.align		4
        /*00a8*/ 	.byte	0x04, 0x0a
        /*00aa*/ 	.short	(.L_1495 - .L_1494)
	.align		4
.L_1494:
        /*00ac*/ 	.word	index@(.nv.constant0._Z35group_norm_nhwc_fwd_one_pass_kernelI11Fp16IOFp32WLi512ELi20ELi640EEv26Group_norm_nhwc_fwd_params)
        /*00b0*/ 	.short	0x0210
        /*00b2*/ 	.short	0x00a0


	//----- nvinfo : EIATTR_SW_WAR
	.align		4
.L_1495:
        /*00b4*/ 	.byte	0x04, 0x36
        /*00b6*/ 	.short	(.L_1497 - .L_1496)
.L_1496:
        /*00b8*/ 	.word	0x00000008
.L_1497:


//--------------------- .nv.info._Z35group_norm_nhwc_fwd_one_pass_kernelI11Fp16IOBf16WLi64ELi20ELi640EEv26Group_norm_nhwc_fwd_params --------------------------
	.section	.nv.info._Z35group_norm_nhwc_fwd_one_pass_kernelI11Fp16IOBf16WLi64ELi20ELi640EEv26Group_norm_nhwc_fwd_params,"",@"SHT_CUDA_INFO"
	.sectionflags	@""
	.align	4


	//----- nvinfo : EIATTR_CUDA_API_VERSION
	.align		4
        /*0000*/ 	.byte	0x04, 0x37
        /*0002*/ 	.short	(.L_1499 - .L_1498)
.L_1498:
        /*0004*/ 	.word	0x00000082


	//----- nvinfo : EIATTR_KPARAM_INFO
	.align		4
.L_1499:
        /*0008*/ 	.byte	0x04, 0x17
        /*000a*/ 	.short	(.L_1501 - .L_1500)
.L_1500:
        /*000c*/ 	.word	0x00000000
        /*0010*/ 	.short	0x0000
        /*0012*/ 	.short	0x0000
        /*0014*/ 	.byte	0x00, 0xf0, 0x81, 0x02


	//----- nvinfo : EIATTR_SPARSE_MMA_MASK
	.align		4
.L_1501:
        /*0018*/ 	.byte	0x03, 0x50
        /*001a*/ 	.short	0x0000


	//----- nvinfo : EIATTR_MAXREG_COUNT
	.align		4
        /*001c*/ 	.byte	0x03, 0x1b
        /*001e*/ 	.short	0x0060


	//----- nvinfo : EIATTR_NUM_BARRIERS
	.align		4
        /*0020*/ 	.byte	0x02, 0x4c
        /*0022*/ 	.byte	0x01
	.zero		1


	//----- nvinfo : EIATTR_MERCURY_ISA_VERSION
	.align		4
        /*0024*/ 	.byte	0x03, 0x5f
        /*0026*/ 	.short	0x0101


	//----- nvinfo : EIATTR_COOP_GROUP_MASK_REGIDS
	.align		4
        /*0028*/ 	.byte	0x04, 0x29
        /*002a*/ 	.short	(.L_1503 - .L_1502)


	//   ....[0]....
.L_1502:
        /*002c*/ 	.word	0xffffffff


	//   ....[1]....
        /*0030*/ 	.word	0xffffffff


	//   ....[2]....
        /*0034*/ 	.word	0xffffffff


	//   ....[3]....
        /*0038*/ 	.word	0xffffffff


	//   ....[4]....
        /*003c*/ 	.word	0xffffffff


	//   ....[5]....
        /*0040*/ 	.word	0xffffffff


	//   ....[6]....
        /*0044*/ 	.word	0xffffffff


	//   ....[7]....
        /*0048*/ 	.word	0xffffffff


	//   ....[8]....
        /*004c*/ 	.word	0xffffffff


	//   ....[9]....
        /*0050*/ 	.word	0xffffffff


	//----- nvinfo : EIATTR_COOP_GROUP_INSTR_OFFSETS
	.align		4
.L_1503:
        /*0054*/ 	.byte	0x04, 0x28
        /*0056*/ 	.short	(.L_1505 - .L_1504)


	//   ....[0]....
.L_1504:
        /*0058*/ 	.word	0x000005d0


	//   ....[1]....
        /*005c*/ 	.word	0x000005e0


	//   ....[2]....
        /*0060*/ 	.word	0x00000610


	//   ....[3]....
        /*0064*/ 	.word	0x00000630


	//   ....[4]....
        /*0068*/ 	.word	0x00000660


	//   ....[5]....
        /*006c*/ 	.word	0x00000680


	//   ....[6]....
        /*0070*/ 	.word	0x000006b0


	//   ....[7]....
        /*0074*/ 	.word	0x000006d0


	//   ....[8]....
        /*0078*/ 	.word	0x00000700


	//   ....[9]....
        /*007c*/ 	.word	0x00000720


	//----- nvinfo : EIATTR_EXIT_INSTR_OFFSETS
	.align		4
.L_1505:
        /*0080*/ 	.byte	0x04, 0x1c
        /*0082*/ 	.short	(.L_1507 - .L_1506)


	//   ....[0]....
.L_1506:
        /*0084*/ 	.word	0x00000060


	//   ....[1]....
        /*0088*/ 	.word	0x000019d0


	//----- nvinfo : EIATTR_MAX_THREADS
	.align		4
.L_1507:
        /*008c*/ 	.byte	0x04, 0x05
        /*008e*/ 	.short	(.L_1509 - .L_1508)
.L_1508:
        /*0090*/ 	.word	0x00000280
        /*0094*/ 	.word	0x00000001
        /*0098*/ 	.word	0x00000001


	//----- nvinfo : EIATTR_CRS_STACK_SIZE
	.align		4
.L_1509:
        /*009c*/ 	.byte	0x04, 0x1e
        /*009e*/ 	.short	(.L_1511 - .L_1510)
.L_1510:
        /*00a0*/ 	.word	0x00000000


	//----- nvinfo : EIATTR_CBANK_PARAM_SIZE
	.align		4
.L_1511:
        /*00a4*/ 	.byte	0x03, 0x19
        /*00a6*/ 	.short	0x00a0


	//----- nvinfo : EIATTR_PARAM_CBANK
	.align		4
        /*00a8*/ 	.byte	0x04, 0x0a
        /*00aa*/ 	.short	(.L_1513 - .L_1512)
	.align		4
.L_1512:
        /*00ac*/ 	.word	index@(.nv.constant0._Z35group_norm_nhwc_fwd_one_pass_kernelI11Fp16IOBf16WLi64ELi20ELi640EEv26Group_norm_nhwc_fwd_params)
        /*00b0*/ 	.short	0x0210
        /*00b2*/ 	.short	0x00a0


	//----- nvinfo : EIATTR_SW_WAR
	.align		4
.L_1513:
        /*00b4*/ 	.byte	0x04, 0x36
        /*00b6*/ 	.short	(.L_1515 - .L_1514)
.L_1514:
        /*00b8*/ 	.word	0x00000008
.L_1515:


//--------------------- .nv.info._Z35group_norm_nhwc_fwd_one_pass_kernelI11Fp16IOBf16WLi128ELi20ELi640EEv26Group_norm_nhwc_fwd_params --------------------------
	.section	.nv.info._Z35group_norm_nhwc_fwd_one_pass_kernelI11Fp16IOBf16WLi128ELi20ELi640EEv26Group_norm_nhwc_fwd_params,"",@"SHT_CUDA_INFO"
	.sectionflags	@""
	.align	4


	//----- nvinfo : EIATTR_CUDA_API_VERSION
	.align		4
        /*0000*/ 	.byte	0x04, 0x37
        /*0002*/ 	.short	(.L_1517 - .L_1516)
.L_1516:
        /*0004*/ 	.word	0x00000082


	//----- nvinfo : EIATTR_KPARAM_INFO
	.align		4
.L_1517:
        /*0008*/ 	.byte	0x04, 0x17
        /*000a*/ 	.short	(.L_1519 - .L_1518)
.L_1518:
        /*000c*/ 	.word	0x00000000
        /*0010*/ 	.short	0x0000
        /*0012*/ 	.short	0x0000
        /*0014*/ 	.byte	0x00, 0xf0, 0x81, 0x02


	//----- nvinfo : EIATTR_SPARSE_MMA_MASK
	.align		4
.L_1519:
        /*0018*/ 	.byte	0x03, 0x50
        /*001a*/ 	.short	0x0000


	//----- nvinfo : EIATTR_MAXREG_COUNT
	.align		4
        /*001c*/ 	.byte	0x03, 0x1b
        /*001e*/ 	.short	0x0060


	//----- nvinfo : EIATTR_NUM_BARRIERS
	.align		4
        /*0020*/ 	.byte	0x02, 0x4c
        /*0022*/ 	.byte	0x01
	.zero		1


	//----- nvinfo : EIATTR_MERCURY_ISA_VERSION
	.align		4
        /*0024*/ 	.byte	0x03, 0x5f
        /*0026*/ 	.short	0x0101


	//----- nvinfo : EIATTR_COOP_GROUP_MASK_REGIDS
	.align		4
        /*0028*/ 	.byte	0x04, 0x29
        /*002a*/ 	.short	(.L_1521 - .L_1520)


	//   ....[0]....
.L_1520:
        /*002c*/ 	.word	0xffffffff


	//   ....[1]....
        /*0030*/ 	.word	0xffffffff


	//   ....[2]....
        /*0034*/ 	.word	0xffffffff


	//   ....[3]....
        /*0038*/ 	.word	0xffffffff


	//   ....[4]....
        /*003c*/ 	.word	0xffffffff


	//   ....[5]....
        /*0040*/ 	.word	0xffffffff


	//   ....[6]....
        /*0044*/ 	.word	0xffffffff


	//   ....[7]....
        /*0048*/ 	.word	0xffffffff


	//   ....[8]....
        /*004c*/ 	.word	0xffffffff


	//   ....[9]....
        /*0050*/ 	.word	0xffffffff


	//----- nvinfo : EIATTR_COOP_GROUP_INSTR_OFFSETS
	.align		4
.L_1521:
        /*0054*/ 	.byte	0x04, 0x28
        /*0056*/ 	.short	(.L_1523 - .L_1522)


	//   ....[0]....
.L_1522:
        /*0058*/ 	.word	0x00000740


	//   ....[1]....
        /*005c*/ 	.word	0x00000750


	//   ....[2]....
        /*0060*/ 	.word	0x00000780


	//   ....[3]....
        /*0064*/ 	.word	0x000007a0


	//   ....[4]....
        /*0068*/ 	.word	0x000007d0


	//   ....[5]....
        /*006c*/ 	.word	0x000007f0


	//   ....[6]....
        /*0070*/ 	.word	0x00000820


	//   ....[7]....
        /*0074*/ 	.word	0x00000840


	//   ....[8]....
        /*0078*/ 	.word	0x00000870


	//   ....[9]....
        /*007c*/ 	.word	0x00000890


	//----- nvinfo : EIATTR_EXIT_INSTR_OFFSETS
	.align		4
.L_1523:
        /*0080*/ 	.byte	0x04, 0x1c
        /*0082*/ 	.short	(.L_1525 - .L_1524)


	//   ....[0]....
.L_1524:
        /*0084*/ 	.word	0x00000060


	//   ....[1]....
        /*0088*/ 	.word	0x00001db0


	//----- nvinfo : EIATTR_MAX_THREADS
	.align		4
.L_1525:
        /*008c*/ 	.byte	0x04, 0x05
        /*008e*/ 	.short	(.L_1527 - .L_1526)
.L_1526:
        /*0090*/ 	.word	0x00000280
        /*0094*/ 	.word	0x00000001
        /*0098*/ 	.word	0x00000001


	//----- nvinfo : EIATTR_CRS_STACK_SIZE
	.align		4
.L_1527:
        /*009c*/ 	.byte	0x04, 0x1e
        /*009e*/ 	.short	(.L_1529 - .L_1528)
.L_1528:
        /*00a0*/ 	.word	0x00000000


	//----- nvinfo : EIATTR_CBANK_PARAM_SIZE
	.align		4
.L_1529:
        /*00a4*/ 	.byte	0x03, 0x19
        /*00a6*/ 	.short	0x00a0


	//----- nvinfo : EIATTR_PARAM_CBANK
	.align		4
        /*00a8*/ 	.byte	0x04, 0x0a
        /*00aa*/ 	.short	(.L_1531 - .L_1530)
	.align		4
.L_1530:
        /*00ac*/ 	.word	index@(.nv.constant0._Z35group_norm_nhwc_fwd_one_pass_kernelI11Fp16IOBf16WLi128ELi20ELi640EEv26Group_norm_nhwc_fwd_params)
        /*00b0*/ 	.short	0x0210
        /*00b2*/ 	.short	0x00a0


	//----- nvinfo : EIATTR_SW_WAR
	.align		4
.L_1531:
        /*00b4*/ 	.byte	0x04, 0x36
        /*00b6*/ 	.short	(.L_1533 - .L_1532)
.L_1532:
        /*00b8*/ 	.word	0x00000008
.L_1533:


//--------------------- .nv.info._Z35group_norm_nhwc_fwd_one_pass_kernelI11Fp16IOBf16WLi256ELi20ELi640EEv26Group_norm_nhwc_fwd_params --------------------------
	.section	.nv.info._Z35group_norm_nhwc_fwd_one_pass_kernelI11Fp16IOBf16WLi256ELi20ELi640EEv26Group_norm_nhwc_fwd_params,"",@"SHT_CUDA_INFO"
	.sectionflags	@""
	.align	4


	//----- nvinfo : EIATTR_CUDA_API_VERSION
	.align		4
        /*0000*/ 	.byte	0x04, 0x37
        /*0002*/ 	.short	(.L_1535 - .L_1534)
.L_1534:
        /*0004*/ 	.word	0x00000082


	//----- nvinfo : EIATTR_KPARAM_INFO
	.align		4
.L_1535:
        /*0008*/ 	.byte	0x04, 0x17
        /*000a*/ 	.short	(.L_1537 - .L_1536)
.L_1536:
        /*000c*/ 	.word	0x00000000
        /*0010*/ 	.short	0x0000
        /*0012*/ 	.short	0x0000
        /*0014*/ 	.byte	0x00, 0xf0, 0x81, 0x02


	//----- nvinfo : EIATTR_SPARSE_MMA_MASK
	.align		4
.L_1537:
        /*0018*/ 	.byte	0x03, 0x50
        /*001a*/ 	.short	0x0000


	//----- nvinfo : EIATTR_MAXREG_COUNT
	.align		4
        /*001c*/ 	.byte	0x03, 0x1b
        /*001e*/ 	.short	0x0060


	//----- nvinfo : EIATTR_NUM_BARRIERS
	.align		4
        /*0020*/ 	.byte	0x02, 0x4c
        /*0022*/ 	.byte	0x01
	.zero		1


	//----- nvinfo : EIATTR_MERCURY_ISA_VERSION
	.align		4
        /*0024*/ 	.byte	0x03, 0x5f
        /*0026*/ 	.short	0x0101


	//----- nvinfo : EIATTR_COOP_GROUP_MASK_REGIDS
	.align		4
        /*0028*/ 	.byte	0x04, 0x29
        /*002a*/ 	.short	(.L_1539 - .L_1538)


	//   ....[0]....
.L_1538:
        /*002c*/ 	.word	0xffffffff


	//   ....[1]....
        /*0030*/ 	.word	0xffffffff


	//   ....[2]....
        /*0034*/ 	.word	0xffffffff


	//   ....[3]....
        /*0038*/ 	.word	0xffffffff


	//   ....[4]....
        /*003c*/ 	.word	0xffffffff


	//   ....[5]....
        /*0040*/ 	.word	0xffffffff


	//   ....[6]....
        /*0044*/ 	.word	0xffffffff


	//   ....[7]....
        /*0048*/ 	.word	0xffffffff


	//   ....[8]....
        /*004c*/ 	.word	0xffffffff


	//   ....[9]....
        /*0050*/ 	.word	0xffffffff


	//----- nvinfo : EIATTR_COOP_GROUP_INSTR_OFFSETS
	.align		4
.L_1539:
        /*0054*/ 	.byte	0x04, 0x28
        /*0056*/ 	.short	(.L_1541 - .L_1540)


	//   ....[0]....
.L_1540:
        /*0058*/ 	.word	0x00000a20


	//   ....[1]....
        /*005c*/ 	.word	0x00000a30


	//   ....[2]....
        /*0060*/ 	.word	0x00000a60


	//   ....[3]....
        /*0064*/ 	.word	0x00000a70


	//   ....[4]....
        /*0068*/ 	.word	0x00000ab0


	//   ....[5]....
        /*006c*/ 	.word	0x00000ac0


	//   ....[6]....
        /*0070*/ 	.word	0x00000b00


	//   ....[7]....
        /*0074*/ 	.word	0x00000b10


	//   ....[8]....
        /*0078*/ 	.word	0x00000b50


	//   ....[9]....
        /*007c*/ 	.word	0x00000b60


	//----- nvinfo : EIATTR_EXIT_INSTR_OFFSETS
	.align		4
.L_1541:
        /*0080*/ 	.byte	0x04, 0x1c
        /*0082*/ 	.short	(.L_1543 - .L_1542)


	//   ....[0]....
.L_1542:
        /*0084*/ 	.word	0x00000060


	//   ....[1]....
        /*0088*/ 	.word	0x000024e0


	//----- nvinfo : EIATTR_MAX_THREADS
	.align		4
.L_1543:
        /*008c*/ 	.byte	0x04, 0x05
        /*008e*/ 	.short	(.L_1545 - .L_1544)
.L_1544:
        /*0090*/ 	.word	0x00000280
        /*0094*/ 	.word	0x00000001
        /*0098*/ 	.word	0x00000001


	//----- nvinfo : EIATTR_CRS_STACK_SIZE
	.align		4
.L_1545:
        /*009c*/ 	.byte	0x04, 0x1e
        /*009e*/ 	.short	(.L_1547 - .L_1546)
.L_1546:
        /*00a0*/ 	.word	0x00000000


	//----- nvinfo : EIATTR_CBANK_PARAM_SIZE
	.align		4
.L_1547:
        /*00a4*/ 	.byte	0x03, 0x19
        /*00a6*/ 	.short	0x00a0


	//----- nvinfo : EIATTR_PARAM_CBANK
	.align		4
        /*00a8*/ 	.byte	0x04, 0x0a
        /*00aa*/ 	.short	(.L_1549 - .L_1548)
	.align		4
.L_1548:
        /*00ac*/ 	.word	index@(.nv.constant0._Z35group_norm_nhwc_fwd_one_pass_kernelI11Fp16IOBf16WLi256ELi20ELi640EEv26Group_norm_nhwc_fwd_params)
        /*00b0*/ 	.short	0x0210
        /*00b2*/ 	.short	0x00a0


	//----- nvinfo : EIATTR_SW_WAR
	.align		4
.L_1549:
        /*00b4*/ 	.byte	0x04, 0x36
        /*00b6*/ 	.short	(.L_1551 - .L_1550)
.L_1550:
        /*00b8*/ 	.word	0x00000008
.L_1551:


//--------------------- .nv.info._Z35group_norm_nhwc_fwd_one_pass_kernelI11Fp16IOBf16WLi512ELi20ELi640EEv26Group_norm_nhwc_fwd_params --------------------------
	.section	.nv.info._Z35group_norm_nhwc_fwd_one_pass_kernelI11Fp16IOBf16WLi512ELi20ELi640EEv26Group_norm_nhwc_fwd_params,"",@"SHT_CUDA_INFO"
	.sectionflags	@""
	.align	4


	//----- nvinfo : EIATTR_CUDA_API_VERSION
	.align		4
        /*0000*/ 	.byte	0x04, 0x37
        /*0002*/ 	.short	(.L_1553 - .L_1552)
.L_1552:
        /*0004*/ 	.word	0x00000082


	//----- nvinfo : EIATTR_KPARAM_INFO
	.align		4
.L_1553:
        /*0008*/ 	.byte	0x04, 0x17
        /*000a*/ 	.short	(.L_1555 - .L_1554)
.L_1554:
        /*000c*/ 	.word	0x00000000
        /*0010*/ 	.short	0x0000
        /*0012*/ 	.short	0x0000
        /*0014*/ 	.byte	0x00, 0xf0, 0x81, 0x02


	//----- nvinfo : EIATTR_SPARSE_MMA_MASK
	.align		4
.L_1555:
        /*0018*/ 	.byte	0x03, 0x50
        /*001a*/ 	.short	0x0000


	//----- nvinfo : EIATTR_MAXREG_COUNT
	.align		4
        /*001c*/ 	.byte	0x03, 0x1b
        /*001e*/ 	.short	0x0060


	//----- nvinfo : EIATTR_NUM_BARRIERS
	.align		4
        /*0020*/ 	.byte	0x02, 0x4c
        /*0022*/ 	.byte	0x01
	.zero		1


	//----- nvinfo : EIATTR_MERCURY_ISA_VERSION
	.align		4
        /*0024*/ 	.byte	0x03, 0x5f
        /*0026*/ 	.short	0x0101


	//----- nvinfo : EIATTR_COOP_GROUP_MASK_REGIDS
	.align		4
        /*0028*/ 	.byte	0x04, 0x29
        /*002a*/ 	.short	(.L_1557 - .L_1556)


	//   ....[0]....
.L_1556:
        /*002c*/ 	.word	0xffffffff


	//   ....[1]....
        /*0030*/ 	.word	0xffffffff


	//   ....[2]....
        /*0034*/ 	.word	0xffffffff


	//   ....[3]....
        /*0038*/ 	.word	0xffffffff


	//   ....[4]....
        /*003c*/ 	.word	0xffffffff


	//   ....[5]....
        /*0040*/ 	.word	0xffffffff


	//   ....[6]....
        /*0044*/ 	.word	0xffffffff


	//   ....[7]....
        /*0048*/ 	.word	0xffffffff


	//   ....[8]....
        /*004c*/ 	.word	0xffffffff


	//   ....[9]....
        /*0050*/ 	.word	0xffffffff


	//----- nvinfo : EIATTR_COOP_GROUP_INSTR_OFFSETS
	.align		4
.L_1557:
        /*0054*/ 	.byte	0x04, 0x28
        /*0056*/ 	.short	(.L_1559 - .L_1558)


	//   ....[0]....
.L_1558:
        /*0058*/ 	.word	0x00000fe0


	//   ....[1]....
        /*005c*/ 	.word	0x00000ff0


	//   ....[2]....
        /*0060*/ 	.word	0x00001020


	//   ....[3]....
        /*0064*/ 	.word	0x00001030


	//   ....[4]....
        /*0068*/ 	.word	0x00001070


	//   ....[5]....
        /*006c*/ 	.word	0x00001080


	//   ....[6]....
        /*0070*/ 	.word	0x000010c0


	//   ....[7]....
        /*0074*/ 	.word	0x000010d0


	//   ....[8]....
        /*0078*/ 	.word	0x00001110


	//   ....[9]....
        /*007c*/ 	.word	0x00001120


	//----- nvinfo : EIATTR_EXIT_INSTR_OFFSETS
	.align		4
.L_1559:
        /*0080*/ 	.byte	0x04, 0x1c
        /*0082*/ 	.short	(.L_1561 - .L_1560)


	//   ....[0]....
.L_1560:
        /*0084*/ 	.word	0x00000060


	//   ....[1]....
        /*0088*/ 	.word	0x00003460


	//----- nvinfo : EIATTR_MAX_THREADS
	.align		4
.L_1561:
        /*008c*/ 	.byte	0x04, 0x05
        /*008e*/ 	.short	(.L_1563 - .L_1562)
.L_1562:
        /*0090*/ 	.word	0x00000280
        /*0094*/ 	.word	0x00000001
        /*0098*/ 	.word	0x00000001


	//----- nvinfo : EIATTR_CRS_STACK_SIZE
	.align		4
.L_1563:
        /*009c*/ 	.byte	0x04, 0x1e
        /*009e*/ 	.short	(.L_1565 - .L_1564)
.L_1564:
        /*00a0*/ 	.word	0x00000000


	//----- nvinfo : EIATTR_CBANK_PARAM_SIZE
	.align		4
.L_1565:
        /*00a4*/ 	.byte	0x03, 0x19
        /*00a6*/ 	.short	0x00a0


	//----- nvinfo : EIATTR_PARAM_CBANK
	.align		4
        /*00a8*/ 	.byte	0x04, 0x0a
        /*00aa*/ 	.short	(.L_1567 - .L_1566)
	.align		4
.L_1566:
        /*00ac*/ 	.word	index@(.nv.constant0._Z35group_norm_nhwc_fwd_one_pass_kernelI11Fp16IOBf16WLi512ELi20ELi640EEv26Group_norm_nhwc_fwd_params)
        /*00b0*/ 	.short	0x0210
        /*00b2*/ 	.short	0x00a0


	//----- nvinfo : EIATTR_SW_WAR
	.align		4
.L_1567:
        /*00b4*/ 	.byte	0x04, 0x36
        /*00b6*/ 	.short	(.L_1569 - .L_1568)
.L_1568:
        /*00b8*/ 	.word	0x00000008
.L_1569:


//--------------------- .nv.info._Z35group_norm_nhwc_fwd_one_pass_kernelI11Fp16IOFp16WLi64ELi20ELi640EEv26Group_norm_nhwc_fwd_params --------------------------
	.section	.nv.info._Z35group_norm_nhwc_fwd_one_pass_kernelI11Fp16IOFp16WLi64ELi20ELi640EEv26Group_norm_nhwc_fwd_params,"",@"SHT_CUDA_INFO"
	.sectionflags	@""
	.align	4


	//----- nvinfo : EIATTR_CUDA_API_VERSION
	.align		4
        /*0000*/ 	.byte	0x04, 0x37
        /*0002*/ 	.short	(.L_1571 - .L_1570)
.L_1570:
        /*0004*/ 	.word	0x00000082


	//----- nvinfo : EIATTR_KPARAM_INFO
	.align		4
.L_1571:
        /*0008*/ 	.byte	0x04, 0x17
        /*000a*/ 	.short	(.L_1573 - .L_1572)
.L_1572:
        /*000c*/ 	.word	0x00000000
        /*0010*/ 	.short	0x0000
        /*0012*/ 	.short	0x0000
        /*0014*/ 	.byte	0x00, 0xf0, 0x81, 0x02


	//----- nvinfo : EIATTR_SPARSE_MMA_MASK
	.align		4
.L_1573:
        /*0018*/ 	.byte	0x03, 0x50
        /*001a*/ 	.short	0x0000


	//----- nvinfo : EIATTR_MAXREG_COUNT
	.align		4
        /*001c*/ 	.byte	0x03, 0x1b
        /*001e*/ 	.short	0x0060


	//----- nvinfo : EIATTR_NUM_BARRIERS
	.align		4
        /*0020*/ 	.byte	0x02, 0x4c
        /*0022*/ 	.byte	0x01
	.zero		1


	//----- nvinfo : EIATTR_MERCURY_ISA_VERSION
	.align		4
        /*0024*/ 	.byte	0x03, 0x5f
        /*0026*/ 	.short	0x0101


	//----- nvinfo : EIATTR_COOP_GROUP_MASK_REGIDS
	.align		4
        /*0028*/ 	.byte	0x04, 0x29
        /*002a*/ 	.short	(.L_1575 - .L_1574)


	//   ....[0]....
.L_1574:
        /*002c*/ 	.word	0xffffffff


	//   ....[1]....
        /*0030*/ 	.word	0xffffffff


	//   ....[2]....
        /*0034*/ 	.word	0xffffffff


	//   ....[3]....
        /*0038*/ 	.word	0xffffffff


	//   ....[4]....
        /*003c*/ 	.word	0xffffffff


	//   ....[5]....
        /*0040*/ 	.word	0xffffffff


	//   ....[6]....
        /*0044*/ 	.word	0xffffffff


	//   ....[7]....
        /*0048*/ 	.word	0xffffffff


	//   ....[8]....
        /*004c*/ 	.word	0xffffffff


	//   ....[9]....
        /*0050*/ 	.word	0xffffffff


	//----- nvinfo : EIATTR_COOP_GROUP_INSTR_OFFSETS
	.align		4
.L_1575:
        /*0054*/ 	.byte	0x04, 0x28
        /*0056*/ 	.short	(.L_1577 - .L_1576)


	//   ....[0]....
.L_1576:
        /*0058*/ 	.word	0x000005d0


	//   ....[1]....
        /*005c*/ 	.word	0x000005e0


	//   ....[2]....
        /*0060*/ 	.word	0x00000610


	//   ....[3]....
        /*0064*/ 	.word	0x00000630


	//   ....[4]....
        /*0068*/ 	.word	0x00000660


	//   ....[5]....
        /*006c*/ 	.word	0x00000680


	//   ....[6]....
        /*0070*/ 	.word	0x000006b0


	//   ....[7]....
        /*0074*/ 	.word	0x000006d0


	//   ....[8]....
        /*0078*/ 	.word	0x00000700


	//   ....[9]....
        /*007c*/ 	.word	0x00000720


	//----- nvinfo : EIATTR_EXIT_INSTR_OFFSETS
	.align		4
.L_1577:
        /*0080*/ 	.byte	0x04, 0x1c
        /*0082*/ 	.short	(.L_1579 - .L_1578)


	//   ....[0]....
.L_1578:
        /*0084*/ 	.word	0x00000060


	//   ....[1]....
        /*0088*/ 	.word	0x000019d0


	//----- nvinfo : EIATTR_MAX_THREADS
	.align		4
.L_1579:
        /*008c*/ 	.byte	0x04, 0x05
        /*008e*/ 	.short	(.L_1581 - .L_1580)
.L_1580:
        /*0090*/ 	.word	0x00000280
        /*0094*/ 	.word	0x00000001
        /*0098*/ 	.word	0x00000001


	//----- nvinfo : EIATTR_CRS_STACK_SIZE
	.align		4
.L_1581:
        /*009c*/ 	.byte	0x04, 0x1e
        /*009e*/ 	.short	(.L_1583 - .L_1582)
.L_1582:
        /*00a0*/ 	.word	0x00000000


	//----- nvinfo : EIATTR_CBANK_PARAM_SIZE
	.align		4
.L_1583:
        /*00a4*/ 	.byte	0x03, 0x19
        /*00a6*/ 	.short	0x00a0


	//----- nvinfo : EIATTR_PARAM_CBANK
	.align		4
        /*00a8*/ 	.byte	0x04, 0x0a
        /*00aa*/ 	.short	(.L_1585 - .L_1584)
	.align		4
.L_1584:
        /*00ac*/ 	.word	index@(.nv.constant0._Z35group_norm_nhwc_fwd_one_pass_kernelI11Fp16IOFp16WLi64ELi20ELi640EEv26Group_norm_nhwc_fwd_params)
        /*00b0*/ 	.short	0x0210
        /*00b2*/ 	.short	0x00a0


	//----- nvinfo : EIATTR_SW_WAR
	.align		4
.L_1585:
        /*00b4*/ 	.byte	0x04, 0x36
        /*00b6*/ 	.short	(.L_1587 - .L_1586)
.L_1586:
        /*00b8*/ 	.word	0x00000008
.L_1587:


//--------------------- .nv.info._Z35group_norm_nhwc_fwd_one_pass_kernelI11Fp16IOFp16WLi128ELi20ELi640EEv26Group_norm_nhwc_fwd_params --------------------------
	.section	.nv.info._Z35group_norm_nhwc_fwd_one_pass_kernelI11Fp16IOFp16WLi128ELi20ELi640EEv26Group_norm_nhwc_fwd_params,"",@"SHT_CUDA_INFO"
	.sectionflags	@""
	.align	4


	//----- nvinfo : EIATTR_CUDA_API_VERSION
	.align		4
        /*0000*/ 	.byte	0x04, 0x37
        /*0002*/ 	.short	(.L_1589 - .L_1588)
.L_1588:
        /*0004*/ 	.word	0x00000082


	//----- nvinfo : EIATTR_KPARAM_INFO
	.align		4
.L_1589:
        /*0008*/ 	.byte	0x04, 0x17
        /*000a*/ 	.short	(.L_1591 - .L_1590)
.L_1590:
        /*000c*/ 	.word	0x00000000
        /*0010*/ 	.short	0x0000
        /*0012*/ 	.short	0x0000
        /*0014*/ 	.byte	0x00, 0xf0, 0x81, 0x02


	//----- nvinfo : EIATTR_SPARSE_MMA_MASK
	.align		4
.L_1591:
        /*0018*/ 	.byte	0x03, 0x50
        /*001a*/ 	.short	0x0000


	//----- nvinfo : EIATTR_MAXREG_COUNT
	.align		4
        /*001c*/ 	.byte	0x03, 0x1b
        /*001e*/ 	.short	0x0060


	//----- nvinfo : EIATTR_NUM_BARRIERS
	.align		4
        /*0020*/ 	.byte	0x02, 0x4c
        /*0022*/ 	.byte	0x01
	.zero		1


	//----- nvinfo : EIATTR_MERCURY_ISA_VERSION
	.align		4
        /*0024*/ 	.byte	0x03, 0x5f
        /*0026*/ 	.short	0x0101


	//----- nvinfo : EIATTR_COOP_GROUP_MASK_REGIDS
	.align		4
        /*0028*/ 	.byte	0x04, 0x29
        /*002a*/ 	.short	(.L_1593 - .L_1592)


	//   ....[0]....
.L_1592:
        /*002c*/ 	.word	0xffffffff


	//   ....[1]....
        /*0030*/ 	.word	0xffffffff


	//   ....[2]....
        /*0034*/ 	.word	0xffffffff


	//   ....[3]....
        /*0038*/ 	.word	0xffffffff


	//   ....[4]....
        /*003c*/ 	.word	0xffffffff


	//   ....[5]....
        /*0040*/ 	.word	0xffffffff


	//   ....[6]....
        /*0044*/ 	.word	0xffffffff


	//   ....[7]....
        /*0048*/ 	.word	0xffffffff


	//   ....[8]....
        /*004c*/ 	.word	0xffffffff


	//   ....[9]....
        /*0050*/ 	.word	0xffffffff


	//----- nvinfo : EIATTR_COOP_GROUP_INSTR_OFFSETS
	.align		4
.L_1593:
        /*0054*/ 	.byte	0x04, 0x28
        /*0056*/ 	.short	(.L_1595 - .L_1594)


	//   ....[0]....
.L_1594:
        /*0058*/ 	.word	0x00000740


	//   ....[1]....
        /*005c*/ 	.word	0x00000750


	//   ....[2]....
        /*0060*/ 	.word	0x00000780


	//   ....[3]....
        /*0064*/ 	.word	0x000007a0


	//   ....[4]....
        /*0068*/ 	.word	0x000007d0


	//   ....[5]....
        /*006c*/ 	.word	0x000007f0


	//   ....[6]....
        /*0070*/ 	.word	0x00000820


	//   ....[7]....
        /*0074*/ 	.word	0x00000840


	//   ....[8]....
        /*0078*/ 	.word	0x00000870


	//   ....[9]....
        /*007c*/ 	.word	0x00000890


	//----- nvinfo : EIATTR_EXIT_INSTR_OFFSETS
	.align		4
.L_1595:
        /*0080*/ 	.byte	0x04, 0x1c
        /*0082*/ 	.short	(.L_1597 - .L_1596)


	//   ....[0]....
.L_1596:
        /*0084*/ 	.word	0x00000060


	//   ....[1]....
        /*0088*/ 	.word	0x00001db0


	//----- nvinfo : EIATTR_MAX_THREADS
	.align		4
.L_1597:
        /*008c*/ 	.byte	0x04, 0x05
        /*008e*/ 	.short	(.L_1599 - .L_1598)
.L_1598:
        /*0090*/ 	.word	0x00000280
        /*0094*/ 	.word	0x00000001
        /*0098*/ 	.word	0x00000001


	//----- nvinfo : EIATTR_CRS_STACK_SIZE
	.align		4
.L_1599:
        /*009c*/ 	.byte	0x04, 0x1e
        /*009e*/ 	.short	(.L_1601 - .L_1600)
.L_1600:
        /*00a0*/ 	.word	0x00000000


	//----- nvinfo : EIATTR_CBANK_PARAM_SIZE
	.align		4
.L_1601:
        /*00a4*/ 	.byte	0x03, 0x19
        /*00a6*/ 	.short	0x00a0


	//----- nvinfo : EIATTR_PARAM_CBANK
	.align		4
        /*00a8*/ 	.byte	0x04, 0x0a
        /*00aa*/ 	.short	(.L_1603 - .L_1602)
	.align		4
.L_1602:
        /*00ac*/ 	.word	index@(.nv.constant0._Z35group_norm_nhwc_fwd_one_pass_kernelI11Fp16IOFp16WLi128ELi20ELi640EEv26Group_norm_nhwc_fwd_params)
        /*00b0*/ 	.short	0x0210
        /*00b2*/ 	.short	0x00a0


	//----- nvinfo : EIATTR_SW_WAR
	.align		4
.L_1603:
        /*00b4*/ 	.byte	0x04, 0x36
        /*00b6*/ 	.short	(.L_1605 - .L_1604)
.L_1604:
        /*00b8*/ 	.word	0x00000008
.L_1605:


//--------------------- .nv.info._Z35group_norm_nhwc_fwd_one_pass_kernelI11Fp16IOFp16WLi256ELi20ELi640EEv26Group_norm_nhwc_fwd_params --------------------------
	.section	.nv.info._Z35group_norm_nhwc_fwd_one_pass_kernelI11Fp16IOFp16WLi256ELi20ELi640EEv26Group_norm_nhwc_fwd_params,"",@"SHT_CUDA_INFO"
	.sectionflags	@""
	.align	4


	//----- nvinfo : EIATTR_CUDA_API_VERSION
	.align		4
        /*0000*/ 	.byte	0x04, 0x37
        /*0002*/ 	.short	(.L_1607 - .L_1606)
.L_1606:
        /*0004*/ 	.word	0x00000082


	//----- nvinfo : EIATTR_KPARAM_INFO
	.align		4
.L_1607:
        /*0008*/ 	.byte	0x04, 0x17
        /*000a*/ 	.short	(.L_1609 - .L_1608)
.L_1608:
        /*000c*/ 	.word	0x00000000
        /*0010*/ 	.short	0x0000
        /*0012*/ 	.short	0x0000
        /*0014*/ 	.byte	0x00, 0xf0, 0x81, 0x02


	//----- nvinfo : EIATTR_SPARSE_MMA_MASK
	.align		4
.L_1609:
        /*0018*/ 	.byte	0x03, 0x50
        /*001a*/ 	.short	0x0000


	//----- nvinfo : EIATTR_MAXREG_COUNT
	.align		4
        /*001c*/ 	.byte	0x03, 0x1b
        /*001e*/ 	.short	0x0060


	//----- nvinfo : EIATTR_NUM_BARRIERS
	.align		4
        /*0020*/ 	.byte	0x02, 0x4c
        /*0022*/ 	.byte	0x01
	.zero		1


	//----- nvinfo : EIATTR_MERCURY_ISA_VERSION
	.align		4
        /*0024*/ 	.byte	0x03, 0x5f
        /*0026*/ 	.short	0x0101


	//----- nvinfo : EIATTR_COOP_GROUP_MASK_REGIDS
	.align		4
        /*0028*/ 	.byte	0x04, 0x29
        /*002a*/ 	.short	(.L_1611 - .L_1610)


	//   ....[0]....
.L_1610:
        /*002c*/ 	.word	0xffffffff


	//   ....[1]....
        /*0030*/ 	.word	0xffffffff


	//   ....[2]....
        /*0034*/ 	.word	0xffffffff


	//   ....[3]....
        /*0038*/ 	.word	0xffffffff


	//   ....[4]....
        /*003c*/ 	.word	0xffffffff


	//   ....[5]....
        /*0040*/ 	.word	0xffffffff


	//   ....[6]....
        /*0044*/ 	.word	0xffffffff


	//   ....[7]....
        /*0048*/ 	.word	0xffffffff


	//   ....[8]....
        /*004c*/ 	.word	0xffffffff


	//   ....[9]....
        /*0050*/ 	.word	0xffffffff


	//----- nvinfo : EIATTR_COOP_GROUP_INSTR_OFFSETS
	.align		4
.L_1611:
        /*0054*/ 	.byte	0x04, 0x28
        /*0056*/ 	.short	(.L_1613 - .L_1612)


	//   ....[0]....
.L_1612:
        /*0058*/ 	.word	0x00000a20


	//   ....[1]....
        /*005c*/ 	.word	0x00000a30


	//   ....[2]....
        /*0060*/ 	.word	0x00000a60


	//   ....[3]....
        /*0064*/ 	.word	0x00000a70


	//   ....[4]....
        /*0068*/ 	.word	0x00000ab0


	//   ....[5]....
        /*006c*/ 	.word	0x00000ac0


	//   ....[6]....
        /*0070*/ 	.word	0x00000b00


	//   ....[7]....
        /*0074*/ 	.word	0x00000b10


	//   ....[8]....
        /*0078*/ 	.word	0x00000b50


	//   ....[9]....
        /*007c*/ 	.word	0x00000b60


	//----- nvinfo : EIATTR_EXIT_INSTR_OFFSETS
	.align		4
.L_1613:
        /*0080*/ 	.byte	0x04, 0x1c
        /*0082*/ 	.short	(.L_1615 - .L_1614)


	//   ....[0]....
.L_1614:
        /*0084*/ 	.word	0x00000060


	//   ....[1]....
        /*0088*/ 	.word	0x000024e0


	//----- nvinfo : EIATTR_MAX_THREADS
	.align		4
.L_1615:
        /*008c*/ 	.byte	0x04, 0x05
        /*008e*/ 	.short	(.L_1617 - .L_1616)
.L_1616:
        /*0090*/ 	.word	0x00000280
        /*0094*/ 	.word	0x00000001
        /*0098*/ 	.word	0x00000001


	//----- nvinfo : EIATTR_CRS_STACK_SIZE
	.align		4
.L_1617:
        /*009c*/ 	.byte	0x04, 0x1e
        /*009e*/ 	.short	(.L_1619 - .L_1618)
.L_1618:
        /*00a0*/ 	.word	0x00000000


	//----- nvinfo : EIATTR_CBANK_PARAM_SIZE
	.align		4
.L_1619:
        /*00a4*/ 	.byte	0x03, 0x19
        /*00a6*/ 	.short	0x00a0


	//----- nvinfo : EIATTR_PARAM_CBANK
	.align		4
        /*00a8*/ 	.byte	0x04, 0x0a
        /*00aa*/ 	.short	(.L_1621 - .L_1620)
	.align		4
.L_1620:
        /*00ac*/ 	.word	index@(.nv.constant0._Z35group_norm_nhwc_fwd_one_pass_kernelI11Fp16IOFp16WLi256ELi20ELi640EEv26Group_norm_nhwc_fwd_params)
        /*00b0*/ 	.short	0x0210
        /*00b2*/ 	.short	0x00a0


	//----- nvinfo : EIATTR_SW_WAR
	.align		4
.L_1621:
        /*00b4*/ 	.byte	0x04, 0x36
        /*00b6*/ 	.short	(.L_1623 - .L_1622)
.L_1622:
        /*00b8*/ 	.word	0x00000008
.L_1623:


//--------------------- .nv.info._Z35group_norm_nhwc_fwd_one_pass_kernelI11Fp16IOFp16WLi512ELi20ELi640EEv26Group_norm_nhwc_fwd_params --------------------------
	.section	.nv.info._Z35group_norm_nhwc_fwd_one_pass_kernelI11Fp16IOFp16WLi512ELi20ELi640EEv26Group_norm_nhwc_fwd_params,"",@"SHT_CUDA_INFO"
	.sectionflags	@""
	.align	4


	//----- nvinfo : EIATTR_CUDA_API_VERSION
	.align		4
        /*0000*/ 	.byte	0x04, 0x37
        /*0002*/ 	.short	(.L_1625 - .L_1624)
.L_1624:
        /*0004*/ 	.word	0x00000082


	//----- nvinfo : EIATTR_KPARAM_INFO
	.align		4
.L_1625:
        /*0008*/ 	.byte	0x04, 0x17
        /*000a*/ 	.short	(.L_1627 - .L_1626)
.L_1626:
        /*000c*/ 	.word	0x00000000
        /*0010*/ 	.short	0x0000
        /*0012*/ 	.short	0x0000
        /*0014*/ 	.byte	0x00, 0xf0, 0x81, 0x02


	//----- nvinfo : EIATTR_SPARSE_MMA_MASK
	.align		4
.L_1627:
        /*0018*/ 	.byte	0x03, 0x50
        /*001a*/ 	.short	0x0000


	//----- nvinfo : EIATTR_MAXREG_COUNT
	.align		4
        /*001c*/ 	.byte	0x03, 0x1b
        /*001e*/ 	.short	0x0060


	//----- nvinfo : EIATTR_NUM_BARRIERS
	.align		4
        /*0020*/ 	.byte	0x02, 0x4c
        /*0022*/ 	.byte	0x01
	.zero		1


	//----- nvinfo : EIATTR_MERCURY_ISA_VERSION
	.align		4
        /*0024*/ 	.byte	0x03, 0x5f
        /*0026*/ 	.short	0x0101


	//----- nvinfo : EIATTR_COOP_GROUP_MASK_REGIDS
	.align		4
        /*0028*/ 	.byte	0x04, 0x29
        /*002a*/ 	.short	(.L_1629 - .L_1628)


	//   ....[0]....
.L_1628:
        /*002c*/ 	.word	0xffffffff


	//   ....[1]....
        /*0030*/ 	.word	0xffffffff


	//   ....[2]....
        /*0034*/ 	.word	0xffffffff


	//   ....[3]....
        /*0038*/ 	.word	0xffffffff


	//   ....[4]....
        /*003c*/ 	.word	0xffffffff


	//   ....[5]....
        /*0040*/ 	.word	0xffffffff


	//   ....[6]....
        /*0044*/ 	.word	0xffffffff


	//   ....[7]....
        /*0048*/ 	.word	0xffffffff


	//   ....[8]....
        /*004c*/ 	.word	0xffffffff


	//   ....[9]....
        /*0050*/ 	.word	0xffffffff


	//----- nvinfo : EIATTR_COOP_GROUP_INSTR_OFFSETS
	.align		4
.L_1629:
        /*0054*/ 	.byte	0x04, 0x28
        /*0056*/ 	.short	(.L_1631 - .L_1630)


	//   ....[0]....
.L_1630:
        /*0058*/ 	.word	0x00000fe0


	//   ....[1]....
        /*005c*/ 	.word	0x00000ff0


	//   ....[2]....
        /*0060*/ 	.word	0x00001020


	//   ....[3]....
        /*0064*/ 	.word	0x00001030


	//   ....[4]....
        /*0068*/ 	.word	0x00001070


	//   ....[5]....
        /*006c*/ 	.word	0x00001080


	//   ....[6]....
        /*0070*/ 	.word	0x000010c0


	//   ....[7]....
        /*0074*/ 	.word	0x000010d0


	//   ....[8]....
        /*0078*/ 	.word	0x00001110


	//   ....[9]....
        /*007c*/ 	.word	0x00001120


	//----- nvinfo : EIATTR_EXIT_INSTR_OFFSETS
	.align		4
.L_1631:
        /*0080*/ 	.byte	0x04, 0x1c
        /*0082*/ 	.short	(.L_1633 - .L_1632)


	//   ....[0]....
.L_1632:
        /*0084*/ 	.word	0x00000060


	//   ....[1]....
        /*0088*/ 	.word	0x00003460


	//----- nvinfo : EIATTR_MAX_THREADS
	.align		4
.L_1633:
        /*008c*/ 	.byte	0x04, 0x05
        /*008e*/ 	.short	(.L_1635 - .L_1634)
.L_1634:
        /*0090*/ 	.word	0x00000280
        /*0094*/ 	.word	0x00000001
        /*0098*/ 	.word	0x00000001


	//----- nvinfo : EIATTR_CRS_STACK_SIZE
	.align		4
.L_1635:
        /*009c*/ 	.byte	0x04, 0x1e
        /*009e*/ 	.short	(.L_1637 - .L_1636)
.L_1636:
        /*00a0*/ 	.word	0x00000000


	//----- nvinfo : EIATTR_CBANK_PARAM_SIZE
	.align		4
.L_1637:
        /*00a4*/ 	.byte	0x03, 0x19
        /*00a6*/ 	.short	0x00a0


	//----- nvinfo : EIATTR_PARAM_CBANK
	.align		4
        /*00a8*/ 	.byte	0x04, 0x0a
        /*00aa*/ 	.short	(.L_1639 - .L_1638)
	.align		4
.L_1638:
        /*00ac*/ 	.word	index@(.nv.constant0._Z35group_norm_nhwc_fwd_one_pass_kernelI11Fp16IOFp16WLi512ELi20ELi640EEv26Group_norm_nhwc_fwd_params)
        /*00b0*/ 	.short	0x0210
        /*00b2*/ 	.short	0x00a0


	//----- nvinfo : EIATTR_SW_WAR
	.align		4
.L_1639:
        /*00b4*/ 	.byte	0x04, 0x36
        /*00b6*/ 	.short	(.L_1641 - .L_1640)
.L_1640:
        /*00b8*/ 	.word	0x00000008
.L_1641:


//--------------------- .nv.info._Z35group_norm_nhwc_fwd_one_pass_kernelI11Fp32IOFp32WLi64ELi20ELi640EEv26Group_norm_nhwc_fwd_params --------------------------
	.section	.nv.info._Z35group_norm_nhwc_fwd_one_pass_kernelI11Fp32IOFp32WLi64ELi20ELi640EEv26Group_norm_nhwc_fwd_params,"",@"SHT_CUDA_INFO"
	.sectionflags	@""
	.align	4


	//----- nvinfo : EIATTR_CUDA_API_VERSION
	.align		4
        /*0000*/ 	.byte	0x04, 0x37
        /*0002*/ 	.short	(.L_1643 - .L_1642)
.L_1642:
        /*0004*/ 	.word	0x00000082


	//----- nvinfo : EIATTR_KPARAM_INFO
	.align		4
.L_1643:
        /*0008*/ 	.byte	0x04, 0x17
        /*000a*/ 	.short	(.L_1645 - .L_1644)
.L_1644:
        /*000c*/ 	.word	0x00000000
        /*0010*/ 	.short	0x0000
        /*0012*/ 	.short	0x0000
        /*0014*/ 	.byte	0x00, 0xf0, 0x81, 0x02


	//----- nvinfo : EIATTR_SPARSE_MMA_MASK
	.align		4
.L_1645:
        /*0018*/ 	.byte	0x03, 0x50
        /*001a*/ 	.short	0x0000


	//----- nvinfo : EIATTR_MAXREG_COUNT
	.align		4
        /*001c*/ 	.byte	0x03, 0x1b
        /*001e*/ 	.short	0x0060


	//----- nvinfo : EIATTR_NUM_BARRIERS
	.align		4
        /*0020*/ 	.byte	0x02, 0x4c
        /*0022*/ 	.byte	0x01
	.zero		1


	//----- nvinfo : EIATTR_MERCURY_ISA_VERSION
	.align		4
        /*0024*/ 	.byte	0x03, 0x5f
        /*0026*/ 	.short	0x0101


	//----- nvinfo : EIATTR_COOP_GROUP_MASK_REGIDS
	.align		4
        /*0028*/ 	.byte	0x04, 0x29
        /*002a*/ 	.short	(.L_1647 - .L_1646)


	//   ....[0]....
.L_1646:
        /*002c*/ 	.word	0xffffffff


	//   ....[1]....
        /*0030*/ 	.word	0xffffffff


	//   ....[2]....
        /*0034*/ 	.word	0xffffffff


	//   ....[3]....
        /*0038*/ 	.word	0xffffffff


	//   ....[4]....
        /*003c*/ 	.word	0xffffffff


	//   ....[5]....
        /*0040*/ 	.word	0xffffffff


	//   ....[6]....
        /*0044*/ 	.word	0xffffffff


	//   ....[7]....
        /*0048*/ 	.word	0xffffffff


	//   ....[8]....
        /*004c*/ 	.word	0xffffffff


	//   ....[9]....
        /*0050*/ 	.word	0xffffffff


	//----- nvinfo : EIATTR_COOP_GROUP_INSTR_OFFSETS
	.align		4
.L_1647:
        /*0054*/ 	.byte	0x04, 0x28
        /*0056*/ 	.short	(.L_1649 - .L_1648)


	//   ....[0]....
.L_1648:
        /*0058*/ 	.word	0x000005a0


	//   ....[1]....
        /*005c*/ 	.word	0x000005b0


	//   ....[2]....
        /*0060*/ 	.word	0x000005e0


	//   ....[3]....
        /*0064*/ 	.word	0x00000600


	//   ....[4]....
        /*0068*/ 	.word	0x00000630


	//   ....[5]....
        /*006c*/ 	.word	0x00000650


	//   ....[6]....
        /*0070*/ 	.word	0x00000680


	//   ....[7]....
        /*0074*/ 	.word	0x000006a0


	//   ....[8]....
        /*0078*/ 	.word	0x000006d0


	//   ....[9]....
        /*007c*/ 	.word	0x000006f0


	//----- nvinfo : EIATTR_EXIT_INSTR_OFFSETS
	.align		4
.L_1649:
        /*0080*/ 	.byte	0x04, 0x1c
        /*0082*/ 	.short	(.L_1651 - .L_1650)


	//   ....[0]....
.L_1650:
        /*0084*/ 	.word	0x00000060


	//   ....[1]....
        /*0088*/ 	.word	0x00001900


	//----- nvinfo : EIATTR_MAX_THREADS
	.align		4
.L_1651:
        /*008c*/ 	.byte	0x04, 0x05
        /*008e*/ 	.short	(.L_1653 - .L_1652)
.L_1652:
        /*0090*/ 	.word	0x00000280
        /*0094*/ 	.word	0x00000001
        /*0098*/ 	.word	0x00000001


	//----- nvinfo : EIATTR_CRS_STACK_SIZE
	.align		4
.L_1653:
        /*009c*/ 	.byte	0x04, 0x1e
        /*009e*/ 	.short	(.L_1655 - .L_1654)
.L_1654:
        /*00a0*/ 	.word	0x00000000


	//----- nvinfo : EIATTR_CBANK_PARAM_SIZE
	.align		4
.L_1655:
        /*00a4*/ 	.byte	0x03, 0x19
        /*00a6*/ 	.short	0x00a0


	//----- nvinfo : EIATTR_PARAM_CBANK
	.align		4
        /*00a8*/ 	.byte	0x04, 0x0a
        /*00aa*/ 	.short	(.L_1657 - .L_1656)
	.align		4
.L_1656:
        /*00ac*/ 	.word	index@(.nv.constant0._Z35group_norm_nhwc_fwd_one_pass_kernelI11Fp32IOFp32WLi64ELi20ELi640EEv26Group_norm_nhwc_fwd_params)
        /*00b0*/ 	.short	0x0210
        /*00b2*/ 	.short	0x00a0


	//----- nvinfo : EIATTR_SW_WAR
	.align		4
.L_1657:
        /*00b4*/ 	.byte	0x04, 0x36
        /*00b6*/ 	.short	(.L_1659 - .L_1658)
.L_1658:
        /*00b8*/ 	.word	0x00000008
.L_1659:


//--------------------- .nv.info._Z35group_norm_nhwc_fwd_one_pass_kernelI11Fp32IOFp32WLi128ELi20ELi640EEv26Group_norm_nhwc_fwd_params --------------------------
	.section	.nv.info._Z35group_norm_nhwc_fwd_one_pass_kernelI11Fp32IOFp32WLi128ELi20ELi640EEv26Group_norm_nhwc_fwd_params,"",@"SHT_CUDA_INFO"
	.sectionflags	@""
	.align	4


	//----- nvinfo : EIATTR_CUDA_API_VERSION
	.align		4
        /*0000*/ 	.byte	0x04, 0x37
        /*0002*/ 	.short	(.L_1661 - .L_1660)
.L_1660:
        /*0004*/ 	.word	0x00000082


	//----- nvinfo : EIATTR_KPARAM_INFO
	.align		4
.L_1661:
        /*0008*/ 	.byte	0x04, 0x17
        /*000a*/ 	.short	(.L_1663 - .L_1662)
.L_1662:
        /*000c*/ 	.word	0x00000000
        /*0010*/ 	.short	0x0000
        /*0012*/ 	.short	0x0000
        /*0014*/ 	.byte	0x00, 0xf0, 0x81, 0x02


	//----- nvinfo : EIATTR_SPARSE_MMA_MASK
	.align		4
.L_1663:
        /*0018*/ 	.byte	0x03, 0x50
        /*001a*/ 	.short	0x0000


	//----- nvinfo : EIATTR_MAXREG_COUNT
	.align		4
        /*001c*/ 	.byte	0x03, 0x1b
        /*001e*/ 	.short	0x0060


	//----- nvinfo : EIATTR_NUM_BARRIERS
	.align		4
        /*0020*/ 	.byte	0x02, 0x4c
        /*0022*/ 	.byte	0x01
	.zero		1


	//----- nvinfo : EIATTR_MERCURY_ISA_VERSION
	.align		4
        /*0024*/ 	.byte	0x03, 0x5f
        /*0026*/ 	.short	0x0101


	//----- nvinfo : EIATTR_COOP_GROUP_MASK_REGIDS
	.align		4
        /*0028*/ 	.byte	0x04, 0x29
        /*002a*/ 	.short	(.L_1665 - .L_1664)


	//   ....[0]....
.L_1664:
        /*002c*/ 	.word	0xffffffff


	//   ....[1]....
        /*0030*/ 	.word	0xffffffff


	//   ....[2]....
        /*0034*/ 	.word	0xffffffff


	//   ....[3]....
        /*0038*/ 	.word	0xffffffff


	//   ....[4]....
        /*003c*/ 	.word	0xffffffff


	//   ....[5]....
        /*0040*/ 	.word	0xffffffff


	//   ....[6]....
        /*0044*/ 	.word	0xffffffff


	//   ....[7]....
        /*0048*/ 	.word	0xffffffff


	//   ....[8]....
        /*004c*/ 	.word	0xffffffff


	//   ....[9]....
        /*0050*/ 	.word	0xffffffff


	//----- nvinfo : EIATTR_COOP_GROUP_INSTR_OFFSETS
	.align		4
.L_1665:
        /*0054*/ 	.byte	0x04, 0x28
        /*0056*/ 	.short	(.L_1667 - .L_1666)


	//   ....[0]....
.L_1666:
        /*0058*/ 	.word	0x00000720


	//   ....[1]....
        /*005c*/ 	.word	0x00000730


	//   ....[2]....
        /*0060*/ 	.word	0x00000760


	//   ....[3]....
        /*0064*/ 	.word	0x00000780


	//   ....[4]....
        /*0068*/ 	.word	0x000007b0


	//   ....[5]....
        /*006c*/ 	.word	0x000007d0


	//   ....[6]....
        /*0070*/ 	.word	0x00000800


	//   ....[7]....
        /*0074*/ 	.word	0x00000820


	//   ....[8]....
        /*0078*/ 	.word	0x00000850


	//   ....[9]....
        /*007c*/ 	.word	0x00000870


	//----- nvinfo : EIATTR_EXIT_INSTR_OFFSETS
	.align		4
.L_1667:
        /*0080*/ 	.byte	0x04, 0x1c
        /*0082*/ 	.short	(.L_1669 - .L_1668)


	//   ....[0]....
.L_1668:
        /*0084*/ 	.word	0x00000060


	//   ....[1]....
        /*0088*/ 	.word	0x00001d20


	//----- nvinfo : EIATTR_MAX_THREADS
	.align		4
.L_1669:
        /*008c*/ 	.byte	0x04, 0x05
        /*008e*/ 	.short	(.L_1671 - .L_1670)
.L_1670:
        /*0090*/ 	.word	0x00000280
        /*0094*/ 	.word	0x00000001
        /*0098*/ 	.word	0x00000001


	//----- nvinfo : EIATTR_CRS_STACK_SIZE
	.align		4
.L_1671:
        /*009c*/ 	.byte	0x04, 0x1e
        /*009e*/ 	.short	(.L_1673 - .L_1672)
.L_1672:
        /*00a0*/ 	.word	0x00000000


	//----- nvinfo : EIATTR_CBANK_PARAM_SIZE
	.align		4
.L_1673:
        /*00a4*/ 	.byte	0x03, 0x19
        /*00a6*/ 	.short	0x00a0


	//----- nvinfo : EIATTR_PARAM_CBANK
	.align		4
        /*00a8*/ 	.byte	0x04, 0x0a
        /*00aa*/ 	.short	(.L_1675 - .L_1674)
	.align		4
.L_1674:
        /*00ac*/ 	.word	index@(.nv.constant0._Z35group_norm_nhwc_fwd_one_pass_kernelI11Fp32IOFp32WLi128ELi20ELi640EEv26Group_norm_nhwc_fwd_params)
        /*00b0*/ 	.short	0x0210
        /*00b2*/ 	.short	0x00a0


	//----- nvinfo : EIATTR_SW_WAR
	.align		4
.L_1675:
        /*00b4*/ 	.byte	0x04, 0x36
        /*00b6*/ 	.short	(.L_1677 - .L_1676)
.L_1676:
        /*00b8*/ 	.word	0x00000008
.L_1677:


//--------------------- .nv.info._Z35group_norm_nhwc_fwd_one_pass_kernelI11Fp32IOFp32WLi256ELi20ELi640EEv26Group_norm_nhwc_fwd_params --------------------------
	.section	.nv.info._Z35group_norm_nhwc_fwd_one_pass_kernelI11Fp32IOFp32WLi256ELi20ELi640EEv26Group_norm_nhwc_fwd_params,"",@"SHT_CUDA_INFO"
	.sectionflags	@""
	.align	4


	//----- nvinfo : EIATTR_CUDA_API_VERSION
	.align		4
        /*0000*/ 	.byte	0x04, 0x37
        /*0002*/ 	.short	(.L_1679 - .L_1678)
.L_1678:
        /*0004*/ 	.word	0x00000082


	//----- nvinfo : EIATTR_KPARAM_INFO
	.align		4
.L_1679:
        /*0008*/ 	.byte	0x04, 0x17
        /*000a*/ 	.short	(.L_1681 - .L_1680)
.L_1680:
        /*000c*/ 	.word	0x00000000
        /*0010*/ 	.short	0x0000
        /*0012*/ 	.short	0x0000
        /*0014*/ 	.byte	0x00, 0xf0, 0x81, 0x02


	//----- nvinfo : EIATTR_SPARSE_MMA_MASK
	.align		4
.L_1681:
        /*0018*/ 	.byte	0x03, 0x50
        /*001a*/ 	.short	0x0000


	//----- nvinfo : EIATTR_MAXREG_COUNT
	.align		4
        /*001c*/ 	.byte	0x03, 0x1b
        /*001e*/ 	.short	0x0060


	//----- nvinfo : EIATTR_NUM_BARRIERS
	.align		4
        /*0020*/ 	.byte	0x02, 0x4c
        /*0022*/ 	.byte	0x01
	.zero		1


	//----- nvinfo : EIATTR_MERCURY_ISA_VERSION
	.align		4
        /*0024*/ 	.byte	0x03, 0x5f
        /*0026*/ 	.short	0x0101


	//----- nvinfo : EIATTR_COOP_GROUP_MASK_REGIDS
	.align		4
        /*0028*/ 	.byte	0x04, 0x29
        /*002a*/ 	.short	(.L_1683 - .L_1682)


	//   ....[0]....
.L_1682:
        /*002c*/ 	.word	0xffffffff


	//   ....[1]....
        /*0030*/ 	.word	0xffffffff


	//   ....[2]....
        /*0034*/ 	.word	0xffffffff


	//   ....[3]....
        /*0038*/ 	.word	0xffffffff


	//   ....[4]....
        /*003c*/ 	.word	0xffffffff


	//   ....[5]....
        /*0040*/ 	.word	0xffffffff


	//   ....[6]....
        /*0044*/ 	.word	0xffffffff


	//   ....[7]....
        /*0048*/ 	.word	0xffffffff


	//   ....[8]....
        /*004c*/ 	.word	0xffffffff


	//   ....[9]....
        /*0050*/ 	.word	0xffffffff


	//----- nvinfo : EIATTR_COOP_GROUP_INSTR_OFFSETS
	.align		4
.L_1683:
        /*0054*/ 	.byte	0x04, 0x28
        /*0056*/ 	.short	(.L_1685 - .L_1684)


	//   ....[0]....
.L_1684:
        /*0058*/ 	.word	0x000009c0


	//   ....[1]....
        /*005c*/ 	.word	0x000009d0


	//   ....[2]....
        /*0060*/ 	.word	0x00000a00


	//   ....[3]....
        /*0064*/ 	.word	0x00000a10


	//   ....[4]....
        /*0068*/ 	.word	0x00000a50


	//   ....[5]....
        /*006c*/ 	.word	0x00000a60


	//   ....[6]....
        /*0070*/ 	.word	0x00000aa0


	//   ....[7]....
        /*0074*/ 	.word	0x00000ab0


	//   ....[8]....
        /*0078*/ 	.word	0x00000af0


	//   ....[9]....
        /*007c*/ 	.word	0x00000b00


	//----- nvinfo : EIATTR_EXIT_INSTR_OFFSETS
	.align		4
.L_1685:
        /*0080*/ 	.byte	0x04, 0x1c
        /*0082*/ 	.short	(.L_1687 - .L_1686)


	//   ....[0]....
.L_1686:
        /*0084*/ 	.word	0x00000060


	//   ....[1]....
        /*0088*/ 	.word	0x00002380


	//----- nvinfo : EIATTR_MAX_THREADS
	.align		4
.L_1687:
        /*008c*/ 	.byte	0x04, 0x05
        /*008e*/ 	.short	(.L_1689 - .L_1688)
.L_1688:
        /*0090*/ 	.word	0x00000280
        /*0094*/ 	.word	0x00000001
        /*0098*/ 	.word	0x00000001


	//----- nvinfo : EIATTR_CRS_STACK_SIZE
	.align		4
.L_1689:
        /*009c*/ 	.byte	0x04, 0x1e
        /*009e*/ 	.short	(.L_1691 - .L_1690)
.L_1690:
        /*00a0*/ 	.word	0x00000000


	//----- nvinfo : EIATTR_CBANK_PARAM_SIZE
	.align		4
.L_1691:
        /*00a4*/ 	.byte	0x03, 0x19
        /*00a6*/ 	.short	0x00a0


	//----- nvinfo : EIATTR_PARAM_CBANK
	.align		4
        /*00a8*/ 	.byte	0x04, 0x0a
        /*00aa*/ 	.short	(.L_1693 - .L_1692)
	.align		4
.L_1692:
        /*00ac*/ 	.word	index@(.nv.constant0._Z35group_norm_nhwc_fwd_one_pass_kernelI11Fp32IOFp32WLi256ELi20ELi640EEv26Group_norm_nhwc_fwd_params)
        /*00b0*/ 	.short	0x0210
        /*00b2*/ 	.short	0x00a0


	//----- nvinfo : EIATTR_SW_WAR
	.align		4
.L_1693:
        /*00b4*/ 	.byte	0x04, 0x36
        /*00b6*/ 	.short	(.L_1695 - .L_1694)
.L_1694:
        /*00b8*/ 	.word	0x00000008
.L_1695:


//--------------------- .nv.info._Z35group_norm_nhwc_fwd_one_pass_kernelI11Fp32IOFp32WLi512ELi20ELi640EEv26Group_norm_nhwc_fwd_params --------------------------
	.section	.nv.info._Z35group_norm_nhwc_fwd_one_pass_kernelI11Fp32IOFp32WLi512ELi20ELi640EEv26Group_norm_nhwc_fwd_params,"",@"SHT_CUDA_INFO"
	.sectionflags	@""
	.align	4


	//----- nvinfo : EIATTR_CUDA_API_VERSION
	.align		4
        /*0000*/ 	.byte	0x04, 0x37
        /*0002*/ 	.short	(.L_1697 - .L_1696)
.L_1696:
        /*0004*/ 	.word	0x00000082


	//----- nvinfo : EIATTR_KPARAM_INFO
	.align		4
.L_1697:
        /*0008*/ 	.byte	0x04, 0x17
        /*000a*/ 	.short	(.L_1699 - .L_1698)
.L_1698:
        /*000c*/ 	.word	0x00000000
        /*0010*/ 	.short	0x0000
        /*0012*/ 	.short	0x0000
        /*0014*/ 	.byte	0x00, 0xf0, 0x81, 0x02


	//----- nvinfo : EIATTR_SPARSE_MMA_MASK
	.align		4
.L_1699:
        /*0018*/ 	.byte	0x03, 0x50
        /*001a*/ 	.short	0x0000


	//----- nvinfo : EIATTR_MAXREG_COUNT
	.align		4
        /*001c*/ 	.byte	0x03, 0x1b
        /*001e*/ 	.short	0x0060


	//----- nvinfo : EIATTR_NUM_BARRIERS
	.align		4
        /*0020*/ 	.byte	0x02, 0x4c
        /*0022*/ 	.byte	0x01
	.zero		1


	//----- nvinfo : EIATTR_MERCURY_ISA_VERSION
	.align		4
        /*0024*/ 	.byte	0x03, 0x5f
        /*0026*/ 	.short	0x0101


	//----- nvinfo : EIATTR_COOP_GROUP_MASK_REGIDS
	.align		4
        /*0028*/ 	.byte	0x04, 0x29
        /*002a*/ 	.short	(.L_1701 - .L_1700)


	//   ....[0]....
.L_1700:
        /*002c*/ 	.word	0xffffffff


	//   ....[1]....
        /*0030*/ 	.word	0xffffffff


	//   ....[2]....
        /*0034*/ 	.word	0xffffffff


	//   ....[3]....
        /*0038*/ 	.word	0xffffffff


	//   ....[4]....
        /*003c*/ 	.word	0xffffffff


	//   ....[5]....
        /*0040*/ 	.word	0xffffffff


	//   ....[6]....
        /*0044*/ 	.word	0xffffffff


	//   ....[7]....
        /*0048*/ 	.word	0xffffffff


	//   ....[8]....
        /*004c*/ 	.word	0xffffffff


	//   ....[9]....
        /*0050*/ 	.word	0xffffffff


	//----- nvinfo : EIATTR_COOP_GROUP_INSTR_OFFSETS
	.align		4
.L_1701:
        /*0054*/ 	.byte	0x04, 0x28
        /*0056*/ 	.short	(.L_1703 - .L_1702)


	//   ....[0]....
.L_1702:
        /*0058*/ 	.word	0x00000ef0


	//   ....[1]....
        /*005c*/ 	.word	0x00000f00


	//   ....[2]....
        /*0060*/ 	.word	0x00000f40


	//   ....[3]....
        /*0064*/ 	.word	0x00000f50


	//   ....[4]....
        /*0068*/ 	.word	0x00000f90


	//   ....[5]....
        /*006c*/ 	.word	0x00000fa0


	//   ....[6]....
        /*0070*/ 	.word	0x00000fe0


	//   ....[7]....
        /*0074*/ 	.word	0x00000ff0


	//   ....[8]....
        /*0078*/ 	.word	0x00001040


	//   ....[9]....
        /*007c*/ 	.word	0x00001050


	//----- nvinfo : EIATTR_EXIT_INSTR_OFFSETS
	.align		4
.L_1703:
        /*0080*/ 	.byte	0x04, 0x1c
        /*0082*/ 	.short	(.L_1705 - .L_1704)


	//   ....[0]....
.L_1704:
        /*0084*/ 	.word	0x00000060


	//   ....[1]....
        /*0088*/ 	.word	0x00003210


	//----- nvinfo : EIATTR_MAX_THREADS
	.align		4
.L_1705:
        /*008c*/ 	.byte	0x04, 0x05
        /*008e*/ 	.short	(.L_1707 - .L_1706)
.L_1706:
        /*0090*/ 	.word	0x00000280
        /*0094*/ 	.word	0x00000001
        /*0098*/ 	.word	0x00000001


	//----- nvinfo : EIATTR_CRS_STACK_SIZE
	.align		4
.L_1707:
        /*009c*/ 	.byte	0x04, 0x1e
        /*009e*/ 	.short	(.L_1709 - .L_1708)
.L_1708:
        /*00a0*/ 	.word	0x00000000


	//----- nvinfo : EIATTR_CBANK_PARAM_SIZE
	.align		4
.L_1709:
        /*00a4*/ 	.byte	0x03, 0x19
        /*00a6*/ 	.short	0x00a0


	//----- nvinfo : EIATTR_PARAM_CBANK
	.align		4
        /*00a8*/ 	.byte	0x04, 0x0a
        /*00aa*/ 	.short	(.L_1711 - .L_1710)
	.align		4
.L_1710:
        /*00ac*/ 	.word	index@(.nv.constant0._Z35group_norm_nhwc_fwd_one_pass_kernelI11Fp32IOFp32WLi512ELi20ELi640EEv26Group_norm_nhwc_fwd_params)
        /*00b0*/ 	.short	0x0210
        /*00b2*/ 	.short	0x00a0


	//----- nvinfo : EIATTR_SW_WAR
	.align		4
.L_1711:
        /*00b4*/ 	.byte	0x04, 0x36
        /*00b6*/ 	.short	(.L_1713 - .L_1712)
.L_1712:
        /*00b8*/ 	.word	0x00000008
.L_1713:


//--------------------- .nv.info._Z35group_norm_nhwc_fwd_one_pass_kernelI11Fp32IOBf16WLi64ELi20ELi640EEv26Group_norm_nhwc_fwd_params --------------------------
	.section	.nv.info._Z35group_norm_nhwc_fwd_one_pass_kernelI11Fp32IOBf16WLi64ELi20ELi640EEv26Group_norm_nhwc_fwd_params,"",@"SHT_CUDA_INFO"
	.sectionflags	@""
	.align	4


	//----- nvinfo : EIATTR_CUDA_API_VERSION
	.align		4
        /*0000*/ 	.byte	0x04, 0x37
        /*0002*/ 	.short	(.L_1715 - .L_1714)
.L_1714:
        /*0004*/ 	.word	0x00000082


	//----- nvinfo : EIATTR_KPARAM_INFO
	.align		4
.L_1715:
        /*0008*/ 	.byte	0x04, 0x17
        /*000a*/ 	.short	(.L_1717 - .L_1716)
.L_1716:
        /*000c*/ 	.word	0x00000000
        /*0010*/ 	.short	0x0000
        /*0012*/ 	.short	0x0000
        /*0014*/ 	.byte	0x00, 0xf0, 0x81, 0x02


	//----- nvinfo : EIATTR_SPARSE_MMA_MASK
	.align		4
.L_1717:
        /*0018*/ 	.byte	0x03, 0x50
        /*001a*/ 	.short	0x0000


	//----- nvinfo : EIATTR_MAXREG_COUNT
	.align		4
        /*001c*/ 	.byte	0x03, 0x1b
        /*001e*/ 	.short	0x0060


	//----- nvinfo : EIATTR_NUM_BARRIERS
	.align		4
        /*0020*/ 	.byte	0x02, 0x4c
        /*0022*/ 	.byte	0x01
	.zero		1


	//----- nvinfo : EIATTR_MERCURY_ISA_VERSION
	.align		4
        /*0024*/ 	.byte	0x03, 0x5f
        /*0026*/ 	.short	0x0101


	//----- nvinfo : EIATTR_COOP_GROUP_MASK_REGIDS
	.align		4
        /*0028*/ 	.byte	0x04, 0x29
        /*002a*/ 	.short	(.L_1719 - .L_1718)


	//   ....[0]....
.L_1718:
        /*002c*/ 	.word	0xffffffff


	//   ....[1]....
        /*0030*/ 	.word	0xffffffff


	//   ....[2]....
        /*0034*/ 	.word	0xffffffff


	//   ....[3]....
        /*0038*/ 	.word	0xffffffff


	//   ....[4]....
        /*003c*/ 	.word	0xffffffff


	//   ....[5]....
        /*0040*/ 	.word	0xffffffff


	//   ....[6]....
        /*0044*/ 	.word	0xffffffff


	//   ....[7]....
        /*0048*/ 	.word	0xffffffff


	//   ....[8]....
        /*004c*/ 	.word	0xffffffff


	//   ....[9]....
        /*0050*/ 	.word	0xffffffff


	//----- nvinfo : EIATTR_COOP_GROUP_INSTR_OFFSETS
	.align		4
.L_1719:
        /*0054*/ 	.byte	0x04, 0x28
        /*0056*/ 	.short	(.L_1721 - .L_1720)


	//   ....[0]....
.L_1720:
        /*0058*/ 	.word	0x000005a0


	//   ....[1]....
        /*005c*/ 	.word	0x000005b0


	//   ....[2]....
        /*0060*/ 	.word	0x000005e0


	//   ....[3]....
        /*0064*/ 	.word	0x00000600


	//   ....[4]....
        /*0068*/ 	.word	0x00000630


	//   ....[5]....
        /*006c*/ 	.word	0x00000650


	//   ....[6]....
        /*0070*/ 	.word	0x00000680


	//   ....[7]....
        /*0074*/ 	.word	0x000006a0


	//   ....[8]....
        /*0078*/ 	.word	0x000006d0


	//   ....[9]....
        /*007c*/ 	.word	0x000006f0


	//----- nvinfo : EIATTR_EXIT_INSTR_OFFSETS
	.align		4
.L_1721:
        /*0080*/ 	.byte	0x04, 0x1c
        /*0082*/ 	.short	(.L_1723 - .L_1722)


	//   ....[0]....
.L_1722:
        /*0084*/ 	.word	0x00000060


	//   ....[1]....
        /*0088*/ 	.word	0x00001940


	//----- nvinfo : EIATTR_MAX_THREADS
	.align		4
.L_1723:
        /*008c*/ 	.byte	0x04, 0x05
        /*008e*/ 	.short	(.L_1725 - .L_1724)
.L_1724:
        /*0090*/ 	.word	0x00000280
        /*0094*/ 	.word	0x00000001
        /*0098*/ 	.word	0x00000001


	//----- nvinfo : EIATTR_CRS_STACK_SIZE
	.align		4
.L_1725:
        /*009c*/ 	.byte	0x04, 0x1e
        /*009e*/ 	.short	(.L_1727 - .L_1726)
.L_1726:
        /*00a0*/ 	.word	0x00000000


	//----- nvinfo : EIATTR_CBANK_PARAM_SIZE
	.align		4
.L_1727:
        /*00a4*/ 	.byte	0x03, 0x19
        /*00a6*/ 	.short	0x00a0


	//----- nvinfo : EIATTR_PARAM_CBANK
	.align		4
        /*00a8*/ 	.byte	0x04, 0x0a
        /*00aa*/ 	.short	(.L_1729 - .L_1728)
	.align		4
.L_1728:
        /*00ac*/ 	.word	index@(.nv.constant0._Z35group_norm_nhwc_fwd_one_pass_kernelI11Fp32IOBf16WLi64ELi20ELi640EEv26Group_norm_nhwc_fwd_params)
        /*00b0*/ 	.short	0x0210
        /*00b2*/ 	.short	0x00a0


	//----- nvinfo : EIATTR_SW_WAR
	.align		4
.L_1729:
        /*00b4*/ 	.byte	0x04, 0x36
        /*00b6*/ 	.short	(.L_1731 - .L_1730)
.L_1730:
        /*00b8*/ 	.word	0x00000008
.L_1731:


//--------------------- .nv.info._Z35group_norm_nhwc_fwd_one_pass_kernelI11Fp32IOBf16WLi128ELi20ELi640EEv26Group_norm_nhwc_fwd_params --------------------------
	.section	.nv.info._Z35group_norm_nhwc_fwd_one_pass_kernelI11Fp32IOBf16WLi128ELi20ELi640EEv26Group_norm_nhwc_fwd_params,"",@"SHT_CUDA_INFO"
	.sectionflags	@""
	.align	4


	//----- nvinfo : EIATTR_CUDA_API_VERSION
	.align		4
        /*0000*/ 	.byte	0x04, 0x37
        /*0002*/ 	.short	(.L_1733 - .L_1732)
.L_1732:
        /*0004*/ 	.word	0x00000082


	//----- nvinfo : EIATTR_KPARAM_INFO
	.align		4
.L_1733:
        /*0008*/ 	.byte	0x04, 0x17
        /*000a*/ 	.short	(.L_1735 - .L_1734)
.L_1734:
        /*000c*/ 	.word	0x00000000
        /*0010*/ 	.short	0x0000
        /*0012*/ 	.short	0x0000
        /*0014*/ 	.byte	0x00, 0xf0, 0x81, 0x02


	//----- nvinfo : EIATTR_SPARSE_MMA_MASK
	.align		4
.L_1735:
        /*0018*/ 	.byte	0x03, 0x50
        /*001a*/ 	.short	0x0000


	//----- nvinfo : EIATTR_MAXREG_COUNT
	.align		4
        /*001c*/ 	.byte	0x03, 0x1b
        /*001e*/ 	.short	0x0060


	//----- nvinfo : EIATTR_NUM_BARRIERS
	.align		4
        /*0020*/ 	.byte	0x02, 0x4c
        /*0022*/ 	.byte	0x01
	.zero		1


	//----- nvinfo : EIATTR_MERCURY_ISA_VERSION
	.align		4
        /*0024*/ 	.byte	0x03, 0x5f
        /*0026*/ 	.short	0x0101


	//----- nvinfo : EIATTR_COOP_GROUP_MASK_REGIDS
	.align		4
        /*0028*/ 	.byte	0x04, 0x29
        /*002a*/ 	.short	(.L_1737 - .L_1736)


	//   ....[0]....
.L_1736:
        /*002c*/ 	.word	0xffffffff


	//   ....[1]....
        /*0030*/ 	.word	0xffffffff


	//   ....[2]....
        /*0034*/ 	.word	0xffffffff


	//   ....[3]....
        /*0038*/ 	.word	0xffffffff


	//   ....[4]....
        /*003c*/ 	.word	0xffffffff


	//   ....[5]....
        /*0040*/ 	.word	0xffffffff


	//   ....[6]....
        /*0044*/ 	.word	0xffffffff


	//   ....[7]....
        /*0048*/ 	.word	0xffffffff


	//   ....[8]....
        /*004c*/ 	.word	0xffffffff


	//   ....[9]....
        /*0050*/ 	.word	0xffffffff


	//----- nvinfo : EIATTR_COOP_GROUP_INSTR_OFFSETS
	.align		4
.L_1737:
        /*0054*/ 	.byte	0x04, 0x28
        /*0056*/ 	.short	(.L_1739 - .L_1738)


	//   ....[0]....
.L_1738:
        /*0058*/ 	.word	0x00000720


	//   ....[1]....
        /*005c*/ 	.word	0x00000730


	//   ....[2]....
        /*0060*/ 	.word	0x00000760


	//   ....[3]....
        /*0064*/ 	.word	0x00000780


	//   ....[4]....
        /*0068*/ 	.word	0x000007b0


	//   ....[5]....
        /*006c*/ 	.word	0x000007d0


	//   ....[6]....
        /*0070*/ 	.word	0x00000800


	//   ....[7]....
        /*0074*/ 	.word	0x00000820


	//   ....[8]....
        /*0078*/ 	.word	0x00000850


	//   ....[9]....
        /*007c*/ 	.word	0x00000870


	//----- nvinfo : EIATTR_EXIT_INSTR_OFFSETS
	.align		4
.L_1739:
        /*0080*/ 	.byte	0x04, 0x1c
        /*0082*/ 	.short	(.L_1741 - .L_1740)


	//   ....[0]....
.L_1740:
        /*0084*/ 	.word	0x00000060


	//   ....[1]....
        /*0088*/ 	.word	0x00001d60


	//----- nvinfo : EIATTR_MAX_THREADS
	.align		4
.L_1741:
        /*008c*/ 	.byte	0x04, 0x05
        /*008e*/ 	.short	(.L_1743 - .L_1742)
.L_1742:
        /*0090*/ 	.word	0x00000280
        /*0094*/ 	.word	0x00000001
        /*0098*/ 	.word	0x00000001


	//----- nvinfo : EIATTR_CRS_STACK_SIZE
	.align		4
.L_1743:
        /*009c*/ 	.byte	0x04, 0x1e
        /*009e*/ 	.short	(.L_1745 - .L_1744)
.L_1744:
        /*00a0*/ 	.word	0x00000000


	//----- nvinfo : EIATTR_CBANK_PARAM_SIZE
	.align		4
.L_1745:
        /*00a4*/ 	.byte	0x03, 0x19
        /*00a6*/ 	.short	0x00a0


	//----- nvinfo : EIATTR_PARAM_CBANK
	.align		4
        /*00a8*/ 	.byte	0x04, 0x0a
        /*00aa*/ 	.short	(.L_1747 - .L_1746)
	.align		4
.L_1746:
        /*00ac*/ 	.word	index@(.nv.constant0._Z35group_norm_nhwc_fwd_one_pass_kernelI11Fp32IOBf16WLi128ELi20ELi640EEv26Group_norm_nhwc_fwd_params)
        /*00b0*/ 	.short	0x0210
        /*00b2*/ 	.short	0x00a0


	//----- nvinfo : EIATTR_SW_WAR
	.align		4
.L_1747:
        /*00b4*/ 	.byte	0x04, 0x36
        /*00b6*/ 	.short	(.L_1749 - .L_1748)
.L_1748:
        /*00b8*/ 	.word	0x00000008
.L_1749:


//--------------------- .nv.info._Z35group_norm_nhwc_fwd_one_pass_kernelI11Fp32IOBf16WLi256ELi20ELi640EEv26Group_norm_nhwc_fwd_params --------------------------
	.section	.nv.info._Z35group_norm_nhwc_fwd_one_pass_kernelI11Fp32IOBf16WLi256ELi20ELi640EEv26Group_norm_nhwc_fwd_params,"",@"SHT_CUDA_INFO"
	.sectionflags	@""
	.align	4


	//----- nvinfo : EIATTR_CUDA_API_VERSION
	.align		4
        /*0000*/ 	.byte	0x04, 0x37
        /*0002*/ 	.short	(.L_1751 - .L_1750)
.L_1750:
        /*0004*/ 	.word	0x00000082


	//----- nvinfo : EIATTR_KPARAM_INFO
	.align		4
.L_1751:
        /*0008*/ 	.byte	0x04, 0x17
        /*000a*/ 	.short	(.L_1753 - .L_1752)
.L_1752:
        /*000c*/ 	.word	0x00000000
        /*0010*/ 	.short	0x0000
        /*0012*/ 	.short	0x0000
        /*0014*/ 	.byte	0x00, 0xf0, 0x81, 0x02


	//----- nvinfo : EIATTR_SPARSE_MMA_MASK
	.align		4
.L_1753:
        /*0018*/ 	.byte	0x03, 0x50
        /*001a*/ 	.short	0x0000


	//----- nvinfo : EIATTR_MAXREG_COUNT
	.align		4
        /*001c*/ 	.byte	0x03, 0x1b
        /*001e*/ 	.short	0x0060


	//----- nvinfo : EIATTR_NUM_BARRIERS
	.align		4
        /*0020*/ 	.byte	0x02, 0x4c
        /*0022*/ 	.byte	0x01
	.zero		1


	//----- nvinfo : EIATTR_MERCURY_ISA_VERSION
	.align		4
        /*0024*/ 	.byte	0x03, 0x5f
        /*0026*/ 	.short	0x0101


	//----- nvinfo : EIATTR_COOP_GROUP_MASK_REGIDS
	.align		4
        /*0028*/ 	.byte	0x04, 0x29
        /*002a*/ 	.short	(.L_1755 - .L_1754)


	//   ....[0]....
.L_1754:
        /*002c*/ 	.word	0xffffffff


	//   ....[1]....
        /*0030*/ 	.word	0xffffffff


	//   ....[2]....
        /*0034*/ 	.word	0xffffffff


	//   ....[3]....
        /*0038*/ 	.word	0xffffffff


	//   ....[4]....
        /*003c*/ 	.word	0xffffffff


	//   ....[5]....
        /*0040*/ 	.word	0xffffffff


	//   ....[6]....
        /*0044*/ 	.word	0xffffffff


	//   ....[7]....
        /*0048*/ 	.word	0xffffffff


	//   ....[8]....
        /*004c*/ 	.word	0xffffffff


	//   ....[9]....
        /*0050*/ 	.word	0xffffffff


	//----- nvinfo : EIATTR_COOP_GROUP_INSTR_OFFSETS
	.align		4
.L_1755:
        /*0054*/ 	.byte	0x04, 0x28
        /*0056*/ 	.short	(.L_1757 - .L_1756)


	//   ....[0]....
.L_1756:
        /*0058*/ 	.word	0x000009c0


	//   ....[1]....
        /*005c*/ 	.word	0x000009d0


	//   ....[2]....
        /*0060*/ 	.word	0x00000a00


	//   ....[3]....
        /*0064*/ 	.word	0x00000a10


	//   ....[4]....
        /*0068*/ 	.word	0x00000a50


	//   ....[5]....
        /*006c*/ 	.word	0x00000a60


	//   ....[6]....
        /*0070*/ 	.word	0x00000aa0


	//   ....[7]....
        /*0074*/ 	.word	0x00000ab0


	//   ....[8]....
        /*0078*/ 	.word	0x00000af0


	//   ....[9]....
        /*007c*/ 	.word	0x00000b00


	//----- nvinfo : EIATTR_EXIT_INSTR_OFFSETS
	.align		4
.L_1757:
        /*0080*/ 	.byte	0x04, 0x1c
        /*0082*/ 	.short	(.L_1759 - .L_1758)


	//   ....[0]....
.L_1758:
        /*0084*/ 	.word	0x00000060


	//   ....[1]....
        /*0088*/ 	.word	0x000023c0


	//----- nvinfo : EIATTR_MAX_THREADS
	.align		4
.L_1759:
        /*008c*/ 	.byte	0x04, 0x05
        /*008e*/ 	.short	(.L_1761 - .L_1760)
.L_1760:
        /*0090*/ 	.word	0x00000280
        /*0094*/ 	.word	0x00000001
        /*0098*/ 	.word	0x00000001


	//----- nvinfo : EIATTR_CRS_STACK_SIZE
	.align		4
.L_1761:
        /*009c*/ 	.byte	0x04, 0x1e
        /*009e*/ 	.short	(.L_1763 - .L_1762)
.L_1762:
        /*00a0*/ 	.word	0x00000000


	//----- nvinfo : EIATTR_CBANK_PARAM_SIZE
	.align		4
.L_1763:
        /*00a4*/ 	.byte	0x03, 0x19
        /*00a6*/ 	.short	0x00a0


	//----- nvinfo : EIATTR_PARAM_CBANK
	.align		4
        /*00a8*/ 	.byte	0x04, 0x0a
        /*00aa*/ 	.short	(.L_1765 - .L_1764)
	.align		4
.L_1764:
        /*00ac*/ 	.word	index@(.nv.constant0._Z35group_norm_nhwc_fwd_one_pass_kernelI11Fp32IOBf16WLi256ELi20ELi640EEv26Group_norm_nhwc_fwd_params)
        /*00b0*/ 	.short	0x0210
        /*00b2*/ 	.short	0x00a0


	//----- nvinfo : EIATTR_SW_WAR
	.align		4
.L_1765:
        /*00b4*/ 	.byte	0x04, 0x36
        /*00b6*/ 	.short	(.L_1767 - .L_1766)
.L_1766:
        /*00b8*/ 	.word	0x00000008
.L_1767:


//--------------------- .nv.info._Z35group_norm_nhwc_fwd_one_pass_kernelI11Fp32IOBf16WLi512ELi20ELi640EEv26Group_norm_nhwc_fwd_params --------------------------
	.section	.nv.info._Z35group_norm_nhwc_fwd_one_pass_kernelI11Fp32IOBf16WLi512ELi20ELi640EEv26Group_norm_nhwc_fwd_params,"",@"SHT_CUDA_INFO"
	.sectionflags	@""
	.align	4


	//----- nvinfo : EIATTR_CUDA_API_VERSION
	.align		4
        /*0000*/ 	.byte	0x04, 0x37
        /*0002*/ 	.short	(.L_1769 - .L_1768)
.L_1768:
        /*0004*/ 	.word	0x00000082


	//----- nvinfo : EIATTR_KPARAM_INFO
	.align		4
.L_1769:
        /*0008*/ 	.byte	0x04, 0x17
        /*000a*/ 	.short	(.L_1771 - .L_1770)
.L_1770:
        /*000c*/ 	.word	0x00000000
        /*0010*/ 	.short	0x0000
        /*0012*/ 	.short	0x0000
        /*0014*/ 	.byte	0x00, 0xf0, 0x81, 0x02


	//----- nvinfo : EIATTR_SPARSE_MMA_MASK
	.align		4
.L_1771:
        /*0018*/ 	.byte	0x03, 0x50
        /*001a*/ 	.short	0x0000


	//----- nvinfo : EIATTR_MAXREG_COUNT
	.align		4
        /*001c*/ 	.byte	0x03, 0x1b
        /*001e*/ 	.short	0x0060


	//----- nvinfo : EIATTR_NUM_BARRIERS
	.align		4
        /*0020*/ 	.byte	0x02, 0x4c
        /*0022*/ 	.byte	0x01
	.zero		1


	//----- nvinfo : EIATTR_MERCURY_ISA_VERSION
	.align		4
        /*0024*/ 	.byte	0x03, 0x5f
        /*0026*/ 	.short	0x0101


	//----- nvinfo : EIATTR_COOP_GROUP_MASK_REGIDS
	.align		4
        /*0028*/ 	.byte	0x04, 0x29
        /*002a*/ 	.short	(.L_1773 - .L_1772)


	//   ....[0]....
.L_1772:
        /*002c*/ 	.word	0xffffffff


	//   ....[1]....
        /*0030*/ 	.word	0xffffffff


	//   ....[2]....
        /*0034*/ 	.word	0xffffffff


	//   ....[3]....
        /*0038*/ 	.word	0xffffffff


	//   ....[4]....
        /*003c*/ 	.word	0xffffffff


	//   ....[5]....
        /*0040*/ 	.word	0xffffffff


	//   ....[6]....
        /*0044*/ 	.word	0xffffffff


	//   ....[7]....
        /*0048*/ 	.word	0xffffffff


	//   ....[8]....
        /*004c*/ 	.word	0xffffffff


	//   ....[9]....
        /*0050*/ 	.word	0xffffffff


	//----- nvinfo : EIATTR_COOP_GROUP_INSTR_OFFSETS
	.align		4
.L_1773:
        /*0054*/ 	.byte	0x04, 0x28
        /*0056*/ 	.short	(.L_1775 - .L_1774)


	//   ....[0]....
.L_1774:
        /*0058*/ 	.word	0x00000ef0


	//   ....[1]....
        /*005c*/ 	.word	0x00000f00


	//   ....[2]....
        /*0060*/ 	.word	0x00000f40


	//   ....[3]....
        /*0064*/ 	.word	0x00000f50


	//   ....[4]....
        /*0068*/ 	.word	0x00000f90


	//   ....[5]....
        /*006c*/ 	.word	0x00000fa0


	//   ....[6]....
        /*0070*/ 	.word	0x00000fe0


	//   ....[7]....
        /*0074*/ 	.word	0x00000ff0


	//   ....[8]....
        /*0078*/ 	.word	0x00001040


	//   ....[9]....
        /*007c*/ 	.word	0x00001050


	//----- nvinfo : EIATTR_EXIT_INSTR_OFFSETS
	.align		4
.L_1775:
        /*0080*/ 	.byte	0x04, 0x1c
        /*0082*/ 	.short	(.L_1777 - .L_1776)


	//   ....[0]....
.L_1776:
        /*0084*/ 	.word	0x00000060


	//   ....[1]....
        /*0088*/ 	.word	0x00003250


	//----- nvinfo : EIATTR_MAX_THREADS
	.align		4
.L_1777:
        /*008c*/ 	.byte	0x04, 0x05
        /*008e*/ 	.short	(.L_1779 - .L_1778)
.L_1778:
        /*0090*/ 	.word	0x00000280
        /*0094*/ 	.word	0x00000001
        /*0098*/ 	.word	0x00000001


	//----- nvinfo : EIATTR_CRS_STACK_SIZE
	.align		4
.L_1779:
        /*009c*/ 	.byte	0x04, 0x1e
        /*009e*/ 	.short	(.L_1781 - .L_1780)
.L_1780:
        /*00a0*/ 	.word	0x00000000


	//----- nvinfo : EIATTR_CBANK_PARAM_SIZE
	.align		4
.L_1781:
        /*00a4*/ 	.byte	0x03, 0x19
        /*00a6*/ 	.short	0x00a0


	//----- nvinfo : EIATTR_PARAM_CBANK
	.align		4
        /*00a8*/ 	.byte	0x04, 0x0a
        /*00aa*/ 	.short	(.L_1783 - .L_1782)
	.align		4
.L_1782:
        /*00ac*/ 	.word	index@(.nv.constant0._Z35group_norm_nhwc_fwd_one_pass_kernelI11Fp32IOBf16WLi512ELi20ELi640EEv26Group_norm_nhwc_fwd_params)
        /*00b0*/ 	.short	0x0210
        /*00b2*/ 	.short	0x00a0


	//----- nvinfo : EIATTR_SW_WAR
	.align		4
.L_1783:
        /*00b4*/ 	.byte	0x04, 0x36
        /*00b6*/ 	.short	(.L_1785 - .L_1784)
.L_1784:
        /*00b8*/ 	.word	0x00000008
.L_1785:


//--------------------- .nv.info._Z35group_norm_nhwc_fwd_one_pass_kernelI11Fp32IOFp16WLi64ELi20ELi640EEv26Group_norm_nhwc_fwd_params --------------------------
	.section	.nv.info._Z35group_norm_nhwc_fwd_one_pass_kernelI11Fp32IOFp16WLi64ELi20ELi640EEv26Group_norm_nhwc_fwd_params,"",@"SHT_CUDA_INFO"
	.sectionflags	@""
	.align	4


	//----- nvinfo : EIATTR_CUDA_API_VERSION
	.align		4
        /*0000*/ 	.byte	0x04, 0x37
        /*0002*/ 	.short	(.L_1787 - .L_1786)
.L_1786:
        /*0004*/ 	.word	0x00000082


	//----- nvinfo : EIATTR_KPARAM_INFO
	.align		4
.L_1787:
        /*0008*/ 	.byte	0x04, 0x17
        /*000a*/ 	.short	(.L_1789 - .L_1788)
.L_1788:
        /*000c*/ 	.word	0x00000000
        /*0010*/ 	.short	0x0000
        /*0012*/ 	.short	0x0000
        /*0014*/ 	.byte	0x00, 0xf0, 0x81, 0x02


	//----- nvinfo : EIATTR_SPARSE_MMA_MASK
	.align		4
.L_1789:
        /*0018*/ 	.byte	0x03, 0x50
        /*001a*/ 	.short	0x0000


	//----- nvinfo : EIATTR_MAXREG_COUNT
	.align		4
        /*001c*/ 	.byte	0x03, 0x1b
        /*001e*/ 	.short	0x0060


	//----- nvinfo : EIATTR_NUM_BARRIERS
	.align		4
        /*0020*/ 	.byte	0x02, 0x4c
        /*0022*/ 	.byte	0x01
	.zero		1


	//----- nvinfo : EIATTR_MERCURY_ISA_VERSION
	.align		4
        /*0024*/ 	.byte	0x03, 0x5f
        /*0026*/ 	.short	0x0101


	//----- nvinfo : EIATTR_COOP_GROUP_MASK_REGIDS
	.align		4
        /*0028*/ 	.byte	0x04, 0x29
        /*002a*/ 	.short	(.L_1791 - .L_1790)


	//   ....[0]....
.L_1790:
        /*002c*/ 	.word	0xffffffff


	//   ....[1]....
        /*0030*/ 	.word	0xffffffff


	//   ....[2]....
        /*0034*/ 	.word	0xffffffff


	//   ....[3]....
        /*0038*/ 	.word	0xffffffff


	//   ....[4]....
        /*003c*/ 	.word	0xffffffff


	//   ....[5]....
        /*0040*/ 	.word	0xffffffff


	//   ....[6]....
        /*0044*/ 	.word	0xffffffff


	//   ....[7]....
        /*0048*/ 	.word	0xffffffff


	//   ....[8]....
        /*004c*/ 	.word	0xffffffff


	//   ....[9]....
        /*0050*/ 	.word	0xffffffff


	//----- nvinfo : EIATTR_COOP_GROUP_INSTR_OFFSETS
	.align		4
.L_1791:
        /*0054*/ 	.byte	0x04, 0x28
        /*0056*/ 	.short	(.L_1793 - .L_1792)


	//   ....[0]....
.L_1792:
        /*0058*/ 	.word	0x000005a0


	//   ....[1]....
        /*005c*/ 	.word	0x000005b0


	//   ....[2]....
        /*0060*/ 	.word	0x000005e0


	//   ....[3]....
        /*0064*/ 	.word	0x00000600


	//   ....[4]....
        /*0068*/ 	.word	0x00000630


	//   ....[5]....
        /*006c*/ 	.word	0x00000650


	//   ....[6]....
        /*0070*/ 	.word	0x00000680


	//   ....[7]....
        /*0074*/ 	.word	0x000006a0


	//   ....[8]....
        /*0078*/ 	.word	0x000006d0


	//   ....[9]....
        /*007c*/ 	.word	0x000006f0


	//----- nvinfo : EIATTR_EXIT_INSTR_OFFSETS
	.align		4
.L_1793:
        /*0080*/ 	.byte	0x04, 0x1c
        /*0082*/ 	.short	(.L_1795 - .L_1794)


	//   ....[0]....
.L_1794:
        /*0084*/ 	.word	0x00000060


	//   ....[1]....
        /*0088*/ 	.word	0x00001940


	//----- nvinfo : EIATTR_MAX_THREADS
	.align		4
.L_1795:
        /*008c*/ 	.byte	0x04, 0x05
        /*008e*/ 	.short	(.L_1797 - .L_1796)
.L_1796:
        /*0090*/ 	.word	0x00000280
        /*0094*/ 	.word	0x00000001
        /*0098*/ 	.word	0x00000001


	//----- nvinfo : EIATTR_CRS_STACK_SIZE
	.align		4
.L_1797:
        /*009c*/ 	.byte	0x04, 0x1e
        /*009e*/ 	.short	(.L_1799 - .L_1798)
.L_1798:
        /*00a0*/ 	.word	0x00000000


	//----- nvinfo : EIATTR_CBANK_PARAM_SIZE
	.align		4
.L_1799:
        /*00a4*/ 	.byte	0x03, 0x19
        /*00a6*/ 	.short	0x00a0


	//----- nvinfo : EIATTR_PARAM_CBANK
	.align		4
        /*00a8*/ 	.byte	0x04, 0x0a
        /*00aa*/ 	.short	(.L_1801 - .L_1800)
	.align		4
.L_1800:
        /*00ac*/ 	.word	index@(.nv.constant0._Z35group_norm_nhwc_fwd_one_pass_kernelI11Fp32IOFp16WLi64ELi20ELi640EEv26Group_norm_nhwc_fwd_params)
        /*00b0*/ 	.short	0x0210
        /*00b2*/ 	.short	0x00a0


	//----- nvinfo : EIATTR_SW_WAR
	.align		4
.L_1801:
        /*00b4*/ 	.byte	0x04, 0x36
        /*00b6*/ 	.short	(.L_1803 - .L_1802)
.L_1802:
        /*00b8*/ 	.word	0x00000008
.L_1803:


//--------------------- .nv.info._Z35group_norm_nhwc_fwd_one_pass_kernelI11Fp32IOFp16WLi128ELi20ELi640EEv26Group_norm_nhwc_fwd_params --------------------------
	.section	.nv.info._Z35group_norm_nhwc_fwd_one_pass_kernelI11Fp32IOFp16WLi128ELi20ELi640EEv26Group_norm_nhwc_fwd_params,"",@"SHT_CUDA_INFO"
	.sectionflags	@""
	.align	4


	//----- nvinfo : EIATTR_CUDA_API_VERSION
	.align		4
        /*0000*/ 	.byte	0x04, 0x37
        /*0002*/ 	.short	(.L_1805 - .L_1804)
.L_1804:
        /*0004*/ 	.word	0x00000082


	//----- nvinfo : EIATTR_KPARAM_INFO
	.align		4
.L_1805:
        /*0008*/ 	.byte	0x04, 0x17
        /*000a*/ 	.short	(.L_1807 - .L_1806)
.L_1806:
        /*000c*/ 	.word	0x00000000
        /*0010*/ 	.short	0x0000
        /*0012*/ 	.short	0x0000
        /*0014*/ 	.byte	0x00, 0xf0, 0x81, 0x02


	//----- nvinfo : EIATTR_SPARSE_MMA_MASK
	.align		4
.L_1807:
        /*0018*/ 	.byte	0x03, 0x50
        /*001a*/ 	.short	0x0000


	//----- nvinfo : EIATTR_MAXREG_COUNT
	.align		4
        /*001c*/ 	.byte	0x03, 0x1b
        /*001e*/ 	.short	0x0060


	//----- nvinfo : EIATTR_NUM_BARRIERS
	.align		4
        /*0020*/ 	.byte	0x02, 0x4c
        /*0022*/ 	.byte	0x01
	.zero		1


	//----- nvinfo : EIATTR_MERCURY_ISA_VERSION
	.align		4
        /*0024*/ 	.byte	0x03, 0x5f
        /*0026*/ 	.short	0x0101


	//----- nvinfo : EIATTR_COOP_GROUP_MASK_REGIDS
	.align		4
        /*0028*/ 	.byte	0x04, 0x29
        /*002a*/ 	.short	(.L_1809 - .L_1808)


	//   ....[0]....
.L_1808:
        /*002c*/ 	.word	0xffffffff


	//   ....[1]....
        /*0030*/ 	.word	0xffffffff


	//   ....[2]....
        /*0034*/ 	.word	0xffffffff


	//   ....[3]....
        /*0038*/ 	.word	0xffffffff


	//   ....[4]....
        /*003c*/ 	.word	0xffffffff


	//   ....[5]....
        /*0040*/ 	.word	0xffffffff


	//   ....[6]....
        /*0044*/ 	.word	0xffffffff


	//   ....[7]....
        /*0048*/ 	.word	0xffffffff


	//   ....[8]....
        /*004c*/ 	.word	0xffffffff


	//   ....[9]....
        /*0050*/ 	.word	0xffffffff


	//----- nvinfo : EIATTR_COOP_GROUP_INSTR_OFFSETS
	.align		4
.L_1809:
        /*0054*/ 	.byte	0x04, 0x28
        /*0056*/ 	.short	(.L_1811 - .L_1810)


	//   ....[0]....
.L_1810:
        /*0058*/ 	.word	0x00000720


	//   ....[1]....
        /*005c*/ 	.word	0x00000730


	//   ....[2]....
        /*0060*/ 	.word	0x00000760


	//   ....[3]....
        /*0064*/ 	.word	0x00000780


	//   ....[4]....
        /*0068*/ 	.word	0x000007b0


	//   ....[5]....
        /*006c*/ 	.word	0x000007d0


	//   ....[6]....
        /*0070*/ 	.word	0x00000800


	//   ....[7]....
        /*0074*/ 	.word	0x00000820


	//   ....[8]....
        /*0078*/ 	.word	0x00000850


	//   ....[9]....
        /*007c*/ 	.word	0x00000870


	//----- nvinfo : EIATTR_EXIT_INSTR_OFFSETS
	.align		4
.L_1811:
        /*0080*/ 	.byte	0x04, 0x1c
        /*0082*/ 	.short	(.L_1813 - .L_1812)


	//   ....[0]....
.L_1812:
        /*0084*/ 	.word	0x00000060


	//   ....[1]....
        /*0088*/ 	.word	0x00001d60


	//----- nvinfo : EIATTR_MAX_THREADS
	.align		4
.L_1813:
        /*008c*/ 	.byte	0x04, 0x05
        /*008e*/ 	.short	(.L_1815 - .L_1814)
.L_1814:
        /*0090*/ 	.word	0x00000280
        /*0094*/ 	.word	0x00000001
        /*0098*/ 	.word	0x00000001


	//----- nvinfo : EIATTR_CRS_STACK_SIZE
	.align		4
.L_1815:
        /*009c*/ 	.byte	0x04, 0x1e
        /*009e*/ 	.short	(.L_1817 - .L_1816)
.L_1816:
        /*00a0*/ 	.word	0x00000000


	//----- nvinfo : EIATTR_CBANK_PARAM_SIZE
	.align		4
.L_1817:
        /*00a4*/ 	.byte	0x03, 0x19
        /*00a6*/ 	.short	0x00a0


	//----- nvinfo : EIATTR_PARAM_CBANK
	.align		4
        /*00a8*/ 	.byte	0x04, 0x0a
        /*00aa*/ 	.short	(.L_1819 - .L_1818)
	.align		4
.L_1818:
        /*00ac*/ 	.word	index@(.nv.constant0._Z35group_norm_nhwc_fwd_one_pass_kernelI11Fp32IOFp16WLi128ELi20ELi640EEv26Group_norm_nhwc_fwd_params)
        /*00b0*/ 	.short	0x0210
        /*00b2*/ 	.short	0x00a0


	//----- nvinfo : EIATTR_SW_WAR
	.align		4
.L_1819:
        /*00b4*/ 	.byte	0x04, 0x36
        /*00b6*/ 	.short	(.L_1821 - .L_1820)
.L_1820:
        /*00b8*/ 	.word	0x00000008
.L_1821:


//--------------------- .nv.info._Z35group_norm_nhwc_fwd_one_pass_kernelI11Fp32IOFp16WLi256ELi20ELi640EEv26Group_norm_nhwc_fwd_params --------------------------
	.section	.nv.info._Z35group_norm_nhwc_fwd_one_pass_kernelI11Fp32IOFp16WLi256ELi20ELi640EEv26Group_norm_nhwc_fwd_params,"",@"SHT_CUDA_INFO"
	.sectionflags	@""
	.align	4


	//----- nvinfo : EIATTR_CUDA_API_VERSION
	.align		4
        /*0000*/ 	.byte	0x04, 0x37
        /*0002*/ 	.short	(.L_1823 - .L_1822)
.L_1822:
        /*0004*/ 	.word	0x00000082


	//----- nvinfo : EIATTR_KPARAM_INFO
	.align		4
.L_1823:
        /*0008*/ 	.byte	0x04, 0x17
        /*000a*/ 	.short	(.L_1825 - .L_1824)
.L_1824:
        /*000c*/ 	.word	0x00000000
        /*0010*/ 	.short	0x0000
        /*0012*/ 	.short	0x0000
        /*0014*/ 	.byte	0x00, 0xf0, 0x81, 0x02


	//----- nvinfo : EIATTR_SPARSE_MMA_MASK
	.align		4
.L_1825:
        /*0018*/ 	.byte	0x03, 0x50
        /*001a*/ 	.short	0x0000


	//----- nvinfo : EIATTR_MAXREG_COUNT
	.align		4
        /*001c*/ 	.byte	0x03, 0x1b
        /*001e*/ 	.short	0x0060


	//----- nvinfo : EIATTR_NUM_BARRIERS
	.align		4
        /*0020*/ 	.byte	0x02, 0x4c
        /*0022*/ 	.byte	0x01
	.zero		1


	//----- nvinfo : EIATTR_MERCURY_ISA_VERSION
	.align		4
        /*0024*/ 	.byte	0x03, 0x5f
        /*0026*/ 	.short	0x0101


	//----- nvinfo : EIATTR_COOP_GROUP_MASK_REGIDS
	.align		4
        /*0028*/ 	.byte	0x04, 0x29
        /*002a*/ 	.short	(.L_1827 - .L_1826)


	//   ....[0]....
.L_1826:
        /*002c*/ 	.word	0xffffffff


	//   ....[1]....
        /*0030*/ 	.word	0xffffffff


	//   ....[2]....
        /*0034*/ 	.word	0xffffffff


	//   ....[3]....
        /*0038*/ 	.word	0xffffffff


	//   ....[4]....
        /*003c*/ 	.word	0xffffffff


	//   ....[5]....
        /*0040*/ 	.word	0xffffffff


	//   ....[6]....
        /*0044*/ 	.word	0xffffffff


	//   ....[7]....
        /*0048*/ 	.word	0xffffffff


	//   ....[8]....
        /*004c*/ 	.word	0xffffffff


	//   ....[9]....
        /*0050*/ 	.word	0xffffffff


	//----- nvinfo : EIATTR_COOP_GROUP_INSTR_OFFSETS
	.align		4
.L_1827:
        /*0054*/ 	.byte	0x04, 0x28
        /*0056*/ 	.short	(.L_1829 - .L_1828)


	//   ....[0]....
.L_1828:
        /*0058*/ 	.word	0x000009c0


	//   ....[1]....
        /*005c*/ 	.word	0x000009d0


	//   ....[2]....
        /*0060*/ 	.word	0x00000a00


	//   ....[3]....
        /*0064*/ 	.word	0x00000a10


	//   ....[4]....
        /*0068*/ 	.word	0x00000a50


	//   ....[5]....
        /*006c*/ 	.word	0x00000a60


	//   ....[6]....
        /*0070*/ 	.word	0x00000aa0


	//   ....[7]....
        /*0074*/ 	.word	0x00000ab0


	//   ....[8]....
        /*0078*/ 	.word	0x00000af0


	//   ....[9]....
        /*007c*/ 	.word	0x00000b00


	//----- nvinfo : EIATTR_EXIT_INSTR_OFFSETS
	.align		4
.L_1829:
        /*0080*/ 	.byte	0x04, 0x1c
        /*0082*/ 	.short	(.L_1831 - .L_1830)


	//   ....[0]....
.L_1830:
        /*0084*/ 	.word	0x00000060


	//   ....[1]....
        /*0088*/ 	.word	0x000023c0


	//----- nvinfo : EIATTR_MAX_THREADS
	.align		4
.L_1831:
        /*008c*/ 	.byte	0x04, 0x05
        /*008e*/ 	.short	(.L_1833 - .L_1832)
.L_1832:
        /*0090*/ 	.word	0x00000280
        /*0094*/ 	.word	0x00000001
        /*0098*/ 	.word	0x00000001


	//----- nvinfo : EIATTR_CRS_STACK_SIZE
	.align		4
.L_1833:
        /*009c*/ 	.byte	0x04, 0x1e
        /*009e*/ 	.short	(.L_1835 - .L_1834)
.L_1834:
        /*00a0*/ 	.word	0x00000000


	//----- nvinfo : EIATTR_CBANK_PARAM_SIZE
	.align		4
.L_1835:
        /*00a4*/ 	.byte	0x03, 0x19
        /*00a6*/ 	.short	0x00a0


	//----- nvinfo : EIATTR_PARAM_CBANK
	.align		4
        /*00a8*/ 	.byte	0x04, 0x0a
        /*00aa*/ 	.short	(.L_1837 - .L_1836)
	.align		4
.L_1836:
        /*00ac*/ 	.word	index@(.nv.constant0._Z35group_norm_nhwc_fwd_one_pass_kernelI11Fp32IOFp16WLi256ELi20ELi640EEv26Group_norm_nhwc_fwd_params)
        /*00b0*/ 	.short	0x0210
        /*00b2*/ 	.short	0x00a0


	//----- nvinfo : EIATTR_SW_WAR
	.align		4
.L_1837:
        /*00b4*/ 	.byte	0x04, 0x36
        /*00b6*/ 	.short	(.L_1839 - .L_1838)
.L_1838:
        /*00b8*/ 	.word	0x00000008
.L_1839:


//--------------------- .nv.info._Z35group_norm_nhwc_fwd_one_pass_kernelI11Fp32IOFp16WLi512ELi20ELi640EEv26Group_norm_nhwc_fwd_params --------------------------
	.section	.nv.info._Z35group_norm_nhwc_fwd_one_pass_kernelI11Fp32IOFp16WLi512ELi20ELi640EEv26Group_norm_nhwc_fwd_params,"",@"SHT_CUDA_INFO"
	.sectionflags	@""
	.align	4


	//----- nvinfo : EIATTR_CUDA_API_VERSION
	.align		4
        /*0000*/ 	.byte	0x04, 0x37
        /*0002*/ 	.short	(.L_1841 - .L_1840)
.L_1840:
        /*0004*/ 	.word	0x00000082


	//----- nvinfo : EIATTR_KPARAM_INFO
	.align		4
.L_1841:
        /*0008*/ 	.byte	0x04, 0x17
        /*000a*/ 	.short	(.L_1843 - .L_1842)
.L_1842:
        /*000c*/ 	.word	0x00000000
        /*0010*/ 	.short	0x0000
        /*0012*/ 	.short	0x0000
        /*0014*/ 	.byte	0x00, 0xf0, 0x81, 0x02


	//----- nvinfo : EIATTR_SPARSE_MMA_MASK
	.align		4
.L_1843:
        /*0018*/ 	.byte	0x03, 0x50
        /*001a*/ 	.short	0x0000


	//----- nvinfo : EIATTR_MAXREG_COUNT
	.align		4
        /*001c*/ 	.byte	0x03, 0x1b
        /*001e*/ 	.short	0x0060


	//----- nvinfo : EIATTR_NUM_BARRIERS
	.align		4
        /*0020*/ 	.byte	0x02, 0x4c
        /*0022*/ 	.byte	0x01
	.zero		1


	//----- nvinfo : EIATTR_MERCURY_ISA_VERSION
	.align		4
        /*0024*/ 	.byte	0x03, 0x5f
        /*0026*/ 	.short	0x0101


	//----- nvinfo : EIATTR_COOP_GROUP_MASK_REGIDS
	.align		4
        /*0028*/ 	.byte	0x04, 0x29
        /*002a*/ 	.short	(.L_1845 - .L_1844)


	//   ....[0]....
.L_1844:
        /*002c*/ 	.word	0xffffffff


	//   ....[1]....
        /*0030*/ 	.word	0xffffffff


	//   ....[2]....
        /*0034*/ 	.word	0xffffffff


	//   ....[3]....
        /*0038*/ 	.word	0xffffffff


	//   ....[4]....
        /*003c*/ 	.word	0xffffffff


	//   ....[5]....
        /*0040*/ 	.word	0xffffffff


	//   ....[6]....
        /*0044*/ 	.word	0xffffffff


	//   ....[7]....
        /*0048*/ 	.word	0xffffffff


	//   ....[8]....
        /*004c*/ 	.word	0xffffffff


	//   ....[9]....
        /*0050*/ 	.word	0xffffffff


	//----- nvinfo : EIATTR_COOP_GROUP_INSTR_OFFSETS
	.align		4
.L_1845:
        /*0054*/ 	.byte	0x04, 0x28
        /*0056*/ 	.short	(.L_1847 - .L_1846)


	//   ....[0]....
.L_1846:
        /*0058*/ 	.word	0x00000ef0


	//   ....[1]....
        /*005c*/ 	.word	0x00000f00


	//   ....[2]....
        /*0060*/ 	.word	0x00000f40


	//   ....[3]....
        /*0064*/ 	.word	0x00000f50


	//   ....[4]....
        /*0068*/ 	.word	0x00000f90


	//   ....[5]....
        /*006c*/ 	.word	0x00000fa0


	//   ....[6]....
        /*0070*/ 	.word	0x00000fe0


	//   ....[7]....
        /*0074*/ 	.word	0x00000ff0


	//   ....[8]....
        /*0078*/ 	.word	0x00001040


	//   ....[9]....
        /*007c*/ 	.word	0x00001050


	//----- nvinfo : EIATTR_EXIT_INSTR_OFFSETS
	.align		4
.L_1847:
        /*0080*/ 	.byte	0x04, 0x1c
        /*0082*/ 	.short	(.L_1849 - .L_1848)


	//   ....[0]....
.L_1848:
        /*0084*/ 	.word	0x00000060


	//   ....[1]....
        /*0088*/ 	.word	0x00003250


	//----- nvinfo : EIATTR_MAX_THREADS
	.align		4
.L_1849:
        /*008c*/ 	.byte	0x04, 0x05
        /*008e*/ 	.short	(.L_1851 - .L_1850)
.L_1850:
        /*0090*/ 	.word	0x00000280
        /*0094*/ 	.word	0x00000001
        /*0098*/ 	.word	0x00000001


	//----- nvinfo : EIATTR_CRS_STACK_SIZE
	.align		4
.L_1851:
        /*009c*/ 	.byte	0x04, 0x1e
        /*009e*/ 	.short	(.L_1853 - .L_1852)
.L_1852:
        /*00a0*/ 	.word	0x00000000


	//----- nvinfo : EIATTR_CBANK_PARAM_SIZE
	.align		4
.L_1853:
        /*00a4*/ 	.byte	0x03, 0x19
        /*00a6*/ 	.short	0x00a0


	//----- nvinfo : EIATTR_PARAM_CBANK
	.align		4
        /*00a8*/ 	.byte	0x04, 0x0a
        /*00aa*/ 	.short	(.L_1855 - .L_1854)
	.align		4
.L_1854:
        /*00ac*/ 	.word	index@(.nv.constant0._Z35group_norm_nhwc_fwd_one_pass_kernelI11Fp32IOFp16WLi512ELi20ELi640EEv26Group_norm_nhwc_fwd_params)
        /*00b0*/ 	.short	0x0210
        /*00b2*/ 	.short	0x00a0


	//----- nvinfo : EIATTR_SW_WAR
	.align		4
.L_1855:
        /*00b4*/ 	.byte	0x04, 0x36
        /*00b6*/ 	.short	(.L_1857 - .L_1856)
.L_1856:
        /*00b8*/ 	.word	0x00000008
.L_1857:


//--------------------- .nv.callgraph             --------------------------
	.section	.nv.callgraph,"",@"SHT_CUDA_CALLGRAPH"
	.align	4
	.sectionentsize	8
	.align		4
        /*0000*/ 	.word	0x00000000
	.align		4
        /*0004*/ 	.word	0xffffffff
	.align		4
        /*0008*/ 	.word	0x00000000
	.align		4
        /*000c*/ 	.word	0xfffffffe
	.align		4
        /*0010*/ 	.word	0x00000000
	.align		4
        /*0014*/ 	.word	0xfffffffd
	.align		4
        /*0018*/ 	.word	0x00000000
	.align		4
        /*001c*/ 	.word	0xfffffffc


//--------------------- .nv.constant4             --------------------------
	.section	.nv.constant4,"a",@progbits
	.align	8
	.align		8
.nv.constant4:
        /*0000*/ 	.dword	_ZN61_INTERNAL_869251a4_30_group_norm_nhwc_one_pass_20_cu_9e977bab4cuda3std3__45__cpo5beginE
	.align		8
        /*0008*/ 	.dword	_ZN61_INTERNAL_869251a4_30_group_norm_nhwc_one_pass_20_cu_9e977bab4cuda3std3__45__cpo3endE
	.align		8
        /*0010*/ 	.dword	_ZN61_INTERNAL_869251a4_30_group_norm_nhwc_one_pass_20_cu_9e977bab4cuda3std3__45__cpo6cbeginE
	.align		8
        /*0018*/ 	.dword	_ZN61_INTERNAL_869251a4_30_group_norm_nhwc_one_pass_20_cu_9e977bab4cuda3std3__45__cpo4cendE
	.align		8
        /*0020*/ 	.dword	_ZN61_INTERNAL_869251a4_30_group_norm_nhwc_one_pass_20_cu_9e977bab4cuda3std3__45__cpo6rbeginE
	.align		8
        /*0028*/ 	.dword	_ZN61_INTERNAL_869251a4_30_group_norm_nhwc_one_pass_20_cu_9e977bab4cuda3std3__45__cpo4rendE
	.align		8
        /*0030*/ 	.dword	_ZN61_INTERNAL_869251a4_30_group_norm_nhwc_one_pass_20_cu_9e977bab4cuda3std3__45__cpo7crbeginE
	.align		8
        /*0038*/ 	.dword	_ZN61_INTERNAL_869251a4_30_group_norm_nhwc_one_pass_20_cu_9e977bab4cuda3std3__45__cpo5crendE
	.align		8
        /*0040*/ 	.dword	_ZN61_INTERNAL_869251a4_30_group_norm_nhwc_one_pass_20_cu_9e977bab4cuda3std3__463_GLOBAL__N__869251a4_30_group_norm_nhwc_one_pass_20_cu_9e977bab6ignoreE
	.align		8
        /*0048*/ 	.dword	_ZN61_INTERNAL_869251a4_30_group_norm_nhwc_one_pass_20_cu_9e977bab4cuda3std3__419piecewise_constructE
	.align		8
        /*0050*/ 	.dword	_ZN61_INTERNAL_869251a4_30_group_norm_nhwc_one_pass_20_cu_9e977bab4cuda3std3__48in_placeE
	.align		8
        /*0058*/ 	.dword	_ZN61_INTERNAL_869251a4_30_group_norm_nhwc_one_pass_20_cu_9e977bab4cuda3std3__420unreachable_sentinelE
	.align		8
        /*0060*/ 	.dword	_ZN61_INTERNAL_869251a4_30_group_norm_nhwc_one_pass_20_cu_9e977bab4cuda3std3__47nulloptE
	.align		8
        /*0068*/ 	.dword	_ZN61_INTERNAL_869251a4_30_group_norm_nhwc_one_pass_20_cu_9e977bab4cuda3std3__48unexpectE
	.align		8
        /*0070*/ 	.dword	_ZN61_INTERNAL_869251a4_30_group_norm_nhwc_one_pass_20_cu_9e977bab4cuda3std6ranges3__45__cpo4swapE
	.align		8
        /*0078*/ 	.dword	_ZN61_INTERNAL_869251a4_30_group_norm_nhwc_one_pass_20_cu_9e977bab4cuda3std6ranges3__45__cpo9iter_moveE
	.align		8
        /*0080*/ 	.dword	_ZN61_INTERNAL_869251a4_30_group_norm_nhwc_one_pass_20_cu_9e977bab4cuda3std6ranges3__45__cpo5beginE
	.align		8
        /*0088*/ 	.dword	_ZN61_INTERNAL_869251a4_30_group_norm_nhwc_one_pass_20_cu_9e977bab4cuda3std6ranges3__45__cpo3endE
	.align		8
        /*0090*/ 	.dword	_ZN61_INTERNAL_869251a4_30_group_norm_nhwc_one_pass_20_cu_9e977bab4cuda3std6ranges3__45__cpo6cbeginE
	.align		8
        /*0098*/ 	.dword	_ZN61_INTERNAL_869251a4_30_group_norm_nhwc_one_pass_20_cu_9e977bab4cuda3std6ranges3__45__cpo4cendE
	.align		8
        /*00a0*/ 	.dword	_ZN61_INTERNAL_869251a4_30_group_norm_nhwc_one_pass_20_cu_9e977bab4cuda3std6ranges3__45__cpo7advanceE
	.align		8
        /*00a8*/ 	.dword	_ZN61_INTERNAL_869251a4_30_group_norm_nhwc_one_pass_20_cu_9e977bab4cuda3std6ranges3__45__cpo9iter_swapE
	.align		8
        /*00b0*/ 	.dword	_ZN61_INTERNAL_869251a4_30_group_norm_nhwc_one_pass_20_cu_9e977bab4cuda3std6ranges3__45__cpo4nextE
	.align		8
        /*00b8*/ 	.dword	_ZN61_INTERNAL_869251a4_30_group_norm_nhwc_one_pass_20_cu_9e977bab4cuda3std6ranges3__45__cpo4prevE
	.align		8
        /*00c0*/ 	.dword	_ZN61_INTERNAL_869251a4_30_group_norm_nhwc_one_pass_20_cu_9e977bab4cuda3std6ranges3__45__cpo4dataE
	.align		8
        /*00c8*/ 	.dword	_ZN61_INTERNAL_869251a4_30_group_norm_nhwc_one_pass_20_cu_9e977bab4cuda3std6ranges3__45__cpo5cdataE
	.align		8
        /*00d0*/ 	.dword	_ZN61_INTERNAL_869251a4_30_group_norm_nhwc_one_pass_20_cu_9e977bab4cuda3std6ranges3__45__cpo4sizeE
	.align		8
        /*00d8*/ 	.dword	_ZN61_INTERNAL_869251a4_30_group_norm_nhwc_one_pass_20_cu_9e977bab4cuda3std6ranges3__45__cpo5ssizeE
	.align		8
        /*00e0*/ 	.dword	_ZN61_INTERNAL_869251a4_30_group_norm_nhwc_one_pass_20_cu_9e977bab4cuda3std6ranges3__45__cpo8distanceE
	.align		8
        /*00e8*/ 	.dword	_ZN61_INTERNAL_869251a4_30_group_norm_nhwc_one_pass_20_cu_9e977bab6thrust23THRUST_300001_SM_900_NS6system6detail10sequential3seqE
	.align		8
        /*00f0*/ 	.dword	_ZN61_INTERNAL_869251a4_30_group_norm_nhwc_one_pass_20_cu_9e977bab6thrust23THRUST_300001_SM_900_NS12placeholders2_1E
	.align		8
        /*00f8*/ 	.dword	_ZN61_INTERNAL_869251a4_30_group_norm_nhwc_one_pass_20_cu_9e977bab6thrust23THRUST_300001_SM_900_NS12placeholders2_2E
	.align		8
        /*0100*/ 	.dword	_ZN61_INTERNAL_869251a4_30_group_norm_nhwc_one_pass_20_cu_9e977bab6thrust23THRUST_300001_SM_900_NS12placeholders2_3E
	.align		8
        /*0108*/ 	.dword	_ZN61_INTERNAL_869251a4_30_group_norm_nhwc_one_pass_20_cu_9e977bab6thrust23THRUST_300001_SM_900_NS12placeholders2_4E
	.align		8
        /*0110*/ 	.dword	_ZN61_INTERNAL_869251a4_30_group_norm_nhwc_one_pass_20_cu_9e977bab6thrust23THRUST_300001_SM_900_NS12placeholders2_5E
	.align		8
        /*0118*/ 	.dword	_ZN61_INTERNAL_869251a4_30_group_norm_nhwc_one_pass_20_cu_9e977bab6thrust23THRUST_300001_SM_900_NS12placeholders2_6E
	.align		8
        /*0120*/ 	.dword	_ZN61_INTERNAL_869251a4_30_group_norm_nhwc_one_pass_20_cu_9e977bab6thrust23THRUST_300001_SM_900_NS12placeholders2_7E
	.align		8
        /*0128*/ 	.dword	_ZN61_INTERNAL_869251a4_30_group_norm_nhwc_one_pass_20_cu_9e977bab6thrust23THRUST_300001_SM_900_NS12placeholders2_8E
	.align		8
        /*0130*/ 	.dword	_ZN61_INTERNAL_869251a4_30_group_norm_nhwc_one_pass_20_cu_9e977bab6thrust23THRUST_300001_SM_900_NS12placeholders2_9E
	.align		8
        /*0138*/ 	.dword	_ZN61_INTERNAL_869251a4_30_group_norm_nhwc_one_pass_20_cu_9e977bab6thrust23THRUST_300001_SM_900_NS12placeholders3_10E


//--------------------- .text._ZN3cub17CUB_300001_SM_9006detail11EmptyKernelIvEEvv --------------------------
	.section	.text._ZN3cub17CUB_300001_SM_9006detail11EmptyKernelIvEEvv,"ax",@progbits
	.align	128
        .global         _ZN3cub17CUB_300001_SM_9006detail11EmptyKernelIvEEvv
        .type           _ZN3cub17CUB_300001_SM_9006detail11EmptyKernelIvEEvv,@function
        .size           _ZN3cub17CUB_300001_SM_9006detail11EmptyKernelIvEEvv,(.L_x_2278 - _ZN3cub17CUB_300001_SM_9006detail11EmptyKernelIvEEvv)
        .other          _ZN3cub17CUB_300001_SM_9006detail11EmptyKernelIvEEvv,@"STO_CUDA_ENTRY STV_DEFAULT"
_ZN3cub17CUB_300001_SM_9006detail11EmptyKernelIvEEvv:
.text._ZN3cub17CUB_300001_SM_9006detail11EmptyKernelIvEEvv:
[----:B------:R-:W-:Y:S01]  /*0000*/  LDC R1, c[0x0][0x28] ;  /* 0x00000a00ff017b82 */ /* 0x000fe20000000800 */
[----:B------:R-:W-:Y:S05]  /*0010*/  EXIT ;  /* 0x000000000000794d */ /* 0x000fea0003800000 */
.L_x_0:
[----:B------:R-:W-:-:S00]  /*0020*/  BRA `(.L_x_0) ;  /* 0xfffffffc00fc7947 */ /* 0x000fc0000383ffff */
[----:B------:R-:W-:-:S00]  /*0030*/  NOP ;  /* 0x0000000000007918 */ /* 0x000fc00000000000 */
        /* <DEDUP_REMOVED lines=12> */
.L_x_2278:


//--------------------- .text._Z35group_norm_nhwc_bwd_one_pass_kernelI11Bf16IOFp32WLi64ELi20ELi640EEv26Group_norm_nhwc_bwd_params --------------------------
	.section	.text._Z35group_norm_nhwc_bwd_one_pass_kernelI11Bf16IOFp32WLi64ELi20ELi640EEv26Group_norm_nhwc_bwd_params,"ax",@progbits
	.align	128
        .global         _Z35group_norm_nhwc_bwd_one_pass_kernelI11Bf16IOFp32WLi64ELi20ELi640EEv26Group_norm_nhwc_bwd_params
        .type           _Z35group_norm_nhwc_bwd_one_pass_kernelI11Bf16IOFp32WLi64ELi20ELi640EEv26Group_norm_nhwc_bwd_params,@function
        .size           _Z35group_norm_nhwc_bwd_one_pass_kernelI11Bf16IOFp32WLi64ELi20ELi640EEv26Group_norm_nhwc_bwd_params,(.L_x_2279 - _Z35group_norm_nhwc_bwd_one_pass_kernelI11Bf16IOFp32WLi64ELi20ELi640EEv26Group_norm_nhwc_bwd_params)
        .other          _Z35group_norm_nhwc_bwd_one_pass_kernelI11Bf16IOFp32WLi64ELi20ELi640EEv26Group_norm_nhwc_bwd_params,@"STO_CUDA_ENTRY STV_DEFAULT"
_Z35group_norm_nhwc_bwd_one_pass_kernelI11Bf16IOFp32WLi64ELi20ELi640EEv26Group_norm_nhwc_bwd_params:
.text._Z35group_norm_nhwc_bwd_one_pass_kernelI11Bf16IOFp32WLi64ELi20ELi640EEv26Group_norm_nhwc_bwd_params:
[----:B------:R-:W-:Y:S08]  /*0000*/  LDC R1, c[0x0][0x28] ;  /* 0x00000a00ff017b82 */ /* 0x000ff00000000800 */
[----:B------:R-:W0:Y:S01]  /*0010*/  S2UR UR9, SR_CTAID.Y ;  /* 0x00000000000979c3 */ /* 0x000e220000002600 */
[----:B------:R-:W-:Y:S01]  /*0020*/  ULDC UR5, c[0x0][0x2a0] ;  /* 0x0000a80000057ab9 */ /* 0x000fe20000000800 */
[----:B------:R-:W-:Y:S01]  /*0030*/  ULDC UR4, c[0x0][0x270] ;  /* 0x00009c0000047ab9 */ /* 0x000fe20000000800 */
[----:B------:R-:W1:Y:S01]  /*0040*/  S2R R35, SR_TID.X ;  /* 0x0000000000237919 */ /* 0x000e620000002100 */
[----:B------:R-:W-:Y:S01]  /*0050*/  UIMAD UR5, UR5, UR4, URZ ;  /* 0x00000004050572a4 */ /* 0x000fe2000f8e023f */
[----:B------:R-:W-:-:S03]  /*0060*/  ULDC.64 UR14, c[0x0][0x208] ;  /* 0x00008200000e7ab9 */ /* 0x000fc60000000a00 */
[----:B0-----:R-:W-:-:S06]  /*0070*/  UISETP.GE.AND UP0, UPT, UR9, UR5, UPT ;  /* 0x000000050900728c */ /* 0x001fcc000bf06270 */
[----:B------:R-:W-:-:S13]  /*0080*/  PLOP3.LUT P0, PT, PT, PT, UP0, 0x80, 0x0 ;  /* 0x000000000000781c */ /* 0x000fda0003f0f008 */
[----:B-1----:R-:W-:Y:S05]  /*0090*/  @P0 BRA `(.L_x_1) ;  /* 0x0000003800f80947 */ /* 0x002fea0003800000 */
[----:B------:R-:W0:Y:S01]  /*00a0*/  S2UR UR16, SR_CTAID.X ;  /* 0x00000000001079c3 */ /* 0x000e220000002500 */
[----:B------:R-:W-:Y:S01]  /*00b0*/  IMAD.WIDE.U32 R2, R35, -0x33333333, RZ ;  /* 0xcccccccd23027825 */ /* 0x000fe200078e00ff */
[----:B------:R-:W-:Y:S01]  /*00c0*/  ULDC.64 UR10, c[0x0][0x288] ;  /* 0x0000a200000a7ab9 */ /* 0x000fe20000000a00 */
[----:B------:R-:W1:Y:S01]  /*00d0*/  S2R R32, SR_LANEID ;  /* 0x0000000000207919 */ /* 0x000e620000000000 */
[----:B------:R-:W-:Y:S01]  /*00e0*/  UIMAD.WIDE.U32 UR6, UR10, 0x3, URZ ;  /* 0x000000030a0678a5 */ /* 0x000fe2000f8e003f */
[----:B------:R-:W-:Y:S01]  /*00f0*/  SHF.R.S32.HI R0, RZ, 0x1f, R35 ;  /* 0x0000001fff007819 */ /* 0x000fe20000011423 */
[----:B------:R-:W-:Y:S01]  /*0100*/  ULEA.HI UR13, UP0, UR11, UR10, URZ, 0x1 ;  /* 0x0000000a0b0d7291 */ /* 0x000fe2000f81083f */
[----:B------:R-:W-:Y:S01]  /*0110*/  SHF.R.U32.HI R2, RZ, 0x3, R3 ;  /* 0x00000003ff027819 */ /* 0x000fe20000011603 */
[----:B------:R-:W0:Y:S01]  /*0120*/  LDC R33, c[0x0][0x2ac] ;  /* 0x0000ab00ff217b82 */ /* 0x000e220000000800 */
[----:B------:R-:W-:Y:S01]  /*0130*/  UIMAD UR10, UR11, 0x3, URZ ;  /* 0x000000030b0a78a4 */ /* 0x000fe2000f8e023f */
[----:B------:R-:W-:Y:S01]  /*0140*/  LEA.HI R0, R0, R35, RZ, 0x5 ;  /* 0x0000002300007211 */ /* 0x000fe200078f28ff */
[----:B------:R-:W-:Y:S01]  /*0150*/  UIADD3.X UR11, URZ, UR11, URZ, UP0, !UPT ;  /* 0x0000000b3f0b7290 */ /* 0x000fe200087fe43f */
[----:B------:R-:W-:Y:S01]  /*0160*/  IMAD R34, R2, -0xa, R35 ;  /* 0xfffffff602227824 */ /* 0x000fe200078e0223 */
[----:B------:R-:W-:Y:S01]  /*0170*/  UIADD3 UR10, UR7, UR10, URZ ;  /* 0x0000000a070a7290 */ /* 0x000fe2000fffe03f */
[----:B------:R-:W-:Y:S01]  /*0180*/  SHF.R.S32.HI R0, RZ, 0x5, R0 ;  /* 0x00000005ff007819 */ /* 0x000fe20000011400 */
[----:B------:R-:W-:Y:S01]  /*0190*/  ULDC.64 UR18, c[0x0][0x290] ;  /* 0x0000a40000127ab9 */ /* 0x000fe20000000a00 */
[----:B------:R-:W2:Y:S01]  /*01a0*/  S2UR UR8, SR_CgaCtaId ;  /* 0x00000000000879c3 */ /* 0x000ea20000008800 */
[----:B------:R-:W-:Y:S01]  /*01b0*/  ULEA.HI UR12, UP0, UR10, UR6, URZ, 0x1 ;  /* 0x000000060a0c7291 */ /* 0x000fe2000f81083f */
[----:B------:R-:W-:Y:S01]  /*01c0*/  SHF.L.U32 R34, R34, 0x1, RZ ;  /* 0x0000000122227819 */ /* 0x000fe200000006ff */
[----:B------:R-:W-:Y:S01]  /*01d0*/  UMOV UR4, 0x400 ;  /* 0x0000040000047882 */ /* 0x000fe20000000000 */
[----:B------:R-:W-:-:S02]  /*01e0*/  USHF.R.S64 UR13, UR13, 0x1, UR11 ;  /* 0x000000010d0d7899 */ /* 0x000fc4000800100b */
[----:B------:R-:W-:Y:S02]  /*01f0*/  UIADD3.X UR10, URZ, UR10, URZ, UP0, !UPT ;  /* 0x0000000a3f0a7290 */ /* 0x000fe400087fe43f */
[----:B------:R-:W-:Y:S02]  /*0200*/  USHF.R.S32.HI UR11, URZ, 0x1, UR11 ;  /* 0x000000013f0b7899 */ /* 0x000fe4000801140b */
[----:B------:R-:W-:Y:S02]  /*0210*/  USHF.R.S64 UR12, UR12, 0x1, UR10 ;  /* 0x000000010c0c7899 */ /* 0x000fe4000800100a */
[----:B------:R-:W-:Y:S02]  /*0220*/  USHF.R.S32.HI UR10, URZ, 0x1, UR10 ;  /* 0x000000013f0a7899 */ /* 0x000fe4000801140a */
[----:B------:R-:W-:Y:S01]  /*0230*/  USHF.L.U64.HI UR11, UR13, 0x2, UR11 ;  /* 0x000000020d0b7899 */ /* 0x000fe2000801020b */
[----:B0-----:R-:W-:Y:S01]  /*0240*/  IMAD R33, R33, UR16, R2 ;  /* 0x0000001021217c24 */ /* 0x001fe2000f8e0202 */
[----:B------:R-:W-:-:S04]  /*0250*/  USHF.L.U64.HI UR10, UR12, 0x2, UR10 ;  /* 0x000000020c0a7899 */ /* 0x000fc8000801020a */
[----:B------:R-:W-:Y:S01]  /*0260*/  ISETP.GE.U32.AND P1, PT, R33, UR18, PT ;  /* 0x0000001221007c0c */ /* 0x000fe2000bf26070 */
[----:B------:R-:W-:Y:S01]  /*0270*/  ULDC.U8 UR18, c[0x0][0x2a4] ;  /* 0x0000a90000127ab9 */ /* 0x000fe20000000000 */
[----:B------:R-:W-:Y:S01]  /*0280*/  SHF.R.S32.HI R3, RZ, 0x1f, R33 ;  /* 0x0000001fff037819 */ /* 0x000fe20000011421 */
[----:B--2---:R-:W-:-:S03]  /*0290*/  ULEA UR4, UR8, UR4, 0x18 ;  /* 0x0000000408047291 */ /* 0x004fc6000f8ec03f */
[----:B------:R-:W-:Y:S01]  /*02a0*/  ISETP.GE.AND.EX P1, PT, R3, UR19, PT, P1 ;  /* 0x0000001303007c0c */ /* 0x000fe2000bf26310 */
[----:B------:R-:W-:Y:S02]  /*02b0*/  UMOV UR8, UR9 ;  /* 0x0000000900087c82 */ /* 0x000fe40008000000 */
[----:B------:R-:W-:Y:S01]  /*02c0*/  LEA R0, R0, UR4, 0x3 ;  /* 0x0000000400007c11 */ /* 0x000fe2000f8e18ff */
[----:B------:R-:W-:Y:S01]  /*02d0*/  UMOV UR4, URZ ;  /* 0x0000003f00047c82 */ /* 0x000fe20008000000 */
[----:B-1----:R-:W-:-:S13]  /*02e0*/  ISETP.LT.U32.AND P1, PT, R35, 0x280, !P1 ;  /* 0x000002802300780c */ /* 0x002fda0004f21070 */
.L_x_24:
[----:B01----:R-:W0:Y:S01]  /*02f0*/  LDC R10, c[0x0][0x2a0] ;  /* 0x0000a800ff0a7b82 */ /* 0x003e220000000800 */
[----:B------:R-:W-:Y:S01]  /*0300*/  IABS R8, UR8 ;  /* 0x0000000800087c13 */ /* 0x000fe20008000000 */
[----:B------:R-:W-:Y:S01]  /*0310*/  ULDC.64 UR6, c[0x0][0x248] ;  /* 0x0000920000067ab9 */ /* 0x000fe20000000a00 */
[----:B------:R-:W-:Y:S01]  /*0320*/  ISETP.LE.AND P4, PT, RZ, UR8, PT ;  /* 0x00000008ff007c0c */ /* 0x000fe2000bf83270 */
[----:B------:R-:W-:-:S04]  /*0330*/  UIMAD.WIDE UR6, UR8, 0x8, UR6 ;  /* 0x00000008080678a5 */ /* 0x000fc8000f8e0206 */
[----:B--2---:R-:W1:Y:S01]  /*0340*/  @P1 LDC.64 R12, c[0x0][0x288] ;  /* 0x0000a200ff0c1b82 */ /* 0x004e620000000a00 */
[----:B0--3--:R-:W-:-:S04]  /*0350*/  IABS R7, R10 ;  /* 0x0000000a00077213 */ /* 0x009fc80000000000 */
[----:B------:R-:W0:Y:S08]  /*0360*/  I2F.RP R2, R7 ;  /* 0x0000000700027306 */ /* 0x000e300000209400 */
[----:B0-----:R-:W0:Y:S02]  /*0370*/  MUFU.RCP R2, R2 ;  /* 0x0000000200027308 */ /* 0x001e240000001000 */
[----:B0-----:R-:W-:-:S06]  /*0380*/  IADD3 R4, R2, 0xffffffe, RZ ;  /* 0x0ffffffe02047810 */ /* 0x001fcc0007ffe0ff */
[----:B------:R0:W2:Y:S02]  /*0390*/  F2I.FTZ.U32.TRUNC.NTZ R5, R4 ;  /* 0x0000000400057305 */ /* 0x0000a4000021f000 */
[----:B0-----:R-:W-:Y:S01]  /*03a0*/  HFMA2.MMA R4, -RZ, RZ, 0, 0 ;  /* 0x00000000ff047435 */ /* 0x001fe200000001ff */
[----:B--2---:R-:W-:-:S05]  /*03b0*/  IADD3 R6, RZ, -R5, RZ ;  /* 0x80000005ff067210 */ /* 0x004fca0007ffe0ff */
[----:B------:R-:W-:-:S04]  /*03c0*/  IMAD R9, R6, R7, RZ ;  /* 0x0000000706097224 */ /* 0x000fc800078e02ff */
[----:B------:R-:W-:Y:S01]  /*03d0*/  IMAD.HI.U32 R5, R5, R9, R4 ;  /* 0x0000000905057227 */ /* 0x000fe200078e0004 */
[----:B------:R-:W-:-:S04]  /*03e0*/  LOP3.LUT R4, R10, UR8, RZ, 0x3c, !PT ;  /* 0x000000080a047c12 */ /* 0x000fc8000f8e3cff */
[----:B------:R-:W-:Y:S01]  /*03f0*/  ISETP.GE.AND P5, PT, R4, RZ, PT ;  /* 0x000000ff0400720c */ /* 0x000fe20003fa6270 */
[----:B------:R-:W-:Y:S01]  /*0400*/  IMAD.HI.U32 R6, R5, R8, RZ ;  /* 0x0000000805067227 */ /* 0x000fe200078e00ff */
[----:B------:R-:W-:Y:S02]  /*0410*/  MOV R4, UR6 ;  /* 0x0000000600047c02 */ /* 0x000fe40008000f00 */
[----:B------:R-:W-:Y:S01]  /*0420*/  MOV R5, UR7 ;  /* 0x0000000700057c02 */ /* 0x000fe20008000f00 */
[----:B------:R-:W-:Y:S01]  /*0430*/  ULDC.64 UR6, c[0x0][0x298] ;  /* 0x0000a60000067ab9 */ /* 0x000fe20000000a00 */
[----:B------:R-:W-:-:S04]  /*0440*/  IADD3 R2, -R6, RZ, RZ ;  /* 0x000000ff06027210 */ /* 0x000fc80007ffe1ff */
[----:B------:R-:W2:Y:S01]  /*0450*/  LDG.E.64 R4, desc[UR14][R4.64] ;  /* 0x0000000e04047981 */ /* 0x000ea2000c1e1b00 */
[----:B------:R-:W-:-:S05]  /*0460*/  IMAD R2, R7, R2, R8 ;  /* 0x0000000207027224 */ /* 0x000fca00078e0208 */
[----:B------:R-:W-:-:S13]  /*0470*/  ISETP.GT.U32.AND P0, PT, R7, R2, PT ;  /* 0x000000020700720c */ /* 0x000fda0003f04070 */
[-C--:B------:R-:W-:Y:S02]  /*0480*/  @!P0 IADD3 R2, R2, -R7.reuse, RZ ;  /* 0x8000000702028210 */ /* 0x080fe40007ffe0ff */
[----:B------:R-:W-:Y:S02]  /*0490*/  @!P0 IADD3 R6, R6, 0x1, RZ ;  /* 0x0000000106068810 */ /* 0x000fe40007ffe0ff */
[CC--:B------:R-:W-:Y:S02]  /*04a0*/  ISETP.GE.U32.AND P2, PT, R2.reuse, R7.reuse, PT ;  /* 0x000000070200720c */ /* 0x0c0fe40003f46070 */
[----:B------:R-:W-:Y:S02]  /*04b0*/  ISETP.GT.U32.AND P3, PT, R7, R2, PT ;  /* 0x000000020700720c */ /* 0x000fe40003f64070 */
[----:B------:R-:W-:Y:S02]  /*04c0*/  IADD3 R7, R2, -R7, RZ ;  /* 0x8000000702077210 */ /* 0x000fe40007ffe0ff */
[----:B------:R-:W-:-:S02]  /*04d0*/  ISETP.NE.AND P0, PT, R10, RZ, PT ;  /* 0x000000ff0a00720c */ /* 0x000fc40003f05270 */
[----:B------:R-:W-:Y:S02]  /*04e0*/  SEL R2, R7, R2, !P3 ;  /* 0x0000000207027207 */ /* 0x000fe40005800000 */
[----:B------:R-:W-:Y:S02]  /*04f0*/  LOP3.LUT R7, RZ, R10, RZ, 0x33, !PT ;  /* 0x0000000aff077212 */ /* 0x000fe400078e33ff */
[----:B------:R-:W-:Y:S02]  /*0500*/  @!P4 IADD3 R2, -R2, RZ, RZ ;  /* 0x000000ff0202c210 */ /* 0x000fe40007ffe1ff */
[----:B------:R-:W-:Y:S02]  /*0510*/  @P2 IADD3 R6, R6, 0x1, RZ ;  /* 0x0000000106062810 */ /* 0x000fe40007ffe0ff */
[----:B------:R-:W-:Y:S02]  /*0520*/  SEL R2, R7, R2, !P0 ;  /* 0x0000000207027207 */ /* 0x000fe40004000000 */
[----:B------:R-:W-:-:S03]  /*0530*/  @!P5 IADD3 R6, -R6, RZ, RZ ;  /* 0x000000ff0606d210 */ /* 0x000fc60007ffe1ff */
[----:B------:R-:W-:Y:S01]  /*0540*/  IMAD R11, R2, 0x14, RZ ;  /* 0x00000014020b7824 */ /* 0x000fe200078e02ff */
[----:B------:R-:W-:Y:S02]  /*0550*/  SEL R15, R7, R6, !P0 ;  /* 0x00000006070f7207 */ /* 0x000fe40004000000 */
[----:B------:R-:W-:Y:S02]  /*0560*/  SHF.R.S32.HI R8, RZ, 0x1f, R34 ;  /* 0x0000001fff087819 */ /* 0x000fe40000011422 */
[----:B------:R-:W-:Y:S02]  /*0570*/  SHF.R.S32.HI R6, RZ, 0x1f, R15 ;  /* 0x0000001fff067819 */ /* 0x000fe4000001140f */
[----:B------:R-:W-:-:S03]  /*0580*/  IADD3 R40, P0, R34, R11, RZ ;  /* 0x0000000b22287210 */ /* 0x000fc60007f1e0ff */
[----:B------:R-:W-:Y:S01]  /*0590*/  IMAD R10, R6, UR6, RZ ;  /* 0x00000006060a7c24 */ /* 0x000fe2000f8e02ff */
[----:B------:R-:W-:Y:S01]  /*05a0*/  LEA.HI.X.SX32 R41, R11, R8, 0x1, P0 ;  /* 0x000000080b297211 */ /* 0x000fe200000f0eff */
[----:B------:R-:W0:Y:S02]  /*05b0*/  @P1 LDC.64 R6, c[0x0][0x230] ;  /* 0x00008c00ff061b82 */ /* 0x000e240000000a00 */
[C---:B------:R-:W-:Y:S02]  /*05c0*/  IMAD R43, R15.reuse, UR7, R10 ;  /* 0x000000070f2b7c24 */ /* 0x040fe4000f8e020a */
[----:B------:R-:W-:-:S04]  /*05d0*/  IMAD.WIDE.U32 R40, R15, UR6, R40 ;  /* 0x000000060f287c25 */ /* 0x000fc8000f8e0028 */
[----:B------:R-:W3:Y:S01]  /*05e0*/  @P1 LDC.64 R8, c[0x0][0x228] ;  /* 0x00008a00ff081b82 */ /* 0x000ee20000000a00 */
[----:B-1----:R-:W-:Y:S01]  /*05f0*/  @P1 IMAD R10, R3, R12, RZ ;  /* 0x0000000c030a1224 */ /* 0x002fe200078e02ff */
[----:B------:R-:W-:Y:S02]  /*0600*/  IADD3 R43, R41, R43, RZ ;  /* 0x0000002b292b7210 */ /* 0x000fe40007ffe0ff */
[----:B------:R-:W-:Y:S01]  /*0610*/  @P1 MOV R42, R40 ;  /* 0x00000028002a1202 */ /* 0x000fe20000000f00 */
[----:B------:R-:W-:-:S04]  /*0620*/  @P1 IMAD R15, R33, R13, R10 ;  /* 0x0000000d210f1224 */ /* 0x000fc800078e020a */
[----:B------:R-:W-:-:S05]  /*0630*/  @P1 IMAD.WIDE.U32 R12, R33, R12, R42 ;  /* 0x0000000c210c1225 */ /* 0x000fca00078e002a */
[----:B------:R-:W-:Y:S02]  /*0640*/  @P1 IADD3 R15, R13, R15, RZ ;  /* 0x0000000f0d0f1210 */ /* 0x000fe40007ffe0ff */
[C---:B------:R-:W-:Y:S02]  /*0650*/  @P1 SHF.L.U32 R13, R12.reuse, 0x1, RZ ;  /* 0x000000010c0d1819 */ /* 0x040fe400000006ff */
[----:B------:R-:W-:Y:S02]  /*0660*/  @P1 SHF.L.U64.HI R12, R12, 0x1, R15 ;  /* 0x000000010c0c1819 */ /* 0x000fe4000001020f */
[C---:B0-----:R-:W-:Y:S02]  /*0670*/  @P1 IADD3 R6, P0, R13.reuse, R6, RZ ;  /* 0x000000060d061210 */ /* 0x041fe40007f1e0ff */
[----:B---3--:R-:W-:Y:S02]  /*0680*/  @P1 IADD3 R8, P2, R13, R8, RZ ;  /* 0x000000080d081210 */ /* 0x008fe40007f5e0ff */
[----:B------:R-:W-:-:S02]  /*0690*/  @P1 IADD3.X R7, R12, R7, RZ, P0, !PT ;  /* 0x000000070c071210 */ /* 0x000fc400007fe4ff */
[----:B------:R-:W-:-:S03]  /*06a0*/  @P1 IADD3.X R9, R12, R9, RZ, P2, !PT ;  /* 0x000000090c091210 */ /* 0x000fc600017fe4ff */
[----:B------:R-:W3:Y:S04]  /*06b0*/  @P1 LDG.E R6, desc[UR14][R6.64] ;  /* 0x0000000e06061981 */ /* 0x000ee8000c1e1900 */
[----:B------:R-:W4:Y:S01]  /*06c0*/  @P1 LDG.E R8, desc[UR14][R8.64] ;  /* 0x0000000e08081981 */ /* 0x000f22000c1e1900 */
[----:B------:R-:W-:Y:S02]  /*06d0*/  PRMT R37, RZ, 0x7610, R37 ;  /* 0x00007610ff257816 */ /* 0x000fe40000000025 */
[----:B------:R-:W-:Y:S01]  /*06e0*/  PRMT R38, RZ, 0x7610, R38 ;  /* 0x00007610ff267816 */ /* 0x000fe20000000026 */
[----:B------:R-:W-:Y:S01]  /*06f0*/  UMOV UR9, 0x3f800000 ;  /* 0x3f80000000097882 */ /* 0x000fe20000000000 */
[----:B------:R-:W-:Y:S01]  /*0700*/  PRMT R36, RZ, 0x7610, R36 ;  /* 0x00007610ff247816 */ /* 0x000fe20000000024 */
[----:B------:R-:W-:Y:S01]  /*0710*/  BSSY B0, `(.L_x_2) ;  /* 0x0000020000007945 */ /* 0x000fe20003800000 */
[----:B------:R-:W-:Y:S01]  /*0720*/  ISETP.NE.AND P3, PT, RZ, UR18, PT ;  /* 0x00000012ff007c0c */ /* 0x000fe2000bf65270 */
[----:B--2---:R-:W-:-:S05]  /*0730*/  FFMA.FTZ R5, -R4, R4, R5 ;  /* 0x0000000404057223 */ /* 0x004fca0000010105 */
[----:B------:R-:W-:-:S13]  /*0740*/  FSETP.GTU.FTZ.AND P0, PT, R5, RZ, PT ;  /* 0x000000ff0500720b */ /* 0x000fda0003f1c000 */
[----:B------:R-:W-:Y:S01]  /*0750*/  VOTEU.ANY UP0, P0 ;  /* 0x00000000003f7886 */ /* 0x000fe20000000100 */
[----:B------:R-:W-:-:S04]  /*0760*/  PLOP3.LUT P0, PT, PT, PT, UP0, 0x80, 0x0 ;  /* 0x000000000000781c */ /* 0x000fc80003f0f008 */
[----:B------:R-:W-:-:S09]  /*0770*/  @UP0 ULDC UR6, c[0x0][0x250] ;  /* 0x0000940000060ab9 */ /* 0x000fd20000000800 */
[----:B------:R-:W-:-:S06]  /*0780*/  @P0 FADD.FTZ R10, R5, UR6 ;  /* 0x00000006050a0e21 */ /* 0x000fcc0008010000 */
[----:B------:R-:W0:Y:S01]  /*0790*/  @P0 MUFU.RSQ R10, R10 ;  /* 0x0000000a000a0308 */ /* 0x000e220000001400 */
[----:B------:R-:W-:Y:S02]  /*07a0*/  PRMT R5, RZ, 0x7610, R5 ;  /* 0x00007610ff057816 */ /* 0x000fe40000000005 */
[----:B0-----:R-:W-:Y:S02]  /*07b0*/  @P0 R2UR UR6, R10 ;  /* 0x000000000a0602ca */ /* 0x001fe400000e0000 */
[----:B------:R-:W-:-:S11]  /*07c0*/  ISETP.GT.U32.AND P0, PT, R35, 0x27f, PT ;  /* 0x0000027f2300780c */ /* 0x000fd60003f04070 */
[----:B------:R-:W-:Y:S01]  /*07d0*/  @UP0 UMOV UR9, UR6 ;  /* 0x0000000600090c82 */ /* 0x000fe20008000000 */
[C---:B---3--:R-:W-:Y:S02]  /*07e0*/  @P1 PRMT R37, R6.reuse, 0x7610, R37 ;  /* 0x0000761006251816 */ /* 0x048fe40000000025 */
[----:B------:R-:W-:Y:S02]  /*07f0*/  @P1 PRMT R38, R6, 0x7632, R38 ;  /* 0x0000763206261816 */ /* 0x000fe40000000026 */
[----:B------:R-:W-:Y:S02]  /*0800*/  CS2R R6, SRZ ;  /* 0x0000000000067805 */ /* 0x000fe4000001ff00 */
[C---:B----4-:R-:W-:Y:S02]  /*0810*/  @P1 PRMT R5, R8.reuse, 0x7610, R5 ;  /* 0x0000761008051816 */ /* 0x050fe40000000005 */
[----:B------:R-:W-:Y:S02]  /*0820*/  @P1 PRMT R36, R8, 0x7632, R36 ;  /* 0x0000763208241816 */ /* 0x000fe40000000024 */
[----:B------:R-:W-:-:S02]  /*0830*/  CS2R R8, SRZ ;  /* 0x0000000000087805 */ /* 0x000fc4000001ff00 */
[----:B------:R-:W-:Y:S02]  /*0840*/  SHF.L.U32 R15, R37, 0x10, RZ ;  /* 0x00000010250f7819 */ /* 0x000fe400000006ff */
[----:B------:R-:W-:Y:S01]  /*0850*/  SHF.L.U32 R17, R38, 0x10, RZ ;  /* 0x0000001026117819 */ /* 0x000fe200000006ff */
[----:B------:R-:W-:Y:S06]  /*0860*/  @P0 BRA `(.L_x_3) ;  /* 0x0000000000280947 */ /* 0x000fec0003800000 */
[----:B------:R-:W-:Y:S01]  /*0870*/  ISETP.NE.AND P0, PT, RZ, UR18, PT ;  /* 0x00000012ff007c0c */ /* 0x000fe2000bf05270 */
[----:B------:R-:W0:Y:S01]  /*0880*/  LDC.64 R12, c[0x0][0x238] ;  /* 0x00008e00ff0c7b82 */ /* 0x000e220000000a00 */
[----:B------:R-:W-:-:S04]  /*0890*/  IADD3 R11, R34, R11, RZ ;  /* 0x0000000b220b7210 */ /* 0x000fc80007ffe0ff */
[----:B------:R-:W-:-:S07]  /*08a0*/  SHF.R.S32.HI R14, RZ, 0x1f, R11 ;  /* 0x0000001fff0e7819 */ /* 0x000fce000001140b */
[----:B------:R-:W1:Y:S01]  /*08b0*/  @P0 LDC.64 R6, c[0x0][0x240] ;  /* 0x00009000ff060b82 */ /* 0x000e620000000a00 */
[C---:B0-----:R-:W-:Y:S01]  /*08c0*/  IMAD.WIDE R12, R11.reuse, 0x4, R12 ;  /* 0x000000040b0c7825 */ /* 0x041fe200078e020c */
[----:B-1----:R-:W-:-:S04]  /*08d0*/  @P0 LEA R10, P2, R11, R6, 0x2 ;  /* 0x000000060b0a0211 */ /* 0x002fc800078410ff */
[----:B------:R-:W-:Y:S02]  /*08e0*/  @P0 LEA.HI.X R11, R11, R7, R14, 0x2, P2 ;  /* 0x000000070b0b0211 */ /* 0x000fe400010f140e */
[----:B------:R0:W5:Y:S04]  /*08f0*/  LDG.E.64 R6, desc[UR14][R12.64] ;  /* 0x0000000e0c067981 */ /* 0x000168000c1e1b00 */
[----:B------:R0:W5:Y:S03]  /*0900*/  @P0 LDG.E.64 R8, desc[UR14][R10.64] ;  /* 0x0000000e0a080981 */ /* 0x000166000c1e1b00 */
.L_x_3:
[----:B------:R-:W-:Y:S05]  /*0910*/  BSYNC B0 ;  /* 0x0000000000007941 */ /* 0x000fea0003800000 */
.L_x_2:
[C---:B0-----:R-:W-:Y:S01]  /*0920*/  FADD.FTZ R11, -R4.reuse, R15 ;  /* 0x0000000f040b7221 */ /* 0x041fe20000010100 */
[----:B------:R-:W-:Y:S01]  /*0930*/  FADD.FTZ R10, -R4, R17 ;  /* 0x00000011040a7221 */ /* 0x000fe20000010100 */
[----:B------:R-:W-:Y:S02]  /*0940*/  SHF.L.U32 R30, R5, 0x10, RZ ;  /* 0x00000010051e7819 */ /* 0x000fe400000006ff */
[----:B------:R-:W-:Y:S01]  /*0950*/  SHF.L.U32 R31, R36, 0x10, RZ ;  /* 0x00000010241f7819 */ /* 0x000fe200000006ff */
[----:B------:R-:W-:Y:S01]  /*0960*/  FMUL.FTZ R11, R11, UR9 ;  /* 0x000000090b0b7c20 */ /* 0x000fe20008410000 */
[----:B------:R-:W-:Y:S01]  /*0970*/  FMUL.FTZ R10, R10, UR9 ;  /* 0x000000090a0a7c20 */ /* 0x000fe20008410000 */
[----:B------:R-:W-:Y:S06]  /*0980*/  @!P3 BRA `(.L_x_4) ;  /* 0x000000000048b947 */ /* 0x000fec0003800000 */
[----:B-----5:R-:W-:Y:S01]  /*0990*/  FFMA.FTZ R12, R11, R6, R8 ;  /* 0x000000060b0c7223 */ /* 0x020fe20000010008 */
[----:B------:R-:W-:-:S03]  /*09a0*/  FFMA.FTZ R13, R10, R7, R9 ;  /* 0x000000070a0d7223 */ /* 0x000fc60000010009 */
[----:B------:R-:W-:Y:S01]  /*09b0*/  FMUL.FTZ R14, R12, -1.4426950216293334961 ;  /* 0xbfb8aa3b0c0e7820 */ /* 0x000fe20000410000 */
[----:B------:R-:W-:-:S05]  /*09c0*/  FMUL.FTZ R16, R13, -1.4426950216293334961 ;  /* 0xbfb8aa3b0d107820 */ /* 0x000fca0000410000 */
[----:B------:R-:W0:Y:S08]  /*09d0*/  MUFU.EX2 R14, R14 ;  /* 0x0000000e000e7308 */ /* 0x000e300000000800 */
[----:B------:R-:W1:Y:S01]  /*09e0*/  MUFU.EX2 R16, R16 ;  /* 0x0000001000107308 */ /* 0x000e620000000800 */
[----:B0-----:R-:W-:-:S07]  /*09f0*/  FADD.FTZ R15, R14, 1 ;  /* 0x3f8000000e0f7421 */ /* 0x001fce0000010000 */
[----:B------:R-:W0:Y:S01]  /*0a00*/  MUFU.RCP R15, R15 ;  /* 0x0000000f000f7308 */ /* 0x000e220000001000 */
[----:B-1----:R-:W-:-:S07]  /*0a10*/  FADD.FTZ R17, R16, 1 ;  /* 0x3f80000010117421 */ /* 0x002fce0000010000 */
[----:B------:R-:W1:Y:S01]  /*0a20*/  MUFU.RCP R18, R17 ;  /* 0x0000001100127308 */ /* 0x000e620000001000 */
[----:B0-----:R-:W-:Y:S01]  /*0a30*/  FADD.FTZ R19, -R15, 1 ;  /* 0x3f8000000f137421 */ /* 0x001fe20000010100 */
[----:B------:R-:W-:-:S03]  /*0a40*/  FMUL.FTZ R30, R30, R15 ;  /* 0x0000000f1e1e7220 */ /* 0x000fc60000410000 */
[----:B------:R-:W-:Y:S01]  /*0a50*/  FFMA.FTZ R19, R12, R19, 1 ;  /* 0x3f8000000c137423 */ /* 0x000fe20000010013 */
[----:B-1----:R-:W-:Y:S01]  /*0a60*/  FADD.FTZ R20, -R18, 1 ;  /* 0x3f80000012147421 */ /* 0x002fe20000010100 */
[----:B------:R-:W-:Y:S02]  /*0a70*/  FMUL.FTZ R31, R31, R18 ;  /* 0x000000121f1f7220 */ /* 0x000fe40000410000 */
[----:B------:R-:W-:Y:S01]  /*0a80*/  FMUL.FTZ R30, R30, R19 ;  /* 0x000000131e1e7220 */ /* 0x000fe20000410000 */
[----:B------:R-:W-:-:S04]  /*0a90*/  FFMA.FTZ R20, R13, R20, 1 ;  /* 0x3f8000000d147423 */ /* 0x000fc80000010014 */
[----:B------:R-:W-:-:S07]  /*0aa0*/  FMUL.FTZ R31, R31, R20 ;  /* 0x000000141f1f7220 */ /* 0x000fce0000410000 */
.L_x_4:
[----:B-----5:R-:W-:Y:S01]  /*0ab0*/  FMUL.FTZ R12, R30, R6 ;  /* 0x000000061e0c7220 */ /* 0x020fe20000410000 */
[----:B------:R-:W-:Y:S01]  /*0ac0*/  FMUL.FTZ R14, R31, R7 ;  /* 0x000000071f0e7220 */ /* 0x000fe20000410000 */
[----:B------:R-:W-:Y:S01]  /*0ad0*/  ISETP.GT.AND P0, PT, R32, 0x1e, PT ;  /* 0x0000001e2000780c */ /* 0x000fe20003f04270 */
[----:B------:R-:W0:Y:S01]  /*0ae0*/  S2UR UR17, SR_CgaCtaId ;  /* 0x00000000001179c3 */ /* 0x000e220000008800 */
[----:B------:R-:W-:Y:S01]  /*0af0*/  FFMA.FTZ R13, R11, R12, RZ ;  /* 0x0000000c0b0d7223 */ /* 0x000fe200000100ff */
[----:B------:R-:W-:Y:S01]  /*0b00*/  FADD.FTZ R15, RZ, R12 ;  /* 0x0000000cff0f7221 */ /* 0x000fe20000010000 */
[----:B------:R-:W-:Y:S01]  /*0b10*/  UMOV UR7, 0x400 ;  /* 0x0000040000077882 */ /* 0x000fe20000000000 */
[----:B------:R-:W-:Y:S01]  /*0b20*/  ISETP.NE.AND P2, PT, R35, RZ, PT ;  /* 0x000000ff2300720c */ /* 0x000fe20003f45270 */
[----:B------:R-:W-:Y:S01]  /*0b30*/  FFMA.FTZ R13, R10, R14, R13 ;  /* 0x0000000e0a0d7223 */ /* 0x000fe2000001000d */
[----:B------:R-:W-:Y:S01]  /*0b40*/  FADD.FTZ R14, R14, R15 ;  /* 0x0000000f0e0e7221 */ /* 0x000fe20000010000 */
[----:B------:R-:W-:Y:S01]  /*0b50*/  UIADD3 UR6, UR7, 0xd0, URZ ;  /* 0x000000d007067890 */ /* 0x000fe2000fffe03f */
[----:B------:R-:W-:Y:S01]  /*0b60*/  FFMA.FTZ R28, R11, R30, RZ ;  /* 0x0000001e0b1c7223 */ /* 0x000fe200000100ff */
[----:B------:R-:W-:Y:S01]  /*0b70*/  FFMA.FTZ R29, R10, R31, RZ ;  /* 0x0000001f0a1d7223 */ /* 0x000fe200000100ff */
[----:B------:R-:W1:Y:S01]  /*0b80*/  SHFL.DOWN PT, R12, R13, 0x1, 0x1f ;  /* 0x08201f000d0c7f89 */ /* 0x000e6200000e0000 */
[----:B------:R-:W-:Y:S01]  /*0b90*/  FADD.FTZ R30, RZ, R30 ;  /* 0x0000001eff1e7221 */ /* 0x000fe20000010000 */
[----:B------:R-:W-:Y:S01]  /*0ba0*/  FADD.FTZ R31, RZ, R31 ;  /* 0x0000001fff1f7221 */ /* 0x000fe20000010000 */
[----:B------:R-:W-:Y:S01]  /*0bb0*/  BSSY B0, `(.L_x_5) ;  /* 0x0000053000007945 */ /* 0x000fe20003800000 */
[----:B------:R-:W2:Y:S01]  /*0bc0*/  SHFL.DOWN PT, R15, R14, 0x1, 0x1f ;  /* 0x08201f000e0f7f89 */ /* 0x000ea200000e0000 */
[----:B------:R-:W-:Y:S01]  /*0bd0*/  ISETP.GT.U32.AND P3, PT, R35, 0x9, PT ;  /* 0x000000092300780c */ /* 0x000fe20003f64070 */
[----:B0-----:R-:W-:-:S06]  /*0be0*/  ULEA UR6, UR17, UR6, 0x18 ;  /* 0x0000000611067291 */ /* 0x001fcc000f8ec03f */
[----:B------:R-:W-:Y:S01]  /*0bf0*/  LEA R39, R35, UR6, 0x4 ;  /* 0x0000000623277c11 */ /* 0x000fe2000f8e20ff */
[----:B-1----:R-:W-:-:S04]  /*0c00*/  @!P0 FADD.FTZ R13, R13, R12 ;  /* 0x0000000c0d0d8221 */ /* 0x002fc80000010000 */
[----:B------:R-:W-:Y:S01]  /*0c10*/  STS.128 [R39], R28 ;  /* 0x0000001c27007388 */ /* 0x000fe20000000c00 */
[----:B--2---:R-:W-:-:S03]  /*0c20*/  @!P0 FADD.FTZ R14, R14, R15 ;  /* 0x0000000f0e0e8221 */ /* 0x004fc60000010000 */
[----:B------:R-:W0:Y:S01]  /*0c30*/  SHFL.DOWN PT, R12, R13, 0x2, 0x1f ;  /* 0x08401f000d0c7f89 */ /* 0x000e2200000e0000 */
[----:B------:R-:W-:-:S03]  /*0c40*/  ISETP.GT.AND P0, PT, R32, 0x1d, PT ;  /* 0x0000001d2000780c */ /* 0x000fc60003f04270 */
[----:B------:R-:W1:Y:S10]  /*0c50*/  SHFL.DOWN PT, R15, R14, 0x2, 0x1f ;  /* 0x08401f000e0f7f89 */ /* 0x000e7400000e0000 */
[----:B0-----:R-:W-:Y:S01]  /*0c60*/  @!P0 FADD.FTZ R13, R13, R12 ;  /* 0x0000000c0d0d8221 */ /* 0x001fe20000010000 */
[----:B-1----:R-:W-:-:S04]  /*0c70*/  @!P0 FADD.FTZ R14, R14, R15 ;  /* 0x0000000f0e0e8221 */ /* 0x002fc80000010000 */
        /* <DEDUP_REMOVED lines=14> */
[----:B-1----:R-:W-:Y:S01]  /*0d60*/  @!P0 FADD.FTZ R14, R14, R15 ;  /* 0x0000000f0e0e8221 */ /* 0x002fe20000010000 */
[----:B------:R-:W-:-:S03]  /*0d70*/  ISETP.NE.AND P0, PT, R32, RZ, PT ;  /* 0x000000ff2000720c */ /* 0x000fc60003f05270 */
[----:B------:R-:W-:Y:S02]  /*0d80*/  MOV R10, R13 ;  /* 0x0000000d000a7202 */ /* 0x000fe40000000f00 */
[----:B------:R-:W-:-:S08]  /*0d90*/  MOV R11, R14 ;  /* 0x0000000e000b7202 */ /* 0x000fd00000000f00 */
[----:B------:R0:W-:Y:S01]  /*0da0*/  @!P0 STS.64 [R0+0x18], R10 ;  /* 0x0000180a00008388 */ /* 0x0001e20000000a00 */
[----:B------:R-:W-:Y:S06]  /*0db0*/  BAR.SYNC.DEFER_BLOCKING 0x0 ;  /* 0x0000000000007b1d */ /* 0x000fec0000010000 */
[----:B------:R-:W-:Y:S05]  /*0dc0*/  @P2 BRA `(.L_x_6) ;  /* 0x0000000000c42947 */ /* 0x000fea0003800000 */
[----:B------:R-:W-:-:S09]  /*0dd0*/  ULEA UR6, UR17, UR7, 0x18 ;  /* 0x0000000711067291 */ /* 0x000fd2000f8ec03f */
[----:B------:R-:W1:Y:S04]  /*0de0*/  LDS.128 R12, [UR6+0x20] ;  /* 0x00002006ff0c7984 */ /* 0x000e680008000c00 */
[----:B------:R-:W2:Y:S04]  /*0df0*/  LDS.128 R20, [UR6+0x30] ;  /* 0x00003006ff147984 */ /* 0x000ea80008000c00 */
[----:B------:R-:W3:Y:S04]  /*0e00*/  LDS.128 R16, [UR6+0x40] ;  /* 0x00004006ff107984 */ /* 0x000ee80008000c00 */
[----:B------:R-:W4:Y:S01]  /*0e10*/  LDS.128 R24, [UR6+0x50] ;  /* 0x00005006ff187984 */ /* 0x000f220008000c00 */
[----:B-1----:R-:W-:Y:S01]  /*0e20*/  FADD.FTZ R45, R10, R12 ;  /* 0x0000000c0a2d7221 */ /* 0x002fe20000010000 */
[----:B0-----:R-:W-:-:S03]  /*0e30*/  FADD.FTZ R10, R11, R13 ;  /* 0x0000000d0b0a7221 */ /* 0x001fc60000010000 */
[----:B------:R-:W-:Y:S01]  /*0e40*/  FADD.FTZ R45, R45, R14 ;  /* 0x0000000e2d2d7221 */ /* 0x000fe20000010000 */
[----:B------:R-:W-:Y:S02]  /*0e50*/  FADD.FTZ R10, R10, R15 ;  /* 0x0000000f0a0a7221 */ /* 0x000fe40000010000 */
[----:B------:R-:W0:Y:S01]  /*0e60*/  LDS.128 R12, [UR6+0x60] ;  /* 0x00006006ff0c7984 */ /* 0x000e220008000c00 */
[----:B--2---:R-:W-:Y:S01]  /*0e70*/  FADD.FTZ R45, R45, R20 ;  /* 0x000000142d2d7221 */ /* 0x004fe20000010000 */
[----:B------:R-:W-:-:S03]  /*0e80*/  FADD.FTZ R10, R10, R21 ;  /* 0x000000150a0a7221 */ /* 0x000fc60000010000 */
[----:B------:R-:W-:Y:S01]  /*0e90*/  FADD.FTZ R45, R45, R22 ;  /* 0x000000162d2d7221 */ /* 0x000fe20000010000 */
[----:B------:R-:W-:Y:S02]  /*0ea0*/  FADD.FTZ R10, R10, R23 ;  /* 0x000000170a0a7221 */ /* 0x000fe40000010000 */
[----:B------:R-:W1:Y:S01]  /*0eb0*/  LDS.128 R20, [UR6+0x70] ;  /* 0x00007006ff147984 */ /* 0x000e620008000c00 */
[----:B---3--:R-:W-:Y:S01]  /*0ec0*/  FADD.FTZ R45, R45, R16 ;  /* 0x000000102d2d7221 */ /* 0x008fe20000010000 */
[----:B------:R-:W-:-:S03]  /*0ed0*/  FADD.FTZ R10, R10, R17 ;  /* 0x000000110a0a7221 */ /* 0x000fc60000010000 */
[----:B------:R-:W-:Y:S01]  /*0ee0*/  FADD.FTZ R45, R45, R18 ;  /* 0x000000122d2d7221 */ /* 0x000fe20000010000 */
[----:B------:R-:W-:Y:S02]  /*0ef0*/  FADD.FTZ R10, R10, R19 ;  /* 0x000000130a0a7221 */ /* 0x000fe40000010000 */
[----:B------:R-:W2:Y:S01]  /*0f00*/  LDS.128 R16, [UR6+0x80] ;  /* 0x00008006ff107984 */ /* 0x000ea20008000c00 */
[----:B----4-:R-:W-:Y:S01]  /*0f10*/  FADD.FTZ R45, R45, R24 ;  /* 0x000000182d2d7221 */ /* 0x010fe20000010000 */
[----:B------:R-:W-:-:S03]  /*0f20*/  FADD.FTZ R10, R10, R25 ;  /* 0x000000190a0a7221 */ /* 0x000fc60000010000 */
[----:B------:R-:W-:Y:S01]  /*0f30*/  FADD.FTZ R45, R45, R26 ;  /* 0x0000001a2d2d7221 */ /* 0x000fe20000010000 */
[----:B------:R-:W-:Y:S02]  /*0f40*/  FADD.FTZ R10, R10, R27 ;  /* 0x0000001b0a0a7221 */ /* 0x000fe40000010000 */
[----:B------:R-:W3:Y:S01]  /*0f50*/  LDS.128 R24, [UR6+0x90] ;  /* 0x00009006ff187984 */ /* 0x000ee20008000c00 */
[----:B0-----:R-:W-:Y:S01]  /*0f60*/  FADD.FTZ R45, R45, R12 ;  /* 0x0000000c2d2d7221 */ /* 0x001fe20000010000 */
[----:B------:R-:W-:-:S03]  /*0f70*/  FADD.FTZ R10, R10, R13 ;  /* 0x0000000d0a0a7221 */ /* 0x000fc60000010000 */
[----:B------:R-:W-:Y:S01]  /*0f80*/  FADD.FTZ R45, R45, R14 ;  /* 0x0000000e2d2d7221 */ /* 0x000fe20000010000 */
[----:B------:R-:W-:Y:S02]  /*0f90*/  FADD.FTZ R10, R10, R15 ;  /* 0x0000000f0a0a7221 */ /* 0x000fe40000010000 */
[----:B------:R-:W0:Y:S01]  /*0fa0*/  LDS.128 R12, [UR6+0xa0] ;  /* 0x0000a006ff0c7984 */ /* 0x000e220008000c00 */
[----:B-1----:R-:W-:Y:S01]  /*0fb0*/  FADD.FTZ R45, R45, R20 ;  /* 0x000000142d2d7221 */ /* 0x002fe20000010000 */
[----:B------:R-:W-:Y:S02]  /*0fc0*/  FADD.FTZ R20, R10, R21 ;  /* 0x000000150a147221 */ /* 0x000fe40000010000 */
[----:B------:R-:W1:Y:S01]  /*0fd0*/  LDS.64 R10, [UR6+0xb0] ;  /* 0x0000b006ff0a7984 */ /* 0x000e620008000a00 */
[----:B------:R-:W-:Y:S01]  /*0fe0*/  FADD.FTZ R45, R45, R22 ;  /* 0x000000162d2d7221 */ /* 0x000fe20000010000 */
[----:B------:R-:W-:-:S03]  /*0ff0*/  FADD.FTZ R20, R20, R23 ;  /* 0x0000001714147221 */ /* 0x000fc60000010000 */
[----:B--2---:R-:W-:Y:S01]  /*1000*/  FADD.FTZ R45, R45, R16 ;  /* 0x000000102d2d7221 */ /* 0x004fe20000010000 */
[----:B------:R-:W-:-:S03]  /*1010*/  FADD.FTZ R20, R20, R17 ;  /* 0x0000001114147221 */ /* 0x000fc60000010000 */
[----:B------:R-:W-:Y:S01]  /*1020*/  FADD.FTZ R45, R45, R18 ;  /* 0x000000122d2d7221 */ /* 0x000fe20000010000 */
[----:B------:R-:W-:-:S03]  /*1030*/  FADD.FTZ R20, R20, R19 ;  /* 0x0000001314147221 */ /* 0x000fc60000010000 */
[----:B---3--:R-:W-:Y:S01]  /*1040*/  FADD.FTZ R45, R45, R24 ;  /* 0x000000182d2d7221 */ /* 0x008fe20000010000 */
[----:B------:R-:W-:-:S03]  /*1050*/  FADD.FTZ R20, R20, R25 ;  /* 0x0000001914147221 */ /* 0x000fc60000010000 */
[----:B------:R-:W-:Y:S01]  /*1060*/  FADD.FTZ R45, R45, R26 ;  /* 0x0000001a2d2d7221 */ /* 0x000fe20000010000 */
[----:B------:R-:W-:-:S03]  /*1070*/  FADD.FTZ R20, R20, R27 ;  /* 0x0000001b14147221 */ /* 0x000fc60000010000 */
[----:B0-----:R-:W-:Y:S01]  /*1080*/  FADD.FTZ R45, R45, R12 ;  /* 0x0000000c2d2d7221 */ /* 0x001fe20000010000 */
[----:B------:R-:W-:-:S03]  /*1090*/  FADD.FTZ R20, R20, R13 ;  /* 0x0000000d14147221 */ /* 0x000fc60000010000 */
[----:B------:R-:W-:Y:S01]  /*10a0*/  FADD.FTZ R45, R45, R14 ;  /* 0x0000000e2d2d7221 */ /* 0x000fe20000010000 */
[----:B------:R-:W-:-:S03]  /*10b0*/  FADD.FTZ R20, R20, R15 ;  /* 0x0000000f14147221 */ /* 0x000fc60000010000 */
[----:B-1----:R-:W-:Y:S01]  /*10c0*/  FADD.FTZ R10, R45, R10 ;  /* 0x0000000a2d0a7221 */ /* 0x002fe20000010000 */
[----:B------:R-:W-:-:S07]  /*10d0*/  FADD.FTZ R11, R20, R11 ;  /* 0x0000000b140b7221 */ /* 0x000fce0000010000 */
.L_x_6:
[----:B------:R-:W-:Y:S05]  /*10e0*/  BSYNC B0 ;  /* 0x0000000000007941 */ /* 0x000fea0003800000 */
.L_x_5:
[----:B------:R-:W-:Y:S06]  /*10f0*/  BAR.SYNC.DEFER_BLOCKING 0x0 ;  /* 0x0000000000007b1d */ /* 0x000fec0000010000 */
[----:B------:R-:W-:Y:S04]  /*1100*/  BSSY B0, `(.L_x_7) ;  /* 0x000013d000007945 */ /* 0x000fe80003800000 */
[----:B------:R-:W-:Y:S05]  /*1110*/  @P3 BRA `(.L_x_8) ;  /* 0x0000001000ec3947 */ /* 0x000fea0003800000 */
[----:B------:R-:W1:Y:S04]  /*1120*/  LDS.128 R16, [R39+0xa0] ;  /* 0x0000a00027107984 */ /* 0x000e680000000c00 */
[----:B------:R-:W2:Y:S04]  /*1130*/  LDS.128 R24, [R39+0x140] ;  /* 0x0001400027187984 */ /* 0x000ea80000000c00 */
[----:B------:R-:W3:Y:S01]  /*1140*/  LDS.128 R12, [R39+0x1e0] ;  /* 0x0001e000270c7984 */ /* 0x000ee20000000c00 */
[----:B-1----:R-:W-:Y:S01]  /*1150*/  FADD.FTZ R21, R28, R16 ;  /* 0x000000101c157221 */ /* 0x002fe20000010000 */
[----:B------:R-:W-:Y:S01]  /*1160*/  FADD.FTZ R20, R29, R17 ;  /* 0x000000111d147221 */ /* 0x000fe20000010000 */
[----:B------:R-:W-:Y:S01]  /*1170*/  FADD.FTZ R23, R30, R18 ;  /* 0x000000121e177221 */ /* 0x000fe20000010000 */
[----:B------:R-:W-:Y:S01]  /*1180*/  FADD.FTZ R28, R31, R19 ;  /* 0x000000131f1c7221 */ /* 0x000fe20000010000 */
[----:B--2---:R-:W-:Y:S01]  /*1190*/  FADD.FTZ R29, R21, R24 ;  /* 0x00000018151d7221 */ /* 0x004fe20000010000 */
[----:B------:R-:W1:Y:S01]  /*11a0*/  LDS.128 R16, [R39+0x280] ;  /* 0x0002800027107984 */ /* 0x000e620000000c00 */
[----:B------:R-:W-:Y:S01]  /*11b0*/  FADD.FTZ R24, R20, R25 ;  /* 0x0000001914187221 */ /* 0x000fe20000010000 */
[----:B------:R-:W-:Y:S01]  /*11c0*/  FADD.FTZ R31, R23, R26 ;  /* 0x0000001a171f7221 */ /* 0x000fe20000010000 */
[----:B------:R-:W-:Y:S01]  /*11d0*/  FADD.FTZ R30, R28, R27 ;  /* 0x0000001b1c1e7221 */ /* 0x000fe20000010000 */
[----:B------:R-:W2:Y:S01]  /*11e0*/  LDS.128 R20, [R39+0x320] ;  /* 0x0003200027147984 */ /* 0x000ea20000000c00 */
[----:B---3--:R-:W-:Y:S01]  /*11f0*/  FADD.FTZ R28, R24, R13 ;  /* 0x0000000d181c7221 */ /* 0x008fe20000010000 */
[----:B------:R-:W-:Y:S01]  /*1200*/  FADD.FTZ R29, R29, R12 ;  /* 0x0000000c1d1d7221 */ /* 0x000fe20000010000 */
[----:B------:R-:W-:Y:S01]  /*1210*/  FADD.FTZ R31, R31, R14 ;  /* 0x0000000e1f1f7221 */ /* 0x000fe20000010000 */
[----:B------:R-:W3:Y:S01]  /*1220*/  LDS.128 R24, [R39+0x3c0] ;  /* 0x0003c00027187984 */ /* 0x000ee20000000c00 */
[----:B------:R-:W-:-:S03]  /*1230*/  FADD.FTZ R30, R30, R15 ;  /* 0x0000000f1e1e7221 */ /* 0x000fc60000010000 */
[----:B------:R-:W4:Y:S01]  /*1240*/  LDS.128 R12, [R39+0x460] ;  /* 0x00046000270c7984 */ /* 0x000f220000000c00 */
[----:B-1----:R-:W-:Y:S01]  /*1250*/  FADD.FTZ R29, R29, R16 ;  /* 0x000000101d1d7221 */ /* 0x002fe20000010000 */
[----:B------:R-:W-:Y:S01]  /*1260*/  FADD.FTZ R28, R28, R17 ;  /* 0x000000111c1c7221 */ /* 0x000fe20000010000 */
[----:B------:R-:W-:Y:S01]  /*1270*/  FADD.FTZ R30, R30, R19 ;  /* 0x000000131e1e7221 */ /* 0x000fe20000010000 */
[----:B------:R-:W-:Y:S01]  /*1280*/  FADD.FTZ R31, R31, R18 ;  /* 0x000000121f1f7221 */ /* 0x000fe20000010000 */
[----:B--2---:R-:W-:Y:S01]  /*1290*/  FADD.FTZ R29, R29, R20 ;  /* 0x000000141d1d7221 */ /* 0x004fe20000010000 */
[----:B------:R-:W-:Y:S01]  /*12a0*/  FADD.FTZ R20, R28, R21 ;  /* 0x000000151c147221 */ /* 0x000fe20000010000 */
[----:B------:R-:W1:Y:S01]  /*12b0*/  LDS.128 R16, [R39+0x500] ;  /* 0x0005000027107984 */ /* 0x000e620000000c00 */
[----:B------:R-:W-:Y:S01]  /*12c0*/  FADD.FTZ R28, R30, R23 ;  /* 0x000000171e1c7221 */ /* 0x000fe20000010000 */
[----:B---3--:R-:W-:Y:S01]  /*12d0*/  FADD.FTZ R29, R29, R24 ;  /* 0x000000181d1d7221 */ /* 0x008fe20000010000 */
[----:B------:R-:W-:Y:S01]  /*12e0*/  FADD.FTZ R24, R20, R25 ;  /* 0x0000001914187221 */ /* 0x000fe20000010000 */
[----:B------:R-:W-:Y:S01]  /*12f0*/  FADD.FTZ R31, R31, R22 ;  /* 0x000000161f1f7221 */ /* 0x000fe20000010000 */
[----:B------:R-:W-:Y:S01]  /*1300*/  FADD.FTZ R30, R28, R27 ;  /* 0x0000001b1c1e7221 */ /* 0x000fe20000010000 */
[----:B------:R-:W2:Y:S01]  /*1310*/  LDS.128 R20, [R39+0x5a0] ;  /* 0x0005a00027147984 */ /* 0x000ea20000000c00 */
[----:B----4-:R-:W-:Y:S01]  /*1320*/  FADD.FTZ R28, R24, R13 ;  /* 0x0000000d181c7221 */ /* 0x010fe20000010000 */
[----:B------:R-:W-:Y:S01]  /*1330*/  FADD.FTZ R31, R31, R26 ;  /* 0x0000001a1f1f7221 */ /* 0x000fe20000010000 */
[----:B------:R-:W-:Y:S01]  /*1340*/  FADD.FTZ R29, R29, R12 ;  /* 0x0000000c1d1d7221 */ /* 0x000fe20000010000 */
[----:B------:R-:W3:Y:S01]  /*1350*/  LDS.128 R24, [R39+0x640] ;  /* 0x0006400027187984 */ /* 0x000ee20000000c00 */
[----:B------:R-:W-:Y:S01]  /*1360*/  FADD.FTZ R30, R30, R15 ;  /* 0x0000000f1e1e7221 */ /* 0x000fe20000010000 */
[----:B------:R-:W-:-:S02]  /*1370*/  FADD.FTZ R31, R31, R14 ;  /* 0x0000000e1f1f7221 */ /* 0x000fc40000010000 */
[----:B------:R-:W4:Y:S01]  /*1380*/  LDS.128 R12, [R39+0x6e0] ;  /* 0x0006e000270c7984 */ /* 0x000f220000000c00 */
[----:B-1----:R-:W-:Y:S01]  /*1390*/  FADD.FTZ R29, R29, R16 ;  /* 0x000000101d1d7221 */ /* 0x002fe20000010000 */
[----:B------:R-:W-:Y:S01]  /*13a0*/  FADD.FTZ R28, R28, R17 ;  /* 0x000000111c1c7221 */ /* 0x000fe20000010000 */
[----:B------:R-:W-:Y:S01]  /*13b0*/  FADD.FTZ R30, R30, R19 ;  /* 0x000000131e1e7221 */ /* 0x000fe20000010000 */
[----:B------:R-:W-:Y:S02]  /*13c0*/  FADD.FTZ R31, R31, R18 ;  /* 0x000000121f1f7221 */ /* 0x000fe40000010000 */
[----:B------:R-:W1:Y:S01]  /*13d0*/  LDS.128 R16, [R39+0x780] ;  /* 0x0007800027107984 */ /* 0x000e620000000c00 */
[----:B--2---:R-:W-:Y:S01]  /*13e0*/  FADD.FTZ R29, R29, R20 ;  /* 0x000000141d1d7221 */ /* 0x004fe20000010000 */
[----:B------:R-:W-:Y:S01]  /*13f0*/  FADD.FTZ R20, R28, R21 ;  /* 0x000000151c147221 */ /* 0x000fe20000010000 */
[----:B------:R-:W-:Y:S01]  /*1400*/  FADD.FTZ R28, R30, R23 ;  /* 0x000000171e1c7221 */ /* 0x000fe20000010000 */
[----:B------:R-:W-:Y:S01]  /*1410*/  FADD.FTZ R31, R31, R22 ;  /* 0x000000161f1f7221 */ /* 0x000fe20000010000 */
[----:B---3--:R-:W-:Y:S01]  /*1420*/  FADD.FTZ R29, R29, R24 ;  /* 0x000000181d1d7221 */ /* 0x008fe20000010000 */
[----:B------:R-:W-:Y:S01]  /*1430*/  FADD.FTZ R24, R20, R25 ;  /* 0x0000001914187221 */ /* 0x000fe20000010000 */
[----:B------:R-:W-:Y:S01]  /*1440*/  FADD.FTZ R30, R28, R27 ;  /* 0x0000001b1c1e7221 */ /* 0x000fe20000010000 */
[----:B------:R-:W2:Y:S01]  /*1450*/  LDS.128 R20, [R39+0x820] ;  /* 0x0008200027147984 */ /* 0x000ea20000000c00 */
[----:B------:R-:W-:Y:S01]  /*1460*/  FADD.FTZ R31, R31, R26 ;  /* 0x0000001a1f1f7221 */ /* 0x000fe20000010000 */
[----:B----4-:R-:W-:Y:S01]  /*1470*/  FADD.FTZ R28, R24, R13 ;  /* 0x0000000d181c7221 */ /* 0x010fe20000010000 */
        /* <DEDUP_REMOVED lines=235> */
[----:B------:R-:W2:Y:S01]  /*2330*/  LDS.128 R20, [R39+0x2620] ;  /* 0x0026200027147984 */ /* 0x000ea20000000c00 */
[----:B------:R-:W-:Y:S01]  /*2340*/  FADD.FTZ R28, R28, R25 ;  /* 0x000000191c1c7221 */ /* 0x000fe20000010000 */
[----:B------:R-:W-:Y:S01]  /*2350*/  FADD.FTZ R29, R31, R26 ;  /* 0x0000001a1f1d7221 */ /* 0x000fe20000010000 */
[----:B------:R-:W-:Y:S01]  /*2360*/  FADD.FTZ R44, R44, R27 ;  /* 0x0000001b2c2c7221 */ /* 0x000fe20000010000 */
[----:B----4-:R-:W-:Y:S01]  /*2370*/  FADD.FTZ R45, R45, R12 ;  /* 0x0000000c2d2d7221 */ /* 0x010fe20000010000 */
[----:B------:R-:W3:Y:S01]  /*2380*/  LDS.128 R24, [R39+0x26c0] ;  /* 0x0026c00027187984 */ /* 0x000ee20000000c00 */
[----:B------:R-:W-:Y:S01]  /*2390*/  FADD.FTZ R12, R28, R13 ;  /* 0x0000000d1c0c7221 */ /* 0x000fe20000010000 */
[----:B------:R-:W-:Y:S01]  /*23a0*/  FADD.FTZ R13, R29, R14 ;  /* 0x0000000e1d0d7221 */ /* 0x000fe20000010000 */
[----:B------:R-:W-:Y:S01]  /*23b0*/  FADD.FTZ R14, R44, R15 ;  /* 0x0000000f2c0e7221 */ /* 0x000fe20000010000 */
[----:B------:R-:W4:Y:S01]  /*23c0*/  LDS.128 R28, [R39+0x2760] ;  /* 0x00276000271c7984 */ /* 0x000f220000000c00 */
[----:B-1----:R-:W-:Y:S01]  /*23d0*/  FADD.FTZ R45, R16, R45 ;  /* 0x0000002d102d7221 */ /* 0x002fe20000010000 */
[----:B------:R-:W-:Y:S01]  /*23e0*/  FADD.FTZ R12, R17, R12 ;  /* 0x0000000c110c7221 */ /* 0x000fe20000010000 */
[----:B------:R-:W-:Y:S01]  /*23f0*/  FADD.FTZ R13, R18, R13 ;  /* 0x0000000d120d7221 */ /* 0x000fe20000010000 */
[----:B------:R-:W-:Y:S01]  /*2400*/  FADD.FTZ R14, R19, R14 ;  /* 0x0000000e130e7221 */ /* 0x000fe20000010000 */
[----:B--2---:R-:W-:Y:S01]  /*2410*/  FADD.FTZ R45, R45, R20 ;  /* 0x000000142d2d7221 */ /* 0x004fe20000010000 */
[----:B------:R-:W-:Y:S01]  /*2420*/  FADD.FTZ R12, R12, R21 ;  /* 0x000000150c0c7221 */ /* 0x000fe20000010000 */
[----:B------:R-:W-:Y:S01]  /*2430*/  FADD.FTZ R13, R13, R22 ;  /* 0x000000160d0d7221 */ /* 0x000fe20000010000 */
[----:B------:R-:W-:Y:S01]  /*2440*/  FADD.FTZ R14, R14, R23 ;  /* 0x000000170e0e7221 */ /* 0x000fe20000010000 */
[----:B---3--:R-:W-:Y:S01]  /*2450*/  FADD.FTZ R45, R45, R24 ;  /* 0x000000182d2d7221 */ /* 0x008fe20000010000 */
[----:B------:R-:W-:Y:S01]  /*2460*/  FADD.FTZ R12, R12, R25 ;  /* 0x000000190c0c7221 */ /* 0x000fe20000010000 */
[----:B------:R-:W-:Y:S01]  /*2470*/  FADD.FTZ R13, R13, R26 ;  /* 0x0000001a0d0d7221 */ /* 0x000fe20000010000 */
[----:B------:R-:W-:Y:S01]  /*2480*/  FADD.FTZ R14, R14, R27 ;  /* 0x0000001b0e0e7221 */ /* 0x000fe20000010000 */
[----:B----4-:R-:W-:Y:S01]  /*2490*/  FADD.FTZ R28, R45, R28 ;  /* 0x0000001c2d1c7221 */ /* 0x010fe20000010000 */
[----:B------:R-:W-:Y:S01]  /*24a0*/  FADD.FTZ R29, R12, R29 ;  /* 0x0000001d0c1d7221 */ /* 0x000fe20000010000 */
[----:B------:R-:W-:Y:S01]  /*24b0*/  FADD.FTZ R30, R13, R30 ;  /* 0x0000001e0d1e7221 */ /* 0x000fe20000010000 */
[----:B------:R-:W-:-:S07]  /*24c0*/  FADD.FTZ R31, R14, R31 ;  /* 0x0000001f0e1f7221 */ /* 0x000fce0000010000 */
.L_x_8:
[----:B------:R-:W-:Y:S05]  /*24d0*/  BSYNC B0 ;  /* 0x0000000000007941 */ /* 0x000fea0003800000 */
.L_x_7:
[----:B------:R-:W1:Y:S01]  /*24e0*/  LDC R12, c[0x0][0xc] ;  /* 0x00000300ff0c7b82 */ /* 0x000e620000000800 */
[----:B------:R-:W-:Y:S01]  /*24f0*/  IMAD R13, R2, 0xa, R35 ;  /* 0x0000000a020d7824 */ /* 0x000fe200078e0223 */
[----:B------:R-:W-:Y:S06]  /*2500*/  BSSY B0, `(.L_x_9) ;  /* 0x0000012000007945 */ /* 0x000fec0003800000 */
[----:B------:R-:W2:Y:S01]  /*2510*/  LDC.64 R16, c[0x0][0x268] ;  /* 0x00009a00ff107b82 */ /* 0x000ea20000000a00 */
[----:B-1----:R-:W-:Y:S01]  /*2520*/  ISETP.GE.U32.AND P0, PT, R12, 0x2, PT ;  /* 0x000000020c00780c */ /* 0x002fe20003f06070 */
[----:B--2---:R-:W-:Y:S01]  /*2530*/  IMAD.WIDE R16, R13, 0x4, R16 ;  /* 0x000000040d107825 */ /* 0x004fe200078e0210 */
[----:B------:R-:W-:Y:S11]  /*2540*/  @P3 BRA `(.L_x_10) ;  /* 0x0000000000343947 */ /* 0x000ff60003800000 */
[----:B------:R-:W1:Y:S01]  /*2550*/  LDC.64 R18, c[0x0][0x288] ;  /* 0x0000a200ff127b82 */ /* 0x000e620000000a00 */
[----:B------:R-:W-:Y:S01]  /*2560*/  MOV R23, UR13 ;  /* 0x0000000d00177c02 */ /* 0x000fe20008000f00 */
[----:B------:R2:W-:Y:S01]  /*2570*/  REDG.E.ADD.F32.FTZ.RN.STRONG.GPU desc[UR14][R16.64], R28 ;  /* 0x0000001c100079a6 */ /* 0x0005e2000c10f38e */
[----:B------:R-:W-:Y:S02]  /*2580*/  MOV R15, UR12 ;  /* 0x0000000c000f7c02 */ /* 0x000fe40008000f00 */
[-C--:B------:R-:W-:Y:S02]  /*2590*/  LEA R22, P3, R23, R16.reuse, 0x2 ;  /* 0x0000001017167211 */ /* 0x080fe400078610ff */
[----:B------:R-:W-:Y:S02]  /*25a0*/  LEA R14, P5, R15, R16, 0x2 ;  /* 0x000000100f0e7211 */ /* 0x000fe400078a10ff */
[C---:B------:R-:W-:Y:S02]  /*25b0*/  IADD3.X R23, R17.reuse, UR11, RZ, P3, !PT ;  /* 0x0000000b11177c10 */ /* 0x040fe40009ffe4ff */
[----:B------:R-:W-:-:S03]  /*25c0*/  IADD3.X R15, R17, UR10, RZ, P5, !PT ;  /* 0x0000000a110f7c10 */ /* 0x000fc6000affe4ff */
[----:B------:R2:W-:Y:S01]  /*25d0*/  REDG.E.ADD.F32.FTZ.RN.STRONG.GPU desc[UR14][R22.64], R29 ;  /* 0x0000001d160079a6 */ /* 0x0005e2000c10f38e */
[----:B-1----:R-:W-:-:S04]  /*25e0*/  LEA R20, P4, R18, R16, 0x2 ;  /* 0x0000001012147211 */ /* 0x002fc800078810ff */
[----:B------:R-:W-:-:S05]  /*25f0*/  LEA.HI.X R21, R18, R17, R19, 0x2, P4 ;  /* 0x0000001112157211 */ /* 0x000fca00020f1413 */
[----:B------:R2:W-:Y:S04]  /*2600*/  REDG.E.ADD.F32.FTZ.RN.STRONG.GPU desc[UR14][R20.64], R30 ;  /* 0x0000001e140079a6 */ /* 0x0005e8000c10f38e */
[----:B------:R2:W-:Y:S02]  /*2610*/  REDG.E.ADD.F32.FTZ.RN.STRONG.GPU desc[UR14][R14.64], R31 ;  /* 0x0000001f0e0079a6 */ /* 0x0005e4000c10f38e */
.L_x_10:
[----:B------:R-:W-:Y:S05]  /*2620*/  BSYNC B0 ;  /* 0x0000000000007941 */ /* 0x000fea0003800000 */
.L_x_9:
[----:B------:R-:W-:Y:S05]  /*2630*/  @!P0 BRA `(.L_x_11) ;  /* 0x0000001000908947 */ /* 0x000fea0003800000 */
[----:B------:R-:W1:Y:S01]  /*2640*/  LDC R13, c[0x0][0x10] ;  /* 0x00000400ff0d7b82 */ /* 0x000e620000000800 */
[----:B------:R-:W3:Y:S01]  /*2650*/  S2R R2, SR_CTAID.Y ;  /* 0x0000000000027919 */ /* 0x000ee20000002600 */
[----:B------:R-:W-:-:S06]  /*2660*/  ULOP3.LUT UR6, UR4, 0x1, URZ, 0xc0, !UPT ;  /* 0x0000000104067892 */ /* 0x000fcc000f8ec03f */
[----:B--2---:R-:W2:Y:S08]  /*2670*/  LDC.64 R14, c[0x0][0x258] ;  /* 0x00009600ff0e7b82 */ /* 0x004eb00000000a00 */
[----:B------:R-:W4:Y:S01]  /*2680*/  LDC.64 R26, c[0x0][0x260] ;  /* 0x00009800ff1a7b82 */ /* 0x000f220000000a00 */
[----:B-1----:R-:W-:-:S04]  /*2690*/  IMAD R17, R13, UR6, RZ ;  /* 0x000000060d117c24 */ /* 0x002fc8000f8e02ff */
[C---:B------:R-:W-:Y:S01]  /*26a0*/  IMAD R16, R17.reuse, R12, RZ ;  /* 0x0000000c11107224 */ /* 0x040fe200078e02ff */
[----:B---3--:R-:W-:-:S04]  /*26b0*/  IADD3 R17, R17, R2, RZ ;  /* 0x0000000211117210 */ /* 0x008fc80007ffe0ff */
[----:B------:R-:W-:Y:S01]  /*26c0*/  SHF.L.U32 R19, R16, 0x1, RZ ;  /* 0x0000000110137819 */ /* 0x000fe200000006ff */
[----:B--2---:R-:W-:-:S04]  /*26d0*/  IMAD.WIDE.U32 R14, R17, 0x4, R14 ;  /* 0x00000004110e7825 */ /* 0x004fc800078e000e */
[----:B----4-:R-:W-:Y:S01]  /*26e0*/  IMAD.WIDE R26, R19, 0x4, R26 ;  /* 0x00000004131a7825 */ /* 0x010fe200078e021a */
[----:B------:R-:W-:Y:S06]  /*26f0*/  @P2 BRA `(.L_x_12) ;  /* 0x0000000000682947 */ /* 0x000fec0003800000 */
[----:B------:R-:W1:Y:S01]  /*2700*/  S2R R32, SR_LANEID ;  /* 0x0000000000207919 */ /* 0x000e620000000000 */
[----:B------:R-:W-:Y:S01]  /*2710*/  VOTEU.ANY UR7, UPT, PT ;  /* 0x0000000000077886 */ /* 0x000fe200038e0100 */
[----:B------:R-:W-:Y:S01]  /*2720*/  ULOP3.LUT UP0, URZ, UR4, 0x2, URZ, 0xc0, !UPT ;  /* 0x00000002043f7892 */ /* 0x000fe2000f80c03f */
[----:B------:R-:W-:Y:S01]  /*2730*/  IMAD R17, R13, UR16, R2 ;  /* 0x000000100d117c24 */ /* 0x000fe2000f8e0202 */
[----:B------:R-:W-:Y:S01]  /*2740*/  UFLO.U32 UR17, UR7 ;  /* 0x00000007001172bd */ /* 0x000fe200080e0000 */
[----:B------:R-:W-:Y:S01]  /*2750*/  UMOV UR6, 0x1 ;  /* 0x0000000100067882 */ /* 0x000fe20000000000 */
[----:B------:R-:W-:Y:S01]  /*2760*/  UPOPC UR7, UR7 ;  /* 0x00000007000772bf */ /* 0x000fe20008000000 */
[----:B------:R-:W-:Y:S01]  /*2770*/  IMAD.WIDE.U32 R16, R17, 0x8, R26 ;  /* 0x0000000811107825 */ /* 0x000fe200078e001a */
[----:B------:R-:W-:-:S04]  /*2780*/  USEL UR6, UR6, 0xffffffff, !UP0 ;  /* 0xffffffff06067887 */ /* 0x000fc8000c000000 */
[----:B------:R-:W-:Y:S01]  /*2790*/  UIMAD UR6, UR6, UR7, URZ ;  /* 0x00000007060672a4 */ /* 0x000fe2000f8e023f */
[----:B------:R2:W-:Y:S05]  /*27a0*/  STG.E.64 desc[UR14][R16.64], R10 ;  /* 0x0000000a10007986 */ /* 0x0005ea000c101b0e */
[----:B------:R-:W-:Y:S02]  /*27b0*/  MOV R21, UR6 ;  /* 0x0000000600157c02 */ /* 0x000fe40008000f00 */
[----:B-1----:R-:W-:-:S13]  /*27c0*/  ISETP.EQ.U32.AND P0, PT, R32, UR17, PT ;  /* 0x0000001120007c0c */ /* 0x002fda000bf02070 */
[----:B------:R-:W-:Y:S06]  /*27d0*/  @P0 MEMBAR.ALL.GPU ;  /* 0x0000000000000992 */ /* 0x000fec000000a000 */
[----:B------:R-:W-:-:S00]  /*27e0*/  @P0 ERRBAR ;  /* 0x00000000000009ab */ /* 0x000fc00000000000 */
[----:B------:R-:W-:Y:S06]  /*27f0*/  @P0 CGAERRBAR ;  /* 0x00000000000005ab */ /* 0x000fec0000000000 */
[----:B------:R2:W-:Y:S01]  /*2800*/  @P0 REDG.E.ADD.S32.STRONG.GPU desc[UR14][R14.64], R21 ;  /* 0x000000150e00098e */ /* 0x0005e2000c10e38e */
[----:B------:R-:W-:-:S04]  /*2810*/  PLOP3.LUT P0, PT, PT, PT, UP0, 0x80, 0x0 ;  /* 0x000000000000781c */ /* 0x000fc80003f0f008 */
[----:B------:R-:W-:-:S04]  /*2820*/  SEL R19, R12, RZ, !P0 ;  /* 0x000000ff0c137207 */ /* 0x000fc80004000000 */
[----:B------:R-:W-:-:S13]  /*2830*/  ISETP.NE.AND P0, PT, R19, -0x1, PT ;  /* 0xffffffff1300780c */ /* 0x000fda0003f05270 */
[----:B--2---:R-:W-:Y:S05]  /*2840*/  @!P0 BRA `(.L_x_12) ;  /* 0x0000000000148947 */ /* 0x004fea0003800000 */
.L_x_13:
[----:B------:R-:W2:Y:S04]  /*2850*/  LDG.E.STRONG.GPU R16, desc[UR14][R14.64] ;  /* 0x0000000e0e107981 */ /* 0x000ea8000c1ef900 */
[----:B--2---:R-:W-:Y:S01]  /*2860*/  CCTL.IVALL ;  /* 0x00000000ff00798f */ /* 0x004fe20002000000 */
[----:B------:R-:W-:Y:S05]  /*2870*/  YIELD ;  /* 0x0000000000007946 */ /* 0x000fea0003800000 */
[----:B------:R-:W-:-:S13]  /*2880*/  ISETP.NE.AND P0, PT, R16, R19, PT ;  /* 0x000000131000720c */ /* 0x000fda0003f05270 */
[----:B------:R-:W-:Y:S05]  /*2890*/  @P0 BRA `(.L_x_13) ;  /* 0xfffffffc00ec0947 */ /* 0x000fea000383ffff */
.L_x_12:
[----:B------:R-:W-:Y:S01]  /*28a0*/  ISETP.NE.AND P0, PT, R12, RZ, PT ;  /* 0x000000ff0c00720c */ /* 0x000fe20003f05270 */
[----:B------:R-:W-:Y:S05]  /*28b0*/  WARPSYNC.ALL ;  /* 0x0000000000007948 */ /* 0x000fea0003800000 */
[----:B------:R-:W-:Y:S07]  /*28c0*/  BAR.SYNC.DEFER_BLOCKING 0x0 ;  /* 0x0000000000007b1d */ /* 0x000fee0000010000 */
[----:B------:R-:W-:Y:S05]  /*28d0*/  @!P0 BRA `(.L_x_11) ;  /* 0x0000000c00e88947 */ /* 0x000fea0003800000 */
[----:B------:R-:W-:Y:S01]  /*28e0*/  IADD3 R14, R12, -0x1, RZ ;  /* 0xffffffff0c0e7810 */ /* 0x000fe20007ffe0ff */
[----:B------:R-:W-:-:S03]  /*28f0*/  HFMA2.MMA R22, -RZ, RZ, 0, 0 ;  /* 0x00000000ff167435 */ /* 0x000fc600000001ff */
[----:B------:R-:W-:-:S13]  /*2900*/  ISETP.GE.U32.AND P0, PT, R14, 0x3, PT ;  /* 0x000000030e00780c */ /* 0x000fda0003f06070 */
[----:B------:R-:W-:Y:S05]  /*2910*/  @!P0 BRA `(.L_x_14) ;  /* 0x0000000c00688947 */ /* 0x000fea0003800000 */
[----:B------:R-:W-:Y:S02]  /*2920*/  LOP3.LUT R15, R12, 0x3, RZ, 0xc0, !PT ;  /* 0x000000030c0f7812 */ /* 0x000fe400078ec0ff */
[----:B------:R-:W-:Y:S02]  /*2930*/  MOV R22, RZ ;  /* 0x000000ff00167202 */ /* 0x000fe40000000f00 */
[----:B------:R-:W-:-:S04]  /*2940*/  IADD3 R24, -R15, R12, RZ ;  /* 0x0000000c0f187210 */ /* 0x000fc80007ffe1ff */
[----:B------:R-:W-:-:S13]  /*2950*/  ISETP.GT.AND P0, PT, R24, RZ, PT ;  /* 0x000000ff1800720c */ /* 0x000fda0003f04270 */
[----:B------:R-:W-:Y:S05]  /*2960*/  @!P0 BRA `(.L_x_15) ;  /* 0x0000000800d88947 */ /* 0x000fea0003800000 */
[----:B------:R-:W-:Y:S02]  /*2970*/  ISETP.GT.AND P3, PT, R24, 0xc, PT ;  /* 0x0000000c1800780c */ /* 0x000fe40003f64270 */
[----:B------:R-:W-:-:S11]  /*2980*/  PLOP3.LUT P0, PT, PT, PT, PT, 0x80, 0x0 ;  /* 0x000000000000781c */ /* 0x000fd60003f0f070 */
[----:B------:R-:W-:Y:S05]  /*2990*/  @!P3 BRA `(.L_x_16) ;  /* 0x0000000400d0b947 */ /* 0x000fea0003800000 */
[----:B------:R-:W-:-:S13]  /*29a0*/  PLOP3.LUT P0, PT, PT, PT, PT, 0x8, 0x0 ;  /* 0x000000000000781c */ /* 0x000fda0003f0e170 */
.L_x_17:
[C---:B------:R-:W-:Y:S02]  /*29b0*/  IADD3 R17, R22.reuse, 0x1, RZ ;  /* 0x0000000116117810 */ /* 0x040fe40007ffe0ff */
[C---:B------:R-:W-:Y:S02]  /*29c0*/  ISETP.EQ.OR P3, PT, R22.reuse, UR16, P2 ;  /* 0x0000001016007c0c */ /* 0x040fe40009762670 */
[----:B------:R-:W-:Y:S02]  /*29d0*/  ISETP.EQ.OR P4, PT, R17, UR16, P2 ;  /* 0x0000001011007c0c */ /* 0x000fe40009782670 */
[C---:B------:R-:W-:Y:S02]  /*29e0*/  IADD3 R19, R22.reuse, 0x2, RZ ;  /* 0x0000000216137810 */ /* 0x040fe40007ffe0ff */
[----:B------:R-:W-:Y:S02]  /*29f0*/  IADD3 R21, R22, 0x3, RZ ;  /* 0x0000000316157810 */ /* 0x000fe40007ffe0ff */
[----:B------:R-:W-:-:S02]  /*2a00*/  ISETP.EQ.OR P6, PT, R19, UR16, P2 ;  /* 0x0000001013007c0c */ /* 0x000fc400097c2670 */
[----:B------:R-:W-:-:S03]  /*2a10*/  ISETP.EQ.OR P5, PT, R21, UR16, P2 ;  /* 0x0000001015007c0c */ /* 0x000fc600097a2670 */
[C-C-:B------:R-:W-:Y:S02]  /*2a20*/  @!P3 IMAD R15, R13.reuse, R22, R2.reuse ;  /* 0x000000160d0fb224 */ /* 0x140fe400078e0202 */
[----:B------:R-:W-:Y:S02]  /*2a30*/  @!P4 IMAD R17, R13, R17, R2 ;  /* 0x000000110d11c224 */ /* 0x000fe400078e0202 */
[----:B------:R-:W-:-:S04]  /*2a40*/  @!P3 IMAD.WIDE.U32 R14, R15, 0x8, R26 ;  /* 0x000000080f0eb825 */ /* 0x000fc800078e001a */
[----:B------:R-:W-:Y:S02]  /*2a50*/  @!P4 IMAD.WIDE.U32 R16, R17, 0x8, R26 ;  /* 0x000000081110c825 */ /* 0x000fe400078e001a */
[----:B------:R-:W0:Y:S02]  /*2a60*/  @!P3 LDG.E.64 R14, desc[UR14][R14.64] ;  /* 0x0000000e0e0eb981 */ /* 0x000e24000c1e1b00 */
[C-C-:B------:R-:W-:Y:S02]  /*2a70*/  @!P6 IMAD R19, R13.reuse, R19, R2.reuse ;  /* 0x000000130d13e224 */ /* 0x140fe400078e0202 */
[----:B------:R-:W-:Y:S01]  /*2a80*/  @!P5 IMAD R21, R13, R21, R2 ;  /* 0x000000150d15d224 */ /* 0x000fe200078e0202 */
[----:B------:R-:W2:Y:S01]  /*2a90*/  @!P4 LDG.E.64 R16, desc[UR14][R16.64] ;  /* 0x0000000e1010c981 */ /* 0x000ea2000c1e1b00 */
[----:B------:R-:W-:-:S04]  /*2aa0*/  @!P6 IMAD.WIDE.U32 R18, R19, 0x8, R26 ;  /* 0x000000081312e825 */ /* 0x000fc800078e001a */
[----:B------:R-:W-:Y:S02]  /*2ab0*/  @!P5 IMAD.WIDE.U32 R20, R21, 0x8, R26 ;  /* 0x000000081514d825 */ /* 0x000fe400078e001a */
[----:B------:R-:W3:Y:S04]  /*2ac0*/  @!P6 LDG.E.64 R18, desc[UR14][R18.64] ;  /* 0x0000000e1212e981 */ /* 0x000ee8000c1e1b00 */
[----:B------:R-:W4:Y:S01]  /*2ad0*/  @!P5 LDG.E.64 R20, desc[UR14][R20.64] ;  /* 0x0000000e1414d981 */ /* 0x000f22000c1e1b00 */
[----:B------:R-:W-:Y:S01]  /*2ae0*/  IADD3 R23, R22, 0x4, RZ ;  /* 0x0000000416177810 */ /* 0x000fe20007ffe0ff */
[----:B0-----:R-:W-:Y:S01]  /*2af0*/  @!P3 FADD.FTZ R10, R10, R14 ;  /* 0x0000000e0a0ab221 */ /* 0x001fe20000010000 */
[----:B------:R-:W-:Y:S01]  /*2b00*/  @!P3 FADD.FTZ R11, R11, R15 ;  /* 0x0000000f0b0bb221 */ /* 0x000fe20000010000 */
[----:B------:R-:W-:-:S02]  /*2b10*/  IADD3 R14, R22, 0x5, RZ ;  /* 0x00000005160e7810 */ /* 0x000fc40007ffe0ff */
[----:B------:R-:W-:Y:S01]  /*2b20*/  ISETP.EQ.OR P3, PT, R23, UR16, P2 ;  /* 0x0000001017007c0c */ /* 0x000fe20009762670 */
[----:B--2---:R-:W-:Y:S01]  /*2b30*/  @!P4 FADD.FTZ R10, R10, R16 ;  /* 0x000000100a0ac221 */ /* 0x004fe20000010000 */
[----:B------:R-:W-:Y:S01]  /*2b40*/  @!P4 FADD.FTZ R11, R11, R17 ;  /* 0x000000110b0bc221 */ /* 0x000fe20000010000 */
[----:B------:R-:W-:Y:S02]  /*2b50*/  IADD3 R16, R22, 0x6, RZ ;  /* 0x0000000616107810 */ /* 0x000fe40007ffe0ff */
[----:B------:R-:W-:Y:S01]  /*2b60*/  ISETP.EQ.OR P4, PT, R14, UR16, P2 ;  /* 0x000000100e007c0c */ /* 0x000fe20009782670 */
[----:B---3--:R-:W-:Y:S01]  /*2b70*/  @!P6 FADD.FTZ R10, R10, R18 ;  /* 0x000000120a0ae221 */ /* 0x008fe20000010000 */
[----:B------:R-:W-:Y:S01]  /*2b80*/  @!P6 FADD.FTZ R11, R11, R19 ;  /* 0x000000130b0be221 */ /* 0x000fe20000010000 */
[----:B------:R-:W-:Y:S02]  /*2b90*/  IADD3 R18, R22, 0x7, RZ ;  /* 0x0000000716127810 */ /* 0x000fe40007ffe0ff */
[----:B------:R-:W-:Y:S01]  /*2ba0*/  ISETP.EQ.OR P6, PT, R16, UR16, P2 ;  /* 0x0000001010007c0c */ /* 0x000fe200097c2670 */
[----:B----4-:R-:W-:Y:S01]  /*2bb0*/  @!P5 FADD.FTZ R10, R10, R20 ;  /* 0x000000140a0ad221 */ /* 0x010fe20000010000 */
[----:B------:R-:W-:Y:S01]  /*2bc0*/  @!P5 FADD.FTZ R11, R11, R21 ;  /* 0x000000150b0bd221 */ /* 0x000fe20000010000 */
[----:B------:R-:W-:Y:S01]  /*2bd0*/  ISETP.EQ.OR P5, PT, R18, UR16, P2 ;  /* 0x0000001012007c0c */ /* 0x000fe200097a2670 */
[----:B------:R-:W-:-:S04]  /*2be0*/  @!P3 IMAD R15, R13, R23, R2 ;  /* 0x000000170d0fb224 */ /* 0x000fc800078e0202 */
[----:B------:R-:W-:Y:S02]  /*2bf0*/  @!P4 IMAD R17, R13, R14, R2 ;  /* 0x0000000e0d11c224 */ /* 0x000fe400078e0202 */
[----:B------:R-:W-:-:S04]  /*2c00*/  @!P3 IMAD.WIDE.U32 R14, R15, 0x8, R26 ;  /* 0x000000080f0eb825 */ /* 0x000fc800078e001a */
[----:B------:R-:W-:Y:S02]  /*2c10*/  @!P6 IMAD R19, R13, R16, R2 ;  /* 0x000000100d13e224 */ /* 0x000fe400078e0202 */
[----:B------:R-:W2:Y:S01]  /*2c20*/  @!P3 LDG.E.64 R14, desc[UR14][R14.64] ;  /* 0x0000000e0e0eb981 */ /* 0x000ea2000c1e1b00 */
[----:B------:R-:W-:-:S04]  /*2c30*/  @!P4 IMAD.WIDE.U32 R16, R17, 0x8, R26 ;  /* 0x000000081110c825 */ /* 0x000fc800078e001a */
[----:B------:R-:W-:Y:S02]  /*2c40*/  @!P5 IMAD R21, R13, R18, R2 ;  /* 0x000000120d15d224 */ /* 0x000fe400078e0202 */
[--C-:B------:R-:W-:Y:S01]  /*2c50*/  @!P6 IMAD.WIDE.U32 R18, R19, 0x8, R26.reuse ;  /* 0x000000081312e825 */ /* 0x100fe200078e001a */
[----:B------:R-:W3:Y:S03]  /*2c60*/  @!P4 LDG.E.64 R16, desc[UR14][R16.64] ;  /* 0x0000000e1010c981 */ /* 0x000ee6000c1e1b00 */
[----:B------:R-:W-:Y:S02]  /*2c70*/  @!P5 IMAD.WIDE.U32 R20, R21, 0x8, R26 ;  /* 0x000000081514d825 */ /* 0x000fe400078e001a */
[----:B------:R-:W4:Y:S04]  /*2c80*/  @!P6 LDG.E.64 R18, desc[UR14][R18.64] ;  /* 0x0000000e1212e981 */ /* 0x000f28000c1e1b00 */
[----:B------:R-:W5:Y:S01]  /*2c90*/  @!P5 LDG.E.64 R20, desc[UR14][R20.64] ;  /* 0x0000000e1414d981 */ /* 0x000f62000c1e1b00 */
[----:B------:R-:W-:-:S02]  /*2ca0*/  IADD3 R23, R22, 0x8, RZ ;  /* 0x0000000816177810 */ /* 0x000fc40007ffe0ff */
[C---:B------:R-:W-:Y:S02]  /*2cb0*/  IADD3 R25, R22.reuse, 0x9, RZ ;  /* 0x0000000916197810 */ /* 0x040fe40007ffe0ff */
[----:B------:R-:W-:Y:S01]  /*2cc0*/  IADD3 R28, R22, 0xb, RZ ;  /* 0x0000000b161c7810 */ /* 0x000fe20007ffe0ff */
[----:B--2---:R-:W-:Y:S01]  /*2cd0*/  @!P3 FADD.FTZ R10, R10, R14 ;  /* 0x0000000e0a0ab221 */ /* 0x004fe20000010000 */
[----:B------:R-:W-:Y:S01]  /*2ce0*/  @!P3 FADD.FTZ R11, R11, R15 ;  /* 0x0000000f0b0bb221 */ /* 0x000fe20000010000 */
[----:B------:R-:W-:Y:S02]  /*2cf0*/  ISETP.EQ.OR P3, PT, R23, UR16, P2 ;  /* 0x0000001017007c0c */ /* 0x000fe40009762670 */
[----:B---3--:R-:W-:Y:S01]  /*2d00*/  @!P4 FADD.FTZ R10, R10, R16 ;  /* 0x000000100a0ac221 */ /* 0x008fe20000010000 */
[----:B------:R-:W-:Y:S01]  /*2d10*/  @!P4 FADD.FTZ R11, R11, R17 ;  /* 0x000000110b0bc221 */ /* 0x000fe20000010000 */
[----:B------:R-:W-:Y:S02]  /*2d20*/  ISETP.EQ.OR P4, PT, R25, UR16, P2 ;  /* 0x0000001019007c0c */ /* 0x000fe40009782670 */
[----:B----4-:R-:W-:Y:S01]  /*2d30*/  @!P6 FADD.FTZ R10, R10, R18 ;  /* 0x000000120a0ae221 */ /* 0x010fe20000010000 */
[----:B------:R-:W-:Y:S01]  /*2d40*/  IADD3 R18, R22, 0xa, RZ ;  /* 0x0000000a16127810 */ /* 0x000fe20007ffe0ff */
[----:B------:R-:W-:-:S05]  /*2d50*/  @!P6 FADD.FTZ R11, R11, R19 ;  /* 0x000000130b0be221 */ /* 0x000fca0000010000 */
[----:B------:R-:W-:Y:S01]  /*2d60*/  @!P3 IMAD R15, R13, R23, R2 ;  /* 0x000000170d0fb224 */ /* 0x000fe200078e0202 */
[----:B------:R-:W-:Y:S01]  /*2d70*/  ISETP.EQ.OR P6, PT, R18, UR16, P2 ;  /* 0x0000001012007c0c */ /* 0x000fe200097c2670 */
[----:B-----5:R-:W-:Y:S01]  /*2d80*/  @!P5 FADD.FTZ R10, R10, R20 ;  /* 0x000000140a0ad221 */ /* 0x020fe20000010000 */
[----:B------:R-:W-:Y:S01]  /*2d90*/  @!P5 FADD.FTZ R11, R11, R21 ;  /* 0x000000150b0bd221 */ /* 0x000fe20000010000 */
[----:B------:R-:W-:Y:S01]  /*2da0*/  ISETP.EQ.OR P5, PT, R28, UR16, P2 ;  /* 0x000000101c007c0c */ /* 0x000fe200097a2670 */
[----:B------:R-:W-:-:S04]  /*2db0*/  @!P3 IMAD.WIDE.U32 R14, R15, 0x8, R26 ;  /* 0x000000080f0eb825 */ /* 0x000fc800078e001a */
[----:B------:R-:W-:Y:S02]  /*2dc0*/  @!P4 IMAD R17, R13, R25, R2 ;  /* 0x000000190d11c224 */ /* 0x000fe400078e0202 */
[----:B------:R-:W2:Y:S02]  /*2dd0*/  @!P3 LDG.E.64 R14, desc[UR14][R14.64] ;  /* 0x0000000e0e0eb981 */ /* 0x000ea4000c1e1b00 */
[----:B------:R-:W-:-:S04]  /*2de0*/  @!P4 IMAD.WIDE.U32 R16, R17, 0x8, R26 ;  /* 0x000000081110c825 */ /* 0x000fc800078e001a */
[C-C-:B------:R-:W-:Y:S02]  /*2df0*/  @!P6 IMAD R19, R13.reuse, R18, R2.reuse ;  /* 0x000000120d13e224 */ /* 0x140fe400078e0202 */
[----:B------:R-:W3:Y:S01]  /*2e00*/  @!P4 LDG.E.64 R16, desc[UR14][R16.64] ;  /* 0x0000000e1010c981 */ /* 0x000ee2000c1e1b00 */
[----:B------:R-:W-:Y:S02]  /*2e10*/  @!P5 IMAD R21, R13, R28, R2 ;  /* 0x0000001c0d15d224 */ /* 0x000fe400078e0202 */
[----:B------:R-:W-:-:S04]  /*2e20*/  @!P6 IMAD.WIDE.U32 R18, R19, 0x8, R26 ;  /* 0x000000081312e825 */ /* 0x000fc800078e001a */
[----:B------:R-:W-:Y:S02]  /*2e30*/  @!P5 IMAD.WIDE.U32 R20, R21, 0x8, R26 ;  /* 0x000000081514d825 */ /* 0x000fe400078e001a */
[----:B------:R-:W4:Y:S04]  /*2e40*/  @!P6 LDG.E.64 R18, desc[UR14][R18.64] ;  /* 0x0000000e1212e981 */ /* 0x000f28000c1e1b00 */
[----:B------:R-:W5:Y:S01]  /*2e50*/  @!P5 LDG.E.64 R20, desc[UR14][R20.64] ;  /* 0x0000000e1414d981 */ /* 0x000f62000c1e1b00 */
[----:B------:R-:W-:Y:S01]  /*2e60*/  IADD3 R23, R22, 0xc, RZ ;  /* 0x0000000c16177810 */ /* 0x000fe20007ffe0ff */
[----:B--2---:R-:W-:Y:S01]  /*2e70*/  @!P3 FADD.FTZ R10, R10, R14 ;  /* 0x0000000e0a0ab221 */ /* 0x004fe20000010000 */
[----:B------:R-:W-:Y:S01]  /*2e80*/  @!P3 FADD.FTZ R11, R11, R15 ;  /* 0x0000000f0b0bb221 */ /* 0x000fe20000010000 */
[----:B------:R-:W-:-:S02]  /*2e90*/  IADD3 R14, R22, 0xd, RZ ;  /* 0x0000000d160e7810 */ /* 0x000fc40007ffe0ff */
[----:B------:R-:W-:Y:S01]  /*2ea0*/  ISETP.EQ.OR P3, PT, R23, UR16, P2 ;  /* 0x0000001017007c0c */ /* 0x000fe20009762670 */
[----:B---3--:R-:W-:Y:S01]  /*2eb0*/  @!P4 FADD.FTZ R10, R10, R16 ;  /* 0x000000100a0ac221 */ /* 0x008fe20000010000 */
[----:B------:R-:W-:Y:S01]  /*2ec0*/  @!P4 FADD.FTZ R11, R11, R17 ;  /* 0x000000110b0bc221 */ /* 0x000fe20000010000 */
[----:B------:R-:W-:Y:S02]  /*2ed0*/  ISETP.EQ.OR P4, PT, R14, UR16, P2 ;  /* 0x000000100e007c0c */ /* 0x000fe40009782670 */
[----:B------:R-:W-:Y:S01]  /*2ee0*/  IADD3 R16, R22, 0xe, RZ ;  /* 0x0000000e16107810 */ /* 0x000fe20007ffe0ff */
[----:B----4-:R-:W-:Y:S01]  /*2ef0*/  @!P6 FADD.FTZ R10, R10, R18 ;  /* 0x000000120a0ae221 */ /* 0x010fe20000010000 */
[----:B------:R-:W-:Y:S01]  /*2f00*/  @!P6 FADD.FTZ R11, R11, R19 ;  /* 0x000000130b0be221 */ /* 0x000fe20000010000 */
[----:B------:R-:W-:Y:S02]  /*2f10*/  IADD3 R18, R22, 0xf, RZ ;  /* 0x0000000f16127810 */ /* 0x000fe40007ffe0ff */
[----:B------:R-:W-:-:S03]  /*2f20*/  ISETP.EQ.OR P6, PT, R16, UR16, P2 ;  /* 0x0000001010007c0c */ /* 0x000fc600097c2670 */
[----:B------:R-:W-:Y:S02]  /*2f30*/  @!P3 IMAD R15, R13, R23, R2 ;  /* 0x000000170d0fb224 */ /* 0x000fe400078e0202 */
[----:B-----5:R-:W-:Y:S01]  /*2f40*/  @!P5 FADD.FTZ R10, R10, R20 ;  /* 0x000000140a0ad221 */ /* 0x020fe20000010000 */
[----:B------:R-:W-:Y:S01]  /*2f50*/  @!P5 FADD.FTZ R11, R11, R21 ;  /* 0x000000150b0bd221 */ /* 0x000fe20000010000 */
[----:B------:R-:W-:Y:S01]  /*2f60*/  ISETP.EQ.OR P5, PT, R18, UR16, P2 ;  /* 0x0000001012007c0c */ /* 0x000fe200097a2670 */
[----:B------:R-:W-:Y:S02]  /*2f70*/  @!P4 IMAD R17, R13, R14, R2 ;  /* 0x0000000e0d11c224 */ /* 0x000fe400078e0202 */
[----:B------:R-:W-:-:S06]  /*2f80*/  @!P3 IMAD.WIDE.U32 R14, R15, 0x8, R26 ;  /* 0x000000080f0eb825 */ /* 0x000fcc00078e001a */
[----:B------:R-:W2:Y:S01]  /*2f90*/  @!P3 LDG.E.64 R14, desc[UR14][R14.64] ;  /* 0x0000000e0e0eb981 */ /* 0x000ea2000c1e1b00 */
[----:B------:R-:W-:Y:S02]  /*2fa0*/  @!P6 IMAD R19, R13, R16, R2 ;  /* 0x000000100d13e224 */ /* 0x000fe400078e0202 */
[----:B------:R-:W-:-:S04]  /*2fb0*/  @!P4 IMAD.WIDE.U32 R16, R17, 0x8, R26 ;  /* 0x000000081110c825 */ /* 0x000fc800078e001a */
[----:B------:R-:W-:Y:S02]  /*2fc0*/  @!P5 IMAD R21, R13, R18, R2 ;  /* 0x000000120d15d224 */ /* 0x000fe400078e0202 */
[--C-:B------:R-:W-:Y:S01]  /*2fd0*/  @!P6 IMAD.WIDE.U32 R18, R19, 0x8, R26.reuse ;  /* 0x000000081312e825 */ /* 0x100fe200078e001a */
[----:B------:R-:W3:Y:S03]  /*2fe0*/  @!P4 LDG.E.64 R16, desc[UR14][R16.64] ;  /* 0x0000000e1010c981 */ /* 0x000ee6000c1e1b00 */
[----:B------:R-:W-:Y:S02]  /*2ff0*/  @!P5 IMAD.WIDE.U32 R20, R21, 0x8, R26 ;  /* 0x000000081514d825 */ /* 0x000fe400078e001a */
[----:B------:R-:W4:Y:S04]  /*3000*/  @!P6 LDG.E.64 R18, desc[UR14][R18.64] ;  /* 0x0000000e1212e981 */ /* 0x000f28000c1e1b00 */
[----:B------:R-:W5:Y:S01]  /*3010*/  @!P5 LDG.E.64 R20, desc[UR14][R20.64] ;  /* 0x0000000e1414d981 */ /* 0x000f62000c1e1b00 */
[----:B------:R-:W-:-:S02]  /*3020*/  IADD3 R24, R24, -0x10, RZ ;  /* 0xfffffff018187810 */ /* 0x000fc40007ffe0ff */
[----:B------:R-:W-:Y:S01]  /*3030*/  IADD3 R22, R22, 0x10, RZ ;  /* 0x0000001016167810 */ /* 0x000fe20007ffe0ff */
[----:B--2---:R-:W-:Y:S01]  /*3040*/  @!P3 FADD.FTZ R10, R10, R14 ;  /* 0x0000000e0a0ab221 */ /* 0x004fe20000010000 */
[----:B------:R-:W-:Y:S01]  /*3050*/  @!P3 FADD.FTZ R11, R11, R15 ;  /* 0x0000000f0b0bb221 */ /* 0x000fe20000010000 */
[----:B------:R-:W-:Y:S02]  /*3060*/  ISETP.GT.AND P3, PT, R24, 0xc, PT ;  /* 0x0000000c1800780c */ /* 0x000fe40003f64270 */
[----:B---3--:R-:W-:Y:S01]  /*3070*/  @!P4 FADD.FTZ R10, R10, R16 ;  /* 0x000000100a0ac221 */ /* 0x008fe20000010000 */
[----:B------:R-:W-:-:S03]  /*3080*/  @!P4 FADD.FTZ R11, R11, R17 ;  /* 0x000000110b0bc221 */ /* 0x000fc60000010000 */
[----:B----4-:R-:W-:Y:S01]  /*3090*/  @!P6 FADD.FTZ R10, R10, R18 ;  /* 0x000000120a0ae221 */ /* 0x010fe20000010000 */
[----:B------:R-:W-:-:S03]  /*30a0*/  @!P6 FADD.FTZ R11, R11, R19 ;  /* 0x000000130b0be221 */ /* 0x000fc60000010000 */
[----:B-----5:R-:W-:Y:S01]  /*30b0*/  @!P5 FADD.FTZ R10, R10, R20 ;  /* 0x000000140a0ad221 */ /* 0x020fe20000010000 */
[----:B------:R-:W-:Y:S02]  /*30c0*/  @!P5 FADD.FTZ R11, R11, R21 ;  /* 0x000000150b0bd221 */ /* 0x000fe40000010000 */
[----:B------:R-:W-:Y:S05]  /*30d0*/  @P3 BRA `(.L_x_17) ;  /* 0xfffffff800343947 */ /* 0x000fea000383ffff */
.L_x_16:
[----:B------:R-:W-:-:S13]  /*30e0*/  ISETP.GT.AND P3, PT, R24, 0x4, PT ;  /* 0x000000041800780c */ /* 0x000fda0003f64270 */
[----:B------:R-:W-:Y:S05]  /*30f0*/  @!P3 BRA `(.L_x_18) ;  /* 0x0000000000ecb947 */ /* 0x000fea0003800000 */
[C---:B------:R-:W-:Y:S02]  /*3100*/  IADD3 R17, R22.reuse, 0x1, RZ ;  /* 0x0000000116117810 */ /* 0x040fe40007ffe0ff */
[C---:B------:R-:W-:Y:S02]  /*3110*/  ISETP.EQ.OR P5, PT, R22.reuse, UR16, P2 ;  /* 0x0000001016007c0c */ /* 0x040fe400097a2670 */
[----:B------:R-:W-:Y:S02]  /*3120*/  IADD3 R19, R22, 0x2, RZ ;  /* 0x0000000216137810 */ /* 0x000fe40007ffe0ff */
[----:B------:R-:W-:Y:S02]  /*3130*/  ISETP.EQ.OR P6, PT, R17, UR16, P2 ;  /* 0x0000001011007c0c */ /* 0x000fe400097c2670 */
[----:B------:R-:W-:-:S07]  /*3140*/  ISETP.EQ.OR P3, PT, R19, UR16, P2 ;  /* 0x0000001013007c0c */ /* 0x000fce0009762670 */
[----:B------:R-:W-:-:S04]  /*3150*/  @!P5 IMAD R15, R22, R13, R2 ;  /* 0x0000000d160fd224 */ /* 0x000fc800078e0202 */
[----:B------:R-:W-:Y:S02]  /*3160*/  @!P6 IMAD R17, R13, R17, R2 ;  /* 0x000000110d11e224 */ /* 0x000fe400078e0202 */
[----:B------:R-:W-:-:S04]  /*3170*/  @!P5 IMAD.WIDE.U32 R14, R15, 0x8, R26 ;  /* 0x000000080f0ed825 */ /* 0x000fc800078e001a */
[----:B------:R-:W-:Y:S02]  /*3180*/  @!P3 IMAD R19, R13, R19, R2 ;  /* 0x000000130d13b224 */ /* 0x000fe400078e0202 */
[--C-:B------:R-:W-:Y:S01]  /*3190*/  @!P6 IMAD.WIDE.U32 R16, R17, 0x8, R26.reuse ;  /* 0x000000081110e825 */ /* 0x100fe200078e001a */
[----:B------:R-:W0:Y:S03]  /*31a0*/  @!P5 LDG.E.64 R14, desc[UR14][R14.64] ;  /* 0x0000000e0e0ed981 */ /* 0x000e26000c1e1b00 */
[----:B------:R-:W-:Y:S02]  /*31b0*/  @!P3 IMAD.WIDE.U32 R18, R19, 0x8, R26 ;  /* 0x000000081312b825 */ /* 0x000fe400078e001a */
[----:B------:R-:W2:Y:S04]  /*31c0*/  @!P6 LDG.E.64 R16, desc[UR14][R16.64] ;  /* 0x0000000e1010e981 */ /* 0x000ea8000c1e1b00 */
[----:B------:R-:W3:Y:S01]  /*31d0*/  @!P3 LDG.E.64 R18, desc[UR14][R18.64] ;  /* 0x0000000e1212b981 */ /* 0x000ee2000c1e1b00 */
[----:B------:R-:W-:-:S02]  /*31e0*/  IADD3 R21, R22, 0x3, RZ ;  /* 0x0000000316157810 */ /* 0x000fc40007ffe0ff */
[----:B------:R-:W-:Y:S02]  /*31f0*/  IADD3 R25, R22, 0x4, RZ ;  /* 0x0000000416197810 */ /* 0x000fe40007ffe0ff */
[----:B------:R-:W-:Y:S02]  /*3200*/  ISETP.EQ.OR P0, PT, R21, UR16, P2 ;  /* 0x0000001015007c0c */ /* 0x000fe40009702670 */
[C---:B------:R-:W-:Y:S02]  /*3210*/  ISETP.EQ.OR P4, PT, R25.reuse, UR16, P2 ;  /* 0x0000001019007c0c */ /* 0x040fe40009782670 */
[C---:B------:R-:W-:Y:S02]  /*3220*/  IADD3 R22, R25.reuse, 0x1, RZ ;  /* 0x0000000119167810 */ /* 0x040fe40007ffe0ff */
[C---:B------:R-:W-:Y:S02]  /*3230*/  IADD3 R23, R25.reuse, 0x2, RZ ;  /* 0x0000000219177810 */ /* 0x040fe40007ffe0ff */
[----:B------:R-:W-:Y:S01]  /*3240*/  IADD3 R20, R25, 0x3, RZ ;  /* 0x0000000319147810 */ /* 0x000fe20007ffe0ff */
[----:B0-----:R-:W-:Y:S01]  /*3250*/  @!P5 FADD.FTZ R10, R10, R14 ;  /* 0x0000000e0a0ad221 */ /* 0x001fe20000010000 */
[----:B------:R-:W-:Y:S01]  /*3260*/  @!P5 FADD.FTZ R11, R11, R15 ;  /* 0x0000000f0b0bd221 */ /* 0x000fe20000010000 */
[----:B------:R-:W-:-:S02]  /*3270*/  ISETP.EQ.OR P5, PT, R22, UR16, P2 ;  /* 0x0000001016007c0c */ /* 0x000fc400097a2670 */
[----:B------:R-:W-:Y:S02]  /*3280*/  @!P0 IMAD R15, R13, R21, R2 ;  /* 0x000000150d0f8224 */ /* 0x000fe400078e0202 */
[----:B--2---:R-:W-:Y:S01]  /*3290*/  @!P6 FADD.FTZ R10, R10, R16 ;  /* 0x000000100a0ae221 */ /* 0x004fe20000010000 */
[----:B------:R-:W-:Y:S01]  /*32a0*/  @!P6 FADD.FTZ R11, R11, R17 ;  /* 0x000000110b0be221 */ /* 0x000fe20000010000 */
[----:B------:R-:W-:Y:S01]  /*32b0*/  ISETP.EQ.OR P6, PT, R23, UR16, P2 ;  /* 0x0000001017007c0c */ /* 0x000fe200097c2670 */
[----:B------:R-:W-:Y:S02]  /*32c0*/  @!P4 IMAD R17, R13, R25, R2 ;  /* 0x000000190d11c224 */ /* 0x000fe400078e0202 */
[----:B---3--:R-:W-:Y:S01]  /*32d0*/  @!P3 FADD.FTZ R10, R10, R18 ;  /* 0x000000120a0ab221 */ /* 0x008fe20000010000 */
[----:B------:R-:W-:Y:S01]  /*32e0*/  @!P3 FADD.FTZ R11, R11, R19 ;  /* 0x000000130b0bb221 */ /* 0x000fe20000010000 */
[----:B------:R-:W-:Y:S01]  /*32f0*/  ISETP.EQ.OR P3, PT, R20, UR16, P2 ;  /* 0x0000001014007c0c */ /* 0x000fe20009762670 */
[----:B------:R-:W-:-:S04]  /*3300*/  @!P0 IMAD.WIDE.U32 R14, R15, 0x8, R26 ;  /* 0x000000080f0e8825 */ /* 0x000fc800078e001a */
[----:B------:R-:W-:Y:S02]  /*3310*/  @!P5 IMAD R19, R13, R22, R2 ;  /* 0x000000160d13d224 */ /* 0x000fe400078e0202 */
[----:B------:R-:W-:Y:S01]  /*3320*/  @!P4 IMAD.WIDE.U32 R16, R17, 0x8, R26 ;  /* 0x000000081110c825 */ /* 0x000fe200078e001a */
[----:B------:R-:W2:Y:S03]  /*3330*/  @!P0 LDG.E.64 R14, desc[UR14][R14.64] ;  /* 0x0000000e0e0e8981 */ /* 0x000ea6000c1e1b00 */
[----:B------:R-:W-:Y:S02]  /*3340*/  @!P6 IMAD R21, R13, R23, R2 ;  /* 0x000000170d15e224 */ /* 0x000fe400078e0202 */
[----:B------:R-:W-:Y:S01]  /*3350*/  @!P5 IMAD.WIDE.U32 R18, R19, 0x8, R26 ;  /* 0x000000081312d825 */ /* 0x000fe200078e001a */
[----:B------:R-:W3:Y:S03]  /*3360*/  @!P4 LDG.E.64 R16, desc[UR14][R16.64] ;  /* 0x0000000e1010c981 */ /* 0x000ee6000c1e1b00 */
[----:B------:R-:W-:-:S02]  /*3370*/  @!P3 IMAD R23, R13, R20, R2 ;  /* 0x000000140d17b224 */ /* 0x000fc400078e0202 */
[--C-:B------:R-:W-:Y:S01]  /*3380*/  @!P6 IMAD.WIDE.U32 R20, R21, 0x8, R26.reuse ;  /* 0x000000081514e825 */ /* 0x100fe200078e001a */
[----:B------:R-:W4:Y:S03]  /*3390*/  @!P5 LDG.E.64 R18, desc[UR14][R18.64] ;  /* 0x0000000e1212d981 */ /* 0x000f26000c1e1b00 */
[----:B------:R-:W-:Y:S02]  /*33a0*/  @!P3 IMAD.WIDE.U32 R22, R23, 0x8, R26 ;  /* 0x000000081716b825 */ /* 0x000fe400078e001a */
[----:B------:R-:W5:Y:S04]  /*33b0*/  @!P6 LDG.E.64 R20, desc[UR14][R20.64] ;  /* 0x0000000e1414e981 */ /* 0x000f68000c1e1b00 */
[----:B------:R-:W5:Y:S01]  /*33c0*/  @!P3 LDG.E.64 R22, desc[UR14][R22.64] ;  /* 0x0000000e1616b981 */ /* 0x000f62000c1e1b00 */
[----:B------:R-:W-:-:S04]  /*33d0*/  IADD3 R24, R24, -0x4, RZ ;  /* 0xfffffffc18187810 */ /* 0x000fc80007ffe0ff */
[----:B------:R-:W-:Y:S01]  /*33e0*/  IADD3 R24, R24, -0x4, RZ ;  /* 0xfffffffc18187810 */ /* 0x000fe20007ffe0ff */
[----:B--2---:R-:W-:Y:S01]  /*33f0*/  @!P0 FADD.FTZ R10, R10, R14 ;  /* 0x0000000e0a0a8221 */ /* 0x004fe20000010000 */
[----:B------:R-:W-:Y:S01]  /*3400*/  @!P0 FADD.FTZ R11, R11, R15 ;  /* 0x0000000f0b0b8221 */ /* 0x000fe20000010000 */
[----:B------:R-:W-:Y:S02]  /*3410*/  PLOP3.LUT P0, PT, PT, PT, PT, 0x8, 0x0 ;  /* 0x000000000000781c */ /* 0x000fe40003f0e170 */
[----:B---3--:R-:W-:Y:S01]  /*3420*/  @!P4 FADD.FTZ R10, R10, R16 ;  /* 0x000000100a0ac221 */ /* 0x008fe20000010000 */
[----:B------:R-:W-:-:S03]  /*3430*/  @!P4 FADD.FTZ R11, R11, R17 ;  /* 0x000000110b0bc221 */ /* 0x000fc60000010000 */
[----:B----4-:R-:W-:Y:S01]  /*3440*/  @!P5 FADD.FTZ R10, R10, R18 ;  /* 0x000000120a0ad221 */ /* 0x010fe20000010000 */
[----:B------:R-:W-:-:S03]  /*3450*/  @!P5 FADD.FTZ R11, R11, R19 ;  /* 0x000000130b0bd221 */ /* 0x000fc60000010000 */
[----:B-----5:R-:W-:Y:S01]  /*3460*/  @!P6 FADD.FTZ R10, R10, R20 ;  /* 0x000000140a0ae221 */ /* 0x020fe20000010000 */
[----:B------:R-:W-:-:S03]  /*3470*/  @!P6 FADD.FTZ R11, R11, R21 ;  /* 0x000000150b0be221 */ /* 0x000fc60000010000 */
[----:B------:R-:W-:Y:S01]  /*3480*/  @!P3 FADD.FTZ R10, R10, R22 ;  /* 0x000000160a0ab221 */ /* 0x000fe20000010000 */
[----:B------:R-:W-:Y:S01]  /*3490*/  @!P3 FADD.FTZ R11, R11, R23 ;  /* 0x000000170b0bb221 */ /* 0x000fe20000010000 */
[----:B------:R-:W-:-:S07]  /*34a0*/  IADD3 R22, R25, 0x4, RZ ;  /* 0x0000000419167810 */ /* 0x000fce0007ffe0ff */
.L_x_18:
[----:B------:R-:W-:-:S13]  /*34b0*/  ISETP.NE.OR P0, PT, R24, RZ, P0 ;  /* 0x000000ff1800720c */ /* 0x000fda0000705670 */
[----:B------:R-:W-:Y:S05]  /*34c0*/  @!P0 BRA `(.L_x_14) ;  /* 0x00000000007c8947 */ /* 0x000fea0003800000 */
.L_x_15:
[C---:B------:R-:W-:Y:S02]  /*34d0*/  ISETP.EQ.OR P0, PT, R22.reuse, UR16, P2 ;  /* 0x0000001016007c0c */ /* 0x040fe40009702670 */
[C---:B------:R-:W-:Y:S02]  /*34e0*/  IADD3 R17, R22.reuse, 0x1, RZ ;  /* 0x0000000116117810 */ /* 0x040fe40007ffe0ff */
[C---:B------:R-:W-:Y:S02]  /*34f0*/  IADD3 R19, R22.reuse, 0x2, RZ ;  /* 0x0000000216137810 */ /* 0x040fe40007ffe0ff */
[----:B------:R-:W-:Y:S02]  /*3500*/  ISETP.EQ.OR P3, PT, R17, UR16, P2 ;  /* 0x0000001011007c0c */ /* 0x000fe40009762670 */
[----:B------:R-:W-:Y:S02]  /*3510*/  IADD3 R21, R22, 0x3, RZ ;  /* 0x0000000316157810 */ /* 0x000fe40007ffe0ff */
[----:B------:R-:W-:-:S02]  /*3520*/  ISETP.EQ.OR P4, PT, R19, UR16, P2 ;  /* 0x0000001013007c0c */ /* 0x000fc40009782670 */
[----:B------:R-:W-:Y:S01]  /*3530*/  ISETP.EQ.OR P5, PT, R21, UR16, P2 ;  /* 0x0000001015007c0c */ /* 0x000fe200097a2670 */
[----:B------:R-:W-:-:S04]  /*3540*/  @!P0 IMAD R15, R13, R22, R2 ;  /* 0x000000160d0f8224 */ /* 0x000fc800078e0202 */
[----:B------:R-:W-:-:S04]  /*3550*/  @!P0 IMAD.WIDE.U32 R14, R15, 0x8, R26 ;  /* 0x000000080f0e8825 */ /* 0x000fc800078e001a */
[C-C-:B------:R-:W-:Y:S02]  /*3560*/  @!P3 IMAD R17, R13.reuse, R17, R2.reuse ;  /* 0x000000110d11b224 */ /* 0x140fe400078e0202 */
[----:B------:R-:W0:Y:S01]  /*3570*/  @!P0 LDG.E.64 R14, desc[UR14][R14.64] ;  /* 0x0000000e0e0e8981 */ /* 0x000e22000c1e1b00 */
[----:B------:R-:W-:Y:S02]  /*3580*/  @!P4 IMAD R19, R13, R19, R2 ;  /* 0x000000130d13c224 */ /* 0x000fe400078e0202 */
[----:B------:R-:W-:-:S04]  /*3590*/  @!P3 IMAD.WIDE.U32 R16, R17, 0x8, R26 ;  /* 0x000000081110b825 */ /* 0x000fc800078e001a */
[----:B------:R-:W-:Y:S02]  /*35a0*/  @!P5 IMAD R21, R13, R21, R2 ;  /* 0x000000150d15d224 */ /* 0x000fe400078e0202 */
[--C-:B------:R-:W-:Y:S01]  /*35b0*/  @!P4 IMAD.WIDE.U32 R18, R19, 0x8, R26.reuse ;  /* 0x000000081312c825 */ /* 0x100fe200078e001a */
[----:B------:R-:W2:Y:S03]  /*35c0*/  @!P3 LDG.E.64 R16, desc[UR14][R16.64] ;  /* 0x0000000e1010b981 */ /* 0x000ea6000c1e1b00 */
[----:B------:R-:W-:Y:S02]  /*35d0*/  @!P5 IMAD.WIDE.U32 R20, R21, 0x8, R26 ;  /* 0x000000081514d825 */ /* 0x000fe400078e001a */
[----:B------:R-:W3:Y:S04]  /*35e0*/  @!P4 LDG.E.64 R18, desc[UR14][R18.64] ;  /* 0x0000000e1212c981 */ /* 0x000ee8000c1e1b00 */
[----:B------:R-:W4:Y:S01]  /*35f0*/  @!P5 LDG.E.64 R20, desc[UR14][R20.64] ;  /* 0x0000000e1414d981 */ /* 0x000f22000c1e1b00 */
[----:B------:R-:W-:-:S02]  /*3600*/  IADD3 R24, R24, -0x4, RZ ;  /* 0xfffffffc18187810 */ /* 0x000fc40007ffe0ff */
[----:B------:R-:W-:Y:S01]  /*3610*/  IADD3 R22, R22, 0x4, RZ ;  /* 0x0000000416167810 */ /* 0x000fe20007ffe0ff */
[----:B0-----:R-:W-:Y:S01]  /*3620*/  @!P0 FADD.FTZ R10, R10, R14 ;  /* 0x0000000e0a0a8221 */ /* 0x001fe20000010000 */
[----:B------:R-:W-:Y:S01]  /*3630*/  @!P0 FADD.FTZ R11, R11, R15 ;  /* 0x0000000f0b0b8221 */ /* 0x000fe20000010000 */
[----:B------:R-:W-:Y:S02]  /*3640*/  ISETP.NE.AND P0, PT, R24, RZ, PT ;  /* 0x000000ff1800720c */ /* 0x000fe40003f05270 */
[----:B--2---:R-:W-:Y:S01]  /*3650*/  @!P3 FADD.FTZ R10, R10, R16 ;  /* 0x000000100a0ab221 */ /* 0x004fe20000010000 */
[----:B------:R-:W-:-:S03]  /*3660*/  @!P3 FADD.FTZ R11, R11, R17 ;  /* 0x000000110b0bb221 */ /* 0x000fc60000010000 */
[----:B---3--:R-:W-:Y:S01]  /*3670*/  @!P4 FADD.FTZ R10, R10, R18 ;  /* 0x000000120a0ac221 */ /* 0x008fe20000010000 */
[----:B------:R-:W-:-:S03]  /*3680*/  @!P4 FADD.FTZ R11, R11, R19 ;  /* 0x000000130b0bc221 */ /* 0x000fc60000010000 */
[----:B----4-:R-:W-:Y:S01]  /*3690*/  @!P5 FADD.FTZ R10, R10, R20 ;  /* 0x000000140a0ad221 */ /* 0x010fe20000010000 */
[----:B------:R-:W-:Y:S02]  /*36a0*/  @!P5 FADD.FTZ R11, R11, R21 ;  /* 0x000000150b0bd221 */ /* 0x000fe40000010000 */
[----:B------:R-:W-:Y:S05]  /*36b0*/  @P0 BRA `(.L_x_15) ;  /* 0xfffffffc00840947 */ /* 0x000fea000383ffff */
.L_x_14:
[----:B------:R-:W-:-:S13]  /*36c0*/  LOP3.LUT P0, R12, R12, 0x3, RZ, 0xc0, !PT ;  /* 0x000000030c0c7812 */ /* 0x000fda000780c0ff */
[----:B------:R-:W-:Y:S05]  /*36d0*/  @!P0 BRA `(.L_x_11) ;  /* 0x0000000000688947 */ /* 0x000fea0003800000 */
[----:B------:R-:W-:Y:S01]  /*36e0*/  ISETP.EQ.OR P0, PT, R22, UR16, P2 ;  /* 0x0000001016007c0c */ /* 0x000fe20009702670 */
[----:B------:R-:W-:Y:S01]  /*36f0*/  BSSY B0, `(.L_x_19) ;  /* 0x0000008000007945 */ /* 0x000fe20003800000 */
[----:B------:R-:W-:-:S11]  /*3700*/  ISETP.NE.AND P3, PT, R12, 0x1, PT ;  /* 0x000000010c00780c */ /* 0x000fd60003f65270 */
[----:B------:R-:W-:Y:S05]  /*3710*/  @P0 BRA `(.L_x_20) ;  /* 0x0000000000140947 */ /* 0x000fea0003800000 */
[----:B------:R-:W-:-:S04]  /*3720*/  IMAD R15, R13, R22, R2 ;  /* 0x000000160d0f7224 */ /* 0x000fc800078e0202 */
[----:B------:R-:W-:-:S06]  /*3730*/  IMAD.WIDE.U32 R14, R15, 0x8, R26 ;  /* 0x000000080f0e7825 */ /* 0x000fcc00078e001a */
[----:B------:R-:W0:Y:S02]  /*3740*/  LDG.E.64 R14, desc[UR14][R14.64] ;  /* 0x0000000e0e0e7981 */ /* 0x000e24000c1e1b00 */
[----:B0-----:R-:W-:Y:S01]  /*3750*/  FADD.FTZ R10, R10, R14 ;  /* 0x0000000e0a0a7221 */ /* 0x001fe20000010000 */
[----:B------:R-:W-:-:S07]  /*3760*/  FADD.FTZ R11, R11, R15 ;  /* 0x0000000f0b0b7221 */ /* 0x000fce0000010000 */
.L_x_20:
[----:B------:R-:W-:Y:S05]  /*3770*/  BSYNC B0 ;  /* 0x0000000000007941 */ /* 0x000fea0003800000 */
.L_x_19:
[----:B------:R-:W-:Y:S05]  /*3780*/  @!P3 BRA `(.L_x_11) ;  /* 0x00000000003cb947 */ /* 0x000fea0003800000 */
[C---:B------:R-:W-:Y:S02]  /*3790*/  IADD3 R17, R22.reuse, 0x2, RZ ;  /* 0x0000000216117810 */ /* 0x040fe40007ffe0ff */
[----:B------:R-:W-:Y:S02]  /*37a0*/  IADD3 R15, R22, 0x1, RZ ;  /* 0x00000001160f7810 */ /* 0x000fe40007ffe0ff */
[----:B------:R-:W-:Y:S02]  /*37b0*/  ISETP.EQ.OR P0, PT, R17, UR16, P2 ;  /* 0x0000001011007c0c */ /* 0x000fe40009702670 */
[----:B------:R-:W-:Y:S02]  /*37c0*/  ISETP.EQ.OR P3, PT, R15, UR16, P2 ;  /* 0x000000100f007c0c */ /* 0x000fe40009762670 */
[----:B------:R-:W-:-:S11]  /*37d0*/  ISETP.EQ.OR P0, PT, R12, 0x2, P0 ;  /* 0x000000020c00780c */ /* 0x000fd60000702670 */
[-CC-:B------:R-:W-:Y:S02]  /*37e0*/  @!P3 IMAD R15, R15, R13.reuse, R2.reuse ;  /* 0x0000000d0f0fb224 */ /* 0x180fe400078e0202 */
[----:B------:R-:W-:Y:S02]  /*37f0*/  @!P0 IMAD R17, R17, R13, R2 ;  /* 0x0000000d11118224 */ /* 0x000fe400078e0202 */
[----:B------:R-:W-:-:S04]  /*3800*/  @!P3 IMAD.WIDE.U32 R12, R15, 0x8, R26 ;  /* 0x000000080f0cb825 */ /* 0x000fc800078e001a */
[----:B------:R-:W-:Y:S02]  /*3810*/  @!P0 IMAD.WIDE.U32 R26, R17, 0x8, R26 ;  /* 0x00000008111a8825 */ /* 0x000fe400078e001a */
[----:B------:R-:W0:Y:S04]  /*3820*/  @!P3 LDG.E.64 R12, desc[UR14][R12.64] ;  /* 0x0000000e0c0cb981 */ /* 0x000e28000c1e1b00 */
[----:B------:R-:W2:Y:S01]  /*3830*/  @!P0 LDG.E.64 R26, desc[UR14][R26.64] ;  /* 0x0000000e1a1a8981 */ /* 0x000ea2000c1e1b00 */
[----:B0-----:R-:W-:Y:S01]  /*3840*/  @!P3 FADD.FTZ R10, R10, R12 ;  /* 0x0000000c0a0ab221 */ /* 0x001fe20000010000 */
[----:B------:R-:W-:-:S03]  /*3850*/  @!P3 FADD.FTZ R11, R11, R13 ;  /* 0x0000000d0b0bb221 */ /* 0x000fc60000010000 */
[----:B--2---:R-:W-:Y:S01]  /*3860*/  @!P0 FADD.FTZ R10, R10, R26 ;  /* 0x0000001a0a0a8221 */ /* 0x004fe20000010000 */
[----:B------:R-:W-:-:S07]  /*3870*/  @!P0 FADD.FTZ R11, R11, R27 ;  /* 0x0000001b0b0b8221 */ /* 0x000fce0000010000 */
.L_x_11:
[----:B------:R-:W1:Y:S01]  /*3880*/  S2UR UR7, SR_CgaCtaId ;  /* 0x00000000000779c3 */ /* 0x000e620000008800 */
[----:B------:R-:W-:Y:S01]  /*3890*/  UMOV UR6, 0x400 ;  /* 0x0000040000067882 */ /* 0x000fe20000000000 */
[----:B------:R-:W-:Y:S02]  /*38a0*/  ISETP.NE.AND P0, PT, RZ, UR18, PT ;  /* 0x00000012ff007c0c */ /* 0x000fe4000bf05270 */
[----:B------:R-:W-:Y:S02]  /*38b0*/  SHF.L.U32 R37, R37, 0x10, RZ ;  /* 0x0000001025257819 */ /* 0x000fe400000006ff */
[----:B--2---:R-:W-:Y:S02]  /*38c0*/  SHF.L.U32 R15, R38, 0x10, RZ ;  /* 0x00000010260f7819 */ /* 0x004fe400000006ff */
[----:B------:R-:W-:Y:S01]  /*38d0*/  SHF.L.U32 R5, R5, 0x10, RZ ;  /* 0x0000001005057819 */ /* 0x000fe200000006ff */
[----:B------:R-:W-:Y:S01]  /*38e0*/  FADD.FTZ R37, -R4, R37 ;  /* 0x0000002504257221 */ /* 0x000fe20000010100 */
[----:B------:R-:W-:Y:S01]  /*38f0*/  SHF.L.U32 R36, R36, 0x10, RZ ;  /* 0x0000001024247819 */ /* 0x000fe200000006ff */
[----:B------:R-:W-:-:S02]  /*3900*/  FADD.FTZ R15, -R4, R15 ;  /* 0x0000000f040f7221 */ /* 0x000fc40000010100 */
[----:B------:R-:W-:Y:S02]  /*3910*/  FMUL.FTZ R37, R37, UR9 ;  /* 0x0000000925257c20 */ /* 0x000fe40008410000 */
[----:B------:R-:W-:Y:S01]  /*3920*/  FMUL.FTZ R16, R15, UR9 ;  /* 0x000000090f107c20 */ /* 0x000fe20008410000 */
[----:B-1----:R-:W-:-:S09]  /*3930*/  ULEA UR6, UR7, UR6, 0x18 ;  /* 0x0000000607067291 */ /* 0x002fd2000f8ec03f */
[----:B------:R1:W-:Y:S01]  /*3940*/  @!P2 STS.64 [UR6+0xc0], R10 ;  /* 0x0000c00aff00a988 */ /* 0x0003e20008000a06 */
[----:B------:R-:W-:Y:S06]  /*3950*/  BAR.SYNC.DEFER_BLOCKING 0x0 ;  /* 0x0000000000007b1d */ /* 0x000fec0000010000 */
[----:B------:R-:W2:Y:S01]  /*3960*/  LDS.64 R12, [UR6+0xc0] ;  /* 0x0000c006ff0c7984 */ /* 0x000ea20008000a00 */
[----:B------:R-:W-:Y:S05]  /*3970*/  @!P0 BRA `(.L_x_21) ;  /* 0x0000000000488947 */ /* 0x000fea0003800000 */
[----:B------:R-:W-:Y:S01]  /*3980*/  FFMA.FTZ R8, R37, R6, R8 ;  /* 0x0000000625087223 */ /* 0x000fe20000010008 */
[----:B------:R-:W-:-:S03]  /*3990*/  FFMA.FTZ R9, R16, R7, R9 ;  /* 0x0000000710097223 */ /* 0x000fc60000010009 */
[----:B------:R-:W-:Y:S01]  /*39a0*/  FMUL.FTZ R2, R8, -1.4426950216293334961 ;  /* 0xbfb8aa3b08027820 */ /* 0x000fe20000410000 */
[----:B01----:R-:W-:-:S05]  /*39b0*/  FMUL.FTZ R10, R9, -1.4426950216293334961 ;  /* 0xbfb8aa3b090a7820 */ /* 0x003fca0000410000 */
        /* <DEDUP_REMOVED lines=14> */
.L_x_21:
[----:B------:R-:W-:Y:S04]  /*3aa0*/  BSSY B0, `(.L_x_22) ;  /* 0x0000017000007945 */ /* 0x000fe80003800000 */
[----:B------:R-:W-:Y:S05]  /*3ab0*/  @!P1 BRA `(.L_x_23) ;  /* 0x0000000000549947 */ /* 0x000fea0003800000 */
[----:B------:R-:W-:Y:S01]  /*3ac0*/  ULDC UR6, c[0x0][0x2bc] ;  /* 0x0000af0000067ab9 */ /* 0x000fe20000000800 */
[----:B------:R-:W-:Y:S01]  /*3ad0*/  ULDC.64 UR20, c[0x0][0x288] ;  /* 0x0000a20000147ab9 */ /* 0x000fe20000000a00 */
[----:B--2---:R-:W-:Y:S01]  /*3ae0*/  FMUL.FTZ R12, R12, UR6 ;  /* 0x000000060c0c7c20 */ /* 0x004fe20008410000 */
[----:B------:R-:W-:Y:S01]  /*3af0*/  MOV R41, R43 ;  /* 0x0000002b00297202 */ /* 0x000fe20000000f00 */
[----:B------:R-:W-:Y:S02]  /*3b00*/  IMAD R4, R3, UR20, RZ ;  /* 0x0000001403047c24 */ /* 0x000fe4000f8e02ff */
[-C--:B------:R-:W-:Y:S01]  /*3b10*/  FMUL.FTZ R2, R37, R12.reuse ;  /* 0x0000000c25027220 */ /* 0x080fe20000410000 */
[----:B------:R-:W-:Y:S01]  /*3b20*/  FMUL.FTZ R12, R16, R12 ;  /* 0x0000000c100c7220 */ /* 0x000fe20000410000 */
[----:B------:R-:W-:-:S04]  /*3b30*/  IMAD.WIDE.U32 R40, R33, UR20, R40 ;  /* 0x0000001421287c25 */ /* 0x000fc8000f8e0028 */
[C---:B------:R-:W-:Y:S01]  /*3b40*/  FFMA.FTZ R2, R13.reuse, UR6, R2 ;  /* 0x000000060d027c23 */ /* 0x040fe20008010002 */
[----:B------:R-:W-:Y:S01]  /*3b50*/  FFMA.FTZ R13, R13, UR6, R12 ;  /* 0x000000060d0d7c23 */ /* 0x000fe2000801000c */
[----:B------:R-:W-:Y:S01]  /*3b60*/  IMAD R9, R33, UR21, R4 ;  /* 0x0000001521097c24 */ /* 0x000fe2000f8e0204 */
[----:B------:R-:W-:Y:S01]  /*3b70*/  ULDC.64 UR6, c[0x0][0x210] ;  /* 0x0000840000067ab9 */ /* 0x000fe20000000a00 */
[----:B------:R-:W-:Y:S01]  /*3b80*/  FFMA.FTZ R2, R5, R6, -R2 ;  /* 0x0000000605027223 */ /* 0x000fe20000010802 */
[----:B------:R-:W-:Y:S01]  /*3b90*/  FFMA.FTZ R13, R36, R7, -R13 ;  /* 0x00000007240d7223 */ /* 0x000fe2000001080d */
[----:B------:R-:W-:Y:S02]  /*3ba0*/  LEA R4, P0, R40, UR6, 0x1 ;  /* 0x0000000628047c11 */ /* 0x000fe4000f8008ff */
[----:B------:R-:W-:Y:S01]  /*3bb0*/  FMUL.FTZ R2, R2, UR9 ;  /* 0x0000000902027c20 */ /* 0x000fe20008410000 */
[----:B------:R-:W-:Y:S01]  /*3bc0*/  FMUL.FTZ R7, R13, UR9 ;  /* 0x000000090d077c20 */ /* 0x000fe20008410000 */
[----:B------:R-:W-:-:S04]  /*3bd0*/  IADD3 R9, R41, R9, RZ ;  /* 0x0000000929097210 */ /* 0x000fc80007ffe0ff */
[----:B------:R-:W-:Y:S02]  /*3be0*/  LEA.HI.X R5, R40, UR7, R9, 0x1, P0 ;  /* 0x0000000728057c11 */ /* 0x000fe400080f0c09 */
[----:B------:R-:W-:-:S05]  /*3bf0*/  F2FP.BF16.F32.PACK_AB R7, R7, R2 ;  /* 0x000000020707723e */ /* 0x000fca00000010ff */
[----:B------:R3:W-:Y:S02]  /*3c00*/  STG.E desc[UR14][R4.64], R7 ;  /* 0x0000000704007986 */ /* 0x0007e4000c10190e */
.L_x_23:
[----:B------:R-:W-:Y:S05]  /*3c10*/  BSYNC B0 ;  /* 0x0000000000007941 */ /* 0x000fea0003800000 */
.L_x_22:
[----:B------:R-:W-:Y:S01]  /*3c20*/  ULDC UR6, c[0x0][0x10] ;  /* 0x0000040000067ab9 */ /* 0x000fe20000000800 */
[----:B------:R-:W-:Y:S02]  /*3c30*/  UIADD3 UR4, UR4, 0x1, URZ ;  /* 0x0000000104047890 */ /* 0x000fe4000fffe03f */
[----:B------:R-:W-:-:S04]  /*3c40*/  UIADD3 UR8, UR6, UR8, URZ ;  /* 0x0000000806087290 */ /* 0x000fc8000fffe03f */
[----:B------:R-:W-:-:S06]  /*3c50*/  UISETP.GE.AND UP0, UPT, UR8, UR5, UPT ;  /* 0x000000050800728c */ /* 0x000fcc000bf06270 */
[----:B------:R-:W-:-:S13]  /*3c60*/  PLOP3.LUT P0, PT, PT, PT, UP0, 0x80, 0x0 ;  /* 0x000000000000781c */ /* 0x000fda0003f0f008 */
[----:B------:R-:W-:Y:S05]  /*3c70*/  @!P0 BRA `(.L_x_24) ;  /* 0xffffffc4009c8947 */ /* 0x000fea000383ffff */
.L_x_1:
[----:B---3--:R-:W3:Y:S01]  /*3c80*/  LDC R4, c[0x0][0xc] ;  /* 0x00000300ff047b82 */ /* 0x008ee20000000800 */
[----:B------:R-:W-:Y:S01]  /*3c90*/  ISETP.NE.AND P1, PT, R35, RZ, PT ;  /* 0x000000ff2300720c */ /* 0x000fe20003f25270 */
[----:B------:R-:W-:Y:S06]  /*3ca0*/  BSSY B0, `(.L_x_25) ;  /* 0x0000011000007945 */ /* 0x000fec0003800000 */
[----:B------:R-:W0:Y:S08]  /*3cb0*/  LDC R7, c[0x0][0x10] ;  /* 0x00000400ff077b82 */ /* 0x000e300000000800 */
[----:B------:R-:W4:Y:S01]  /*3cc0*/  LDC.64 R2, c[0x0][0x258] ;  /* 0x00009600ff027b82 */ /* 0x000f220000000a00 */
[----:B---3--:R-:W-:-:S02]  /*3cd0*/  ISETP.NE.AND P0, PT, R4, 0x1, PT ;  /* 0x000000010400780c */ /* 0x008fc40003f05270 */
[----:B0-----:R-:W-:-:S04]  /*3ce0*/  SHF.L.U32 R0, R7, 0x1, RZ ;  /* 0x0000000107007819 */ /* 0x001fc800000006ff */
[----:B------:R-:W-:-:S05]  /*3cf0*/  SEL R5, R0, RZ, P0 ;  /* 0x000000ff00057207 */ /* 0x000fca0000000000 */
[----:B----4-:R-:W-:Y:S01]  /*3d00*/  IMAD.WIDE.U32 R2, R5, 0x4, R2 ;  /* 0x0000000405027825 */ /* 0x010fe200078e0002 */
[----:B------:R-:W-:Y:S06]  /*3d10*/  @P1 BRA `(.L_x_26) ;  /* 0x0000000000241947 */ /* 0x000fec0003800000 */
[----:B------:R-:W0:Y:S01]  /*3d20*/  S2R R0, SR_LANEID ;  /* 0x0000000000007919 */ /* 0x000e220000000000 */
[----:B------:R-:W-:Y:S02]  /*3d30*/  VOTEU.ANY UR4, UPT, PT ;  /* 0x0000000000047886 */ /* 0x000fe400038e0100 */
[----:B------:R-:W-:Y:S02]  /*3d40*/  UFLO.U32 UR5, UR4 ;  /* 0x00000004000572bd */ /* 0x000fe400080e0000 */
[----:B------:R-:W3:Y:S04]  /*3d50*/  POPC R5, UR4 ;  /* 0x0000000400057d09 */ /* 0x000ee80008000000 */
[----:B0-----:R-:W-:-:S13]  /*3d60*/  ISETP.EQ.U32.AND P0, PT, R0, UR5, PT ;  /* 0x0000000500007c0c */ /* 0x001fda000bf02070 */
[----:B------:R-:W-:Y:S06]  /*3d70*/  @P0 MEMBAR.ALL.GPU ;  /* 0x0000000000000992 */ /* 0x000fec000000a000 */
[----:B------:R-:W-:-:S00]  /*3d80*/  @P0 ERRBAR ;  /* 0x00000000000009ab */ /* 0x000fc00000000000 */
[----:B------:R-:W-:Y:S06]  /*3d90*/  @P0 CGAERRBAR ;  /* 0x00000000000005ab */ /* 0x000fec0000000000 */
[----:B---3--:R0:W-:Y:S02]  /*3da0*/  @P0 REDG.E.ADD.S32.STRONG.GPU desc[UR14][R2.64], R5 ;  /* 0x000000050200098e */ /* 0x0081e4000c10e38e */
.L_x_26:
[----:B------:R-:W-:Y:S05]  /*3db0*/  BSYNC B0 ;  /* 0x0000000000007941 */ /* 0x000fea0003800000 */
.L_x_25:
[----:B------:R-:W3:Y:S01]  /*3dc0*/  S2UR UR4, SR_CTAID.X ;  /* 0x00000000000479c3 */ /* 0x000ee20000002500 */
[----:B------:R-:W-:Y:S02]  /*3dd0*/  IADD3 R0, R4, -0x1, RZ ;  /* 0xffffffff04007810 */ /* 0x000fe40007ffe0ff */
[----:B0-----:R-:W-:-:S05]  /*3de0*/  IADD3 R5, R7, -0x1, RZ ;  /* 0xffffffff07057810 */ /* 0x001fca0007ffe0ff */
[----:B------:R-:W0:Y:S01]  /*3df0*/  S2UR UR5, SR_CTAID.Y ;  /* 0x00000000000579c3 */ /* 0x000e220000002600 */
[----:B---3--:R-:W-:-:S04]  /*3e00*/  ISETP.NE.AND P0, PT, R0, UR4, PT ;  /* 0x0000000400007c0c */ /* 0x008fc8000bf05270 */
[----:B0-----:R-:W-:-:S13]  /*3e10*/  ISETP.NE.OR P0, PT, R5, UR5, P0 ;  /* 0x0000000505007c0c */ /* 0x001fda0008705670 */
[----:B------:R-:W-:Y:S05]  /*3e20*/  @P0 EXIT ;  /* 0x000000000000094d */ /* 0x000fea0003800000 */
[----:B------:R-:W-:Y:S05]  /*3e30*/  @P1 BRA `(.L_x_27) ;  /* 0x0000000000201947 */ /* 0x000fea0003800000 */
[----:B------:R-:W-:-:S05]  /*3e40*/  IMAD R0, R4, R7, RZ ;  /* 0x0000000704007224 */ /* 0x000fca00078e02ff */
[----:B------:R-:W-:-:S13]  /*3e50*/  ISETP.NE.AND P0, PT, R0, -0x1, PT ;  /* 0xffffffff0000780c */ /* 0x000fda0003f05270 */
[----:B------:R-:W-:Y:S05]  /*3e60*/  @!P0 BRA `(.L_x_27) ;  /* 0x0000000000148947 */ /* 0x000fea0003800000 */
.L_x_28:
[----:B------:R-:W3:Y:S04]  /*3e70*/  LDG.E.STRONG.GPU R5, desc[UR14][R2.64] ;  /* 0x0000000e02057981 */ /* 0x000ee8000c1ef900 */
[----:B---3--:R-:W-:Y:S01]  /*3e80*/  CCTL.IVALL ;  /* 0x00000000ff00798f */ /* 0x008fe20002000000 */
[----:B------:R-:W-:Y:S05]  /*3e90*/  YIELD ;  /* 0x0000000000007946 */ /* 0x000fea0003800000 */
[----:B------:R-:W-:-:S13]  /*3ea0*/  ISETP.NE.AND P0, PT, R5, R0, PT ;  /* 0x000000000500720c */ /* 0x000fda0003f05270 */
[----:B------:R-:W-:Y:S05]  /*3eb0*/  @P0 BRA `(.L_x_28) ;  /* 0xfffffffc00ec0947 */ /* 0x000fea000383ffff */
.L_x_27:
[----:B------:R-:W-:Y:S05]  /*3ec0*/  WARPSYNC.ALL ;  /* 0x0000000000007948 */ /* 0x000fea0003800000 */
[----:B------:R-:W0:Y:S08]  /*3ed0*/  LDC.64 R2, c[0x0][0x288] ;  /* 0x0000a200ff027b82 */ /* 0x000e300000000a00 */
[----:B------:R-:W-:Y:S01]  /*3ee0*/  BAR.SYNC.DEFER_BLOCKING 0x0 ;  /* 0x0000000000007b1d */ /* 0x000fe20000010000 */
[----:B0-----:R-:W-:-:S04]  /*3ef0*/  LEA.HI R0, P0, R3, R2, RZ, 0x1 ;  /* 0x0000000203007211 */ /* 0x001fc800078108ff */
[----:B------:R-:W-:-:S04]  /*3f00*/  IADD3.X R5, RZ, R3, RZ, P0, !PT ;  /* 0x00000003ff057210 */ /* 0x000fc800007fe4ff */
[----:B------:R-:W-:Y:S02]  /*3f10*/  SHF.R.S64 R24, R0, 0x1, R5 ;  /* 0x0000000100187819 */ /* 0x000fe40000001005 */
[----:B------:R-:W-:Y:S02]  /*3f20*/  SHF.R.S32.HI R0, RZ, 0x1f, R35 ;  /* 0x0000001fff007819 */ /* 0x000fe40000011423 */
[----:B------:R-:W-:Y:S02]  /*3f30*/  SHF.R.S32.HI R25, RZ, 0x1, R5 ;  /* 0x00000001ff197819 */ /* 0x000fe40000011405 */
[----:B------:R-:W-:-:S04]  /*3f40*/  ISETP.GT.U32.AND P0, PT, R24, R35, PT ;  /* 0x000000231800720c */ /* 0x000fc80003f04070 */
[----:B------:R-:W-:-:S13]  /*3f50*/  ISETP.GT.AND.EX P0, PT, R25, R0, PT, P0 ;  /* 0x000000001900720c */ /* 0x000fda0003f04300 */
[----:B------:R-:W-:Y:S05]  /*3f60*/  @!P0 EXIT ;  /* 0x000000000000894d */ /* 0x000fea0003800000 */
[C---:B------:R-:W-:Y:S01]  /*3f70*/  IMAD.WIDE.U32 R8, R2.reuse, 0x3, RZ ;  /* 0x0000000302087825 */ /* 0x040fe200078e00ff */
[----:B-1----:R-:W-:Y:S01]  /*3f80*/  LEA R11, R3, R3, 0x1 ;  /* 0x00000003030b7211 */ /* 0x002fe200078e08ff */
[----:B------:R-:W0:Y:S01]  /*3f90*/  LDC.64 R4, c[0x0][0x218] ;  /* 0x00008600ff047b82 */ /* 0x000e220000000a00 */
[----:B------:R-:W-:Y:S01]  /*3fa0*/  SHF.L.U64.HI R3, R2, 0x2, R3 ;  /* 0x0000000202037819 */ /* 0x000fe20000010203 */
[----:B------:R-:W-:Y:S01]  /*3fb0*/  ULDC.64 UR4, c[0x0][0x268] ;  /* 0x00009a0000047ab9 */ /* 0x000fe20000000a00 */
[----:B------:R-:W-:Y:S02]  /*3fc0*/  IADD3 R11, R9, R11, RZ ;  /* 0x0000000b090b7210 */ /* 0x000fe40007ffe0ff */
[----:B------:R-:W-:Y:S02]  /*3fd0*/  SHF.L.U64.HI R31, R24, 0x2, R25 ;  /* 0x00000002181f7819 */ /* 0x000fe40000010219 */
[----:B------:R-:W-:Y:S01]  /*3fe0*/  LEA.HI R8, P0, R11, R8, RZ, 0x1 ;  /* 0x000000080b087211 */ /* 0x000fe200078108ff */
[----:B------:R-:W1:Y:S03]  /*3ff0*/  LDC.64 R6, c[0x0][0x220] ;  /* 0x00008800ff067b82 */ /* 0x000e660000000a00 */
[----:B------:R-:W-:-:S04]  /*4000*/  IADD3.X R11, RZ, R11, RZ, P0, !PT ;  /* 0x0000000bff0b7210 */ /* 0x000fc800007fe4ff */
[--C-:B------:R-:W-:Y:S02]  /*4010*/  SHF.R.S64 R27, R8, 0x1, R11.reuse ;  /* 0x00000001081b7819 */ /* 0x100fe4000000100b */
[----:B------:R-:W-:-:S04]  /*4020*/  SHF.R.S32.HI R8, RZ, 0x1, R11 ;  /* 0x00000001ff087819 */ /* 0x000fc8000001140b */
[----:B------:R-:W-:-:S07]  /*4030*/  SHF.L.U64.HI R29, R27, 0x2, R8 ;  /* 0x000000021b1d7819 */ /* 0x000fce0000010208 */
.L_x_29:
[----:B--2---:R-:W-:-:S04]  /*4040*/  LEA R12, P0, R35, UR4, 0x2 ;  /* 0x00000004230c7c11 */ /* 0x004fc8000f8010ff */
[----:B------:R-:W-:Y:S02]  /*4050*/  LEA.HI.X R13, R35, UR5, R0, 0x2, P0 ;  /* 0x00000005230d7c11 */ /* 0x000fe400080f1400 */
[-C--:B------:R-:W-:Y:S02]  /*4060*/  LEA R14, P0, R24, R12.reuse, 0x2 ;  /* 0x0000000c180e7211 */ /* 0x080fe400078010ff */
[-C--:B------:R-:W-:Y:S01]  /*4070*/  LEA R18, P1, R2, R12.reuse, 0x2 ;  /* 0x0000000c02127211 */ /* 0x080fe200078210ff */
[----:B----4-:R-:W2:Y:S01]  /*4080*/  LDG.E R20, desc[UR14][R12.64] ;  /* 0x0000000e0c147981 */ /* 0x010ea2000c1e1900 */
[----:B------:R-:W-:Y:S02]  /*4090*/  LEA R16, P2, R27, R12, 0x2 ;  /* 0x0000000c1b107211 */ /* 0x000fe400078410ff */
[----:B------:R-:W-:Y:S02]  /*40a0*/  IADD3.X R15, R13, R31, RZ, P0, !PT ;  /* 0x0000001f0d0f7210 */ /* 0x000fe400007fe4ff */
[----:B------:R-:W-:-:S02]  /*40b0*/  IADD3.X R19, R3, R13, RZ, P1, !PT ;  /* 0x0000000d03137210 */ /* 0x000fc40000ffe4ff */
[----:B------:R-:W-:Y:S01]  /*40c0*/  IADD3.X R17, R13, R29, RZ, P2, !PT ;  /* 0x0000001d0d117210 */ /* 0x000fe200017fe4ff */
[----:B------:R-:W2:Y:S04]  /*40d0*/  LDG.E R21, desc[UR14][R14.64] ;  /* 0x0000000e0e157981 */ /* 0x000ea8000c1e1900 */
[----:B------:R-:W3:Y:S04]  /*40e0*/  LDG.E R22, desc[UR14][R18.64] ;  /* 0x0000000e12167981 */ /* 0x000ee8000c1e1900 */
[----:B------:R-:W3:Y:S01]  /*40f0*/  LDG.E R23, desc[UR14][R16.64] ;  /* 0x0000000e10177981 */ /* 0x000ee2000c1e1900 */
[----:B------:R-:W-:-:S02]  /*4100*/  SHF.L.U32 R11, R35, 0x1, RZ ;  /* 0x00000001230b7819 */ /* 0x000fc400000006ff */
[----:B------:R-:W-:-:S03]  /*4110*/  IADD3 R35, R35, 0x280, RZ ;  /* 0x0000028023237810 */ /* 0x000fc60007ffe0ff */
[----:B0-----:R-:W-:-:S04]  /*4120*/  IMAD.WIDE R8, R11, 0x4, R4 ;  /* 0x000000040b087825 */ /* 0x001fc800078e0204 */
[----:B-1----:R-:W-:Y:S01]  /*4130*/  IMAD.WIDE R10, R11, 0x4, R6 ;  /* 0x000000040b0a7825 */ /* 0x002fe200078e0206 */
[----:B------:R-:W-:Y:S02]  /*4140*/  ISETP.GT.U32.AND P0, PT, R24, R35, PT ;  /* 0x000000231800720c */ /* 0x000fe40003f04070 */
[----:B------:R-:W-:-:S04]  /*4150*/  SHF.R.S32.HI R0, RZ, 0x1f, R35 ;  /* 0x0000001fff007819 */ /* 0x000fc80000011423 */
[----:B------:R-:W-:Y:S01]  /*4160*/  ISETP.GT.AND.EX P0, PT, R25, R0, PT, P0 ;  /* 0x000000001900720c */ /* 0x000fe20003f04300 */
[----:B--2---:R4:W-:Y:S04]  /*4170*/  STG.E.64 desc[UR14][R8.64], R20 ;  /* 0x0000001408007986 */ /* 0x0049e8000c101b0e */
[----:B---3--:R4:W-:Y:S08]  /*4180*/  STG.E.64 desc[UR14][R10.64], R22 ;  /* 0x000000160a007986 */ /* 0x0089f0000c101b0e */
[----:B------:R-:W-:Y:S05]  /*4190*/  @P0 BRA `(.L_x_29) ;  /* 0xfffffffc00a80947 */ /* 0x000fea000383ffff */
[----:B------:R-:W-:Y:S05]  /*41a0*/  EXIT ;  /* 0x000000000000794d */ /* 0x000fea0003800000 */
.L_x_30:
        /* <DEDUP_REMOVED lines=13> */
.L_x_2279:


//--------------------- .text._Z35group_norm_nhwc_bwd_one_pass_kernelI11Bf16IOFp32WLi128ELi20ELi640EEv26Group_norm_nhwc_bwd_params --------------------------
	.section	.text._Z35group_norm_nhwc_bwd_one_pass_kernelI11Bf16IOFp32WLi128ELi20ELi640EEv26Group_norm_nhwc_bwd_params,"ax",@progbits
	.align	128
        .global         _Z35group_norm_nhwc_bwd_one_pass_kernelI11Bf16IOFp32WLi128ELi20ELi640EEv26Group_norm_nhwc_bwd_params
        .type           _Z35group_norm_nhwc_bwd_one_pass_kernelI11Bf16IOFp32WLi128ELi20ELi640EEv26Group_norm_nhwc_bwd_params,@function
        .size           _Z35group_norm_nhwc_bwd_one_pass_kernelI11Bf16IOFp32WLi128ELi20ELi640EEv26Group_norm_nhwc_bwd_params,(.L_x_2280 - _Z35group_norm_nhwc_bwd_one_pass_kernelI11Bf16IOFp32WLi128ELi20ELi640EEv26Group_norm_nhwc_bwd_params)
        .other          _Z35group_norm_nhwc_bwd_one_pass_kernelI11Bf16IOFp32WLi128ELi20ELi640EEv26Group_norm_nhwc_bwd_params,@"STO_CUDA_ENTRY STV_DEFAULT"
_Z35group_norm_nhwc_bwd_one_pass_kernelI11Bf16IOFp32WLi128ELi20ELi640EEv26Group_norm_nhwc_bwd_params:
.text._Z35group_norm_nhwc_bwd_one_pass_kernelI11Bf16IOFp32WLi128ELi20ELi640EEv26Group_norm_nhwc_bwd_params:
        /* <DEDUP_REMOVED lines=16> */
[----:B------:R-:W-:Y:S01]  /*0100*/  UIMAD UR10, UR13, 0x3, URZ ;  /* 0x000000030d0a78a4 */ /* 0x000fe2000f8e023f */
[----:B------:R-:W-:Y:S01]  /*0110*/  SHF.R.U32.HI R2, RZ, 0x3, R3 ;  /* 0x00000003ff027819 */ /* 0x000fe20000011603 */
[----:B------:R-:W0:Y:S01]  /*0120*/  LDC R5, c[0x0][0x2ac] ;  /* 0x0000ab00ff057b82 */ /* 0x000e220000000800 */
[----:B------:R-:W-:Y:S01]  /*0130*/  ULEA.HI UR11, UP0, UR13, UR12, URZ, 0x1 ;  /* 0x0000000c0d0b7291 */ /* 0x000fe2000f81083f */
[----:B------:R-:W-:Y:S01]  /*0140*/  LEA.HI R0, R0, R37, RZ, 0x5 ;  /* 0x0000002500007211 */ /* 0x000fe200078f28ff */
[----:B------:R-:W-:Y:S01]  /*0150*/  UIADD3 UR10, UR7, UR10, URZ ;  /* 0x0000000a070a7290 */ /* 0x000fe2000fffe03f */
[----:B------:R-:W-:Y:S01]  /*0160*/  IMAD R38, R2, -0xa, R37 ;  /* 0xfffffff602267824 */ /* 0x000fe200078e0225 */
[----:B------:R-:W-:Y:S01]  /*0170*/  UIADD3.X UR13, URZ, UR13, URZ, UP0, !UPT ;  /* 0x0000000d3f0d7290 */ /* 0x000fe200087fe43f */
        /* <DEDUP_REMOVED lines=13> */
[----:B------:R-:W-:Y:S01]  /*0250*/  USHF.L.U64.HI UR10, UR12, 0x2, UR10 ;  /* 0x000000020c0a7899 */ /* 0x000fe2000801020a */
[----:B------:R-:W-:-:S03]  /*0260*/  UMOV UR7, UR9 ;  /* 0x0000000900077c82 */ /* 0x000fc60008000000 */
[C---:B------:R-:W-:Y:S01]  /*0270*/  ISETP.GE.U32.AND P1, PT, R36.reuse, UR18, PT ;  /* 0x0000001224007c0c */ /* 0x040fe2000bf26070 */
[----:B------:R-:W-:Y:S01]  /*0280*/  ULDC.U8 UR18, c[0x0][0x2a4] ;  /* 0x0000a90000127ab9 */ /* 0x000fe20000000000 */
[----:B------:R-:W-:Y:S01]  /*0290*/  SHF.R.S32.HI R3, RZ, 0x1f, R36 ;  /* 0x0000001fff037819 */ /* 0x000fe20000011424 */
[----:B--2---:R-:W-:Y:S01]  /*02a0*/  ULEA UR4, UR8, UR4, 0x18 ;  /* 0x0000000408047291 */ /* 0x004fe2000f8ec03f */
[----:B------:R-:W-:Y:S02]  /*02b0*/  IADD3 R35, R36, 0x40, RZ ;  /* 0x0000004024237810 */ /* 0x000fe40007ffe0ff */
[----:B------:R-:W-:-:S03]  /*02c0*/  ISETP.GE.AND.EX P1, PT, R3, UR19, PT, P1 ;  /* 0x0000001303007c0c */ /* 0x000fc6000bf26310 */
[----:B------:R-:W-:Y:S01]  /*02d0*/  LEA R0, R0, UR4, 0x3 ;  /* 0x0000000400007c11 */ /* 0x000fe2000f8e18ff */
[----:B------:R-:W-:Y:S01]  /*02e0*/  UMOV UR4, URZ ;  /* 0x0000003f00047c82 */ /* 0x000fe20008000000 */
[----:B-1----:R-:W-:-:S13]  /*02f0*/  ISETP.LT.U32.AND P1, PT, R37, 0x280, !P1 ;  /* 0x000002802500780c */ /* 0x002fda0004f21070 */
.L_x_58:
[----:B0-----:R-:W0:Y:S01]  /*0300*/  LDC R10, c[0x0][0x2a0] ;  /* 0x0000a800ff0a7b82 */ /* 0x001e220000000800 */
[----:B------:R-:W-:Y:S01]  /*0310*/  ULDC.64 UR8, c[0x0][0x248] ;  /* 0x0000920000087ab9 */ /* 0x000fe20000000a00 */
[----:B------:R-:W-:Y:S01]  /*0320*/  IABS R8, UR7 ;  /* 0x0000000700087c13 */ /* 0x000fe20008000000 */
[----:B------:R-:W-:Y:S02]  /*0330*/  UIMAD.WIDE UR8, UR7, 0x8, UR8 ;  /* 0x00000008070878a5 */ /* 0x000fe4000f8e0208 */
[----:B------:R-:W-:Y:S02]  /*0340*/  ISETP.LE.AND P5, PT, RZ, UR7, PT ;  /* 0x00000007ff007c0c */ /* 0x000fe4000bfa3270 */
[----:B------:R-:W-:Y:S01]  /*0350*/  SHF.R.S32.HI R21, RZ, 0x1f, R35 ;  /* 0x0000001fff157819 */ /* 0x000fe20000011423 */
[----:B-1----:R-:W1:Y:S01]  /*0360*/  @P1 LDC.64 R16, c[0x0][0x230] ;  /* 0x00008c00ff101b82 */ /* 0x002e620000000a00 */
[----:B0-2---:R-:W-:-:S04]  /*0370*/  IABS R7, R10 ;  /* 0x0000000a00077213 */ /* 0x005fc80000000000 */
        /* <DEDUP_REMOVED lines=8> */
[----:B------:R-:W-:-:S05]  /*0400*/  MOV R4, UR8 ;  /* 0x0000000800047c02 */ /* 0x000fca0008000f00 */
[----:B------:R-:W-:Y:S01]  /*0410*/  IMAD.HI.U32 R6, R5, R8, RZ ;  /* 0x0000000805067227 */ /* 0x000fe200078e00ff */
[----:B------:R-:W-:Y:S01]  /*0420*/  MOV R5, UR9 ;  /* 0x0000000900057c02 */ /* 0x000fe20008000f00 */
[----:B------:R-:W-:-:S03]  /*0430*/  ULDC.64 UR8, c[0x0][0x290] ;  /* 0x0000a40000087ab9 */ /* 0x000fc60000000a00 */
[----:B------:R-:W-:Y:S02]  /*0440*/  IADD3 R2, -R6, RZ, RZ ;  /* 0x000000ff06027210 */ /* 0x000fe40007ffe1ff */
[----:B------:R-:W2:Y:S03]  /*0450*/  LDG.E.64 R4, desc[UR14][R4.64] ;  /* 0x0000000e04047981 */ /* 0x000ea6000c1e1b00 */
[----:B------:R-:W-:Y:S01]  /*0460*/  IMAD R2, R7, R2, R8 ;  /* 0x0000000207027224 */ /* 0x000fe200078e0208 */
[----:B------:R-:W-:-:S04]  /*0470*/  LOP3.LUT R8, R10, UR7, RZ, 0x3c, !PT ;  /* 0x000000070a087c12 */ /* 0x000fc8000f8e3cff */
[----:B------:R-:W-:Y:S02]  /*0480*/  ISETP.GT.U32.AND P0, PT, R7, R2, PT ;  /* 0x000000020700720c */ /* 0x000fe40003f04070 */
[----:B------:R-:W-:-:S11]  /*0490*/  ISETP.GE.AND P2, PT, R8, RZ, PT ;  /* 0x000000ff0800720c */ /* 0x000fd60003f46270 */
[-C--:B------:R-:W-:Y:S02]  /*04a0*/  @!P0 IADD3 R2, R2, -R7.reuse, RZ ;  /* 0x8000000702028210 */ /* 0x080fe40007ffe0ff */
[----:B------:R-:W-:Y:S02]  /*04b0*/  @!P0 IADD3 R6, R6, 0x1, RZ ;  /* 0x0000000106068810 */ /* 0x000fe40007ffe0ff */
[CC--:B------:R-:W-:Y:S02]  /*04c0*/  ISETP.GE.U32.AND P4, PT, R2.reuse, R7.reuse, PT ;  /* 0x000000070200720c */ /* 0x0c0fe40003f86070 */
[----:B------:R-:W-:Y:S02]  /*04d0*/  ISETP.GT.U32.AND P3, PT, R7, R2, PT ;  /* 0x000000020700720c */ /* 0x000fe40003f64070 */
[----:B------:R-:W-:Y:S02]  /*04e0*/  IADD3 R7, R2, -R7, RZ ;  /* 0x8000000702077210 */ /* 0x000fe40007ffe0ff */
[----:B------:R-:W-:-:S02]  /*04f0*/  ISETP.GE.U32.AND P0, PT, R35, UR8, PT ;  /* 0x0000000823007c0c */ /* 0x000fc4000bf06070 */
[----:B------:R-:W-:Y:S02]  /*0500*/  SEL R2, R7, R2, !P3 ;  /* 0x0000000207027207 */ /* 0x000fe40005800000 */
[----:B------:R-:W-:Y:S01]  /*0510*/  ISETP.GE.AND.EX P0, PT, R21, UR9, PT, P0 ;  /* 0x0000000915007c0c */ /* 0x000fe2000bf06300 */
[----:B------:R-:W-:Y:S01]  /*0520*/  ULDC.64 UR8, c[0x0][0x298] ;  /* 0x0000a60000087ab9 */ /* 0x000fe20000000a00 */
[----:B------:R-:W-:Y:S02]  /*0530*/  ISETP.NE.AND P3, PT, R10, RZ, PT ;  /* 0x000000ff0a00720c */ /* 0x000fe40003f65270 */
[----:B------:R-:W-:Y:S02]  /*0540*/  LOP3.LUT R7, RZ, R10, RZ, 0x33, !PT ;  /* 0x0000000aff077212 */ /* 0x000fe400078e33ff */
[----:B------:R-:W-:Y:S01]  /*0550*/  @!P5 IADD3 R2, -R2, RZ, RZ ;  /* 0x000000ff0202d210 */ /* 0x000fe20007ffe1ff */
[----:B------:R-:W0:Y:S01]  /*0560*/  @P1 LDC.64 R10, c[0x0][0x288] ;  /* 0x0000a200ff0a1b82 */ /* 0x000e220000000a00 */
[----:B------:R-:W-:-:S02]  /*0570*/  ISETP.GT.U32.OR P0, PT, R37, 0x27f, P0 ;  /* 0x0000027f2500780c */ /* 0x000fc40000704470 */
[----:B------:R-:W-:Y:S02]  /*0580*/  @P4 IADD3 R6, R6, 0x1, RZ ;  /* 0x0000000106064810 */ /* 0x000fe40007ffe0ff */
[----:B------:R-:W-:Y:S02]  /*0590*/  SEL R2, R7, R2, !P3 ;  /* 0x0000000207027207 */ /* 0x000fe40005800000 */
[----:B------:R-:W-:-:S03]  /*05a0*/  @!P2 IADD3 R6, -R6, RZ, RZ ;  /* 0x000000ff0606a210 */ /* 0x000fc60007ffe1ff */
[----:B------:R-:W-:Y:S01]  /*05b0*/  IMAD R13, R2, 0x14, RZ ;  /* 0x00000014020d7824 */ /* 0x000fe200078e02ff */
[----:B------:R-:W-:Y:S02]  /*05c0*/  SEL R7, R7, R6, !P3 ;  /* 0x0000000607077207 */ /* 0x000fe40005800000 */
[----:B------:R-:W-:Y:S01]  /*05d0*/  SHF.R.S32.HI R8, RZ, 0x1f, R38 ;  /* 0x0000001fff087819 */ /* 0x000fe20000011426 */
[----:B------:R-:W3:Y:S01]  /*05e0*/  @!P0 LDC.64 R14, c[0x0][0x288] ;  /* 0x0000a200ff0e8b82 */ /* 0x000ee20000000a00 */
[----:B------:R-:W-:Y:S02]  /*05f0*/  IADD3 R40, P2, R38, R13, RZ ;  /* 0x0000000d26287210 */ /* 0x000fe40007f5e0ff */
[----:B------:R-:W-:Y:S02]  /*0600*/  SHF.R.S32.HI R6, RZ, 0x1f, R7 ;  /* 0x0000001fff067819 */ /* 0x000fe40000011407 */
[----:B------:R-:W-:-:S03]  /*0610*/  LEA.HI.X.SX32 R41, R13, R8, 0x1, P2 ;  /* 0x000000080d297211 */ /* 0x000fc600010f0eff */
[----:B------:R-:W-:Y:S01]  /*0620*/  IMAD R6, R6, UR8, RZ ;  /* 0x0000000806067c24 */ /* 0x000fe2000f8e02ff */
[----:B------:R-:W4:Y:S01]  /*0630*/  @P1 LDC.64 R8, c[0x0][0x228] ;  /* 0x00008a00ff081b82 */ /* 0x000f220000000a00 */
[----:B------:R-:W-:-:S04]  /*0640*/  IMAD.WIDE.U32 R40, R7, UR8, R40 ;  /* 0x0000000807287c25 */ /* 0x000fc8000f8e0028 */
[----:B------:R-:W-:Y:S01]  /*0650*/  IMAD R43, R7, UR9, R6 ;  /* 0x00000009072b7c24 */ /* 0x000fe2000f8e0206 */
[----:B------:R-:W-:Y:S01]  /*0660*/  @P1 MOV R42, R40 ;  /* 0x00000028002a1202 */ /* 0x000fe20000000f00 */
[----:B0-----:R-:W-:-:S03]  /*0670*/  @P1 IMAD R6, R3, R10, RZ ;  /* 0x0000000a03061224 */ /* 0x001fc600078e02ff */
[----:B------:R-:W-:Y:S01]  /*0680*/  IADD3 R43, R41, R43, RZ ;  /* 0x0000002b292b7210 */ /* 0x000fe20007ffe0ff */
[C---:B------:R-:W-:Y:S01]  /*0690*/  @P1 IMAD R23, R36.reuse, R11, R6 ;  /* 0x0000000b24171224 */ /* 0x040fe200078e0206 */
[----:B------:R-:W-:Y:S01]  /*06a0*/  CS2R R32, SRZ ;  /* 0x0000000000207805 */ /* 0x000fe2000001ff00 */
[----:B------:R-:W0:Y:S01]  /*06b0*/  @!P0 LDC.64 R6, c[0x0][0x230] ;  /* 0x00008c00ff068b82 */ /* 0x000e220000000a00 */
[----:B------:R-:W-:-:S04]  /*06c0*/  @P1 IMAD.WIDE.U32 R18, R36, R10, R42 ;  /* 0x0000000a24121225 */ /* 0x000fc800078e002a */
[----:B---3--:R-:W-:Y:S01]  /*06d0*/  @!P0 IMAD R20, R21, R14, RZ ;  /* 0x0000000e15148224 */ /* 0x008fe200078e02ff */
[----:B------:R-:W-:Y:S02]  /*06e0*/  @P1 IADD3 R19, R19, R23, RZ ;  /* 0x0000001713131210 */ /* 0x000fe40007ffe0ff */
[----:B------:R-:W3:Y:S01]  /*06f0*/  @!P0 LDC.64 R10, c[0x0][0x228] ;  /* 0x00008a00ff0a8b82 */ /* 0x000ee20000000a00 */
[C---:B------:R-:W-:Y:S02]  /*0700*/  @P1 SHF.L.U32 R21, R18.reuse, 0x1, RZ ;  /* 0x0000000112151819 */ /* 0x040fe400000006ff */
[----:B------:R-:W-:Y:S02]  /*0710*/  @P1 SHF.L.U64.HI R12, R18, 0x1, R19 ;  /* 0x00000001120c1819 */ /* 0x000fe40000010213 */
[----:B-1----:R-:W-:-:S04]  /*0720*/  @P1 IADD3 R16, P2, R21, R16, RZ ;  /* 0x0000001015101210 */ /* 0x002fc80007f5e0ff */
[----:B------:R-:W-:Y:S02]  /*0730*/  @P1 IADD3.X R17, R12, R17, RZ, P2, !PT ;  /* 0x000000110c111210 */ /* 0x000fe400017fe4ff */
[----:B----4-:R-:W-:-:S03]  /*0740*/  @P1 IADD3 R8, P2, R21, R8, RZ ;  /* 0x0000000815081210 */ /* 0x010fc60007f5e0ff */
[----:B------:R-:W5:Y:S01]  /*0750*/  @P1 LDG.E R33, desc[UR14][R16.64] ;  /* 0x0000000e10211981 */ /* 0x000f62000c1e1900 */
[----:B------:R-:W-:-:S05]  /*0760*/  @P1 IADD3.X R9, R12, R9, RZ, P2, !PT ;  /* 0x000000090c091210 */ /* 0x000fca00017fe4ff */
[----:B------:R-:W5:Y:S01]  /*0770*/  @P1 LDG.E R32, desc[UR14][R8.64] ;  /* 0x0000000e08201981 */ /* 0x000f62000c1e1900 */
[----:B------:R-:W-:Y:S02]  /*0780*/  @!P0 MOV R18, R40 ;  /* 0x0000002800128202 */ /* 0x000fe40000000f00 */
[----:B------:R-:W-:Y:S01]  /*0790*/  @!P0 MOV R19, R43 ;  /* 0x0000002b00138202 */ /* 0x000fe20000000f00 */
[C---:B------:R-:W-:Y:S02]  /*07a0*/  @!P0 IMAD R23, R35.reuse, R15, R20 ;  /* 0x0000000f23178224 */ /* 0x040fe400078e0214 */
[----:B------:R-:W-:Y:S01]  /*07b0*/  @!P0 IMAD.WIDE.U32 R14, R35, R14, R18 ;  /* 0x0000000e230e8225 */ /* 0x000fe200078e0012 */
[----:B------:R-:W-:-:S04]  /*07c0*/  HFMA2.MMA R34, -RZ, RZ, 0, 0 ;  /* 0x00000000ff227435 */ /* 0x000fc800000001ff */
[----:B------:R-:W-:Y:S02]  /*07d0*/  @!P0 IADD3 R19, R15, R23, RZ ;  /* 0x000000170f138210 */ /* 0x000fe40007ffe0ff */
[C---:B------:R-:W-:Y:S02]  /*07e0*/  @!P0 SHF.L.U32 R15, R14.reuse, 0x1, RZ ;  /* 0x000000010e0f8819 */ /* 0x040fe400000006ff */
[----:B------:R-:W-:Y:S02]  /*07f0*/  @!P0 SHF.L.U64.HI R14, R14, 0x1, R19 ;  /* 0x000000010e0e8819 */ /* 0x000fe40000010213 */
[C---:B0-----:R-:W-:Y:S02]  /*0800*/  @!P0 IADD3 R6, P3, R15.reuse, R6, RZ ;  /* 0x000000060f068210 */ /* 0x041fe40007f7e0ff */
[----:B---3--:R-:W-:Y:S02]  /*0810*/  @!P0 IADD3 R10, P4, R15, R10, RZ ;  /* 0x0000000a0f0a8210 */ /* 0x008fe40007f9e0ff */
[----:B------:R-:W-:-:S02]  /*0820*/  MOV R31, RZ ;  /* 0x000000ff001f7202 */ /* 0x000fc40000000f00 */
[C---:B------:R-:W-:Y:S02]  /*0830*/  @!P0 IADD3.X R7, R14.reuse, R7, RZ, P3, !PT ;  /* 0x000000070e078210 */ /* 0x040fe40001ffe4ff */
[----:B------:R-:W-:-:S03]  /*0840*/  @!P0 IADD3.X R11, R14, R11, RZ, P4, !PT ;  /* 0x0000000b0e0b8210 */ /* 0x000fc600027fe4ff */
[----:B------:R0:W5:Y:S04]  /*0850*/  @!P0 LDG.E R34, desc[UR14][R6.64] ;  /* 0x0000000e06228981 */ /* 0x000168000c1e1900 */
[----:B------:R1:W5:Y:S01]  /*0860*/  @!P0 LDG.E R31, desc[UR14][R10.64] ;  /* 0x0000000e0a1f8981 */ /* 0x000362000c1e1900 */
[----:B------:R-:W-:Y:S01]  /*0870*/  UMOV UR13, 0x3f800000 ;  /* 0x3f800000000d7882 */ /* 0x000fe20000000000 */
[----:B------:R-:W-:Y:S01]  /*0880*/  BSSY B0, `(.L_x_32) ;  /* 0x000001a000007945 */ /* 0x000fe20003800000 */
[----:B0-----:R-:W-:Y:S02]  /*0890*/  CS2R R6, SRZ ;  /* 0x0000000000067805 */ /* 0x001fe4000001ff00 */
[----:B--2---:R-:W-:-:S13]  /*08a0*/  R2UR UR19, R4 ;  /* 0x00000000041372ca */ /* 0x004fda00000e0000 */
[----:B------:R-:W-:-:S05]  /*08b0*/  MOV R4, UR19 ;  /* 0x0000001300047c02 */ /* 0x000fca0008000f00 */
[----:B------:R-:W-:-:S05]  /*08c0*/  FFMA.FTZ R5, -R4, UR19, R5 ;  /* 0x0000001304057c23 */ /* 0x000fca0008010105 */
[----:B------:R-:W-:-:S13]  /*08d0*/  FSETP.GTU.FTZ.AND P0, PT, R5, RZ, PT ;  /* 0x000000ff0500720b */ /* 0x000fda0003f1c000 */
[----:B------:R-:W-:Y:S01]  /*08e0*/  VOTEU.ANY UP0, P0 ;  /* 0x00000000003f7886 */ /* 0x000fe20000000100 */
[----:B------:R-:W-:-:S04]  /*08f0*/  PLOP3.LUT P0, PT, PT, PT, UP0, 0x80, 0x0 ;  /* 0x000000000000781c */ /* 0x000fc80003f0f008 */
[----:B------:R-:W-:-:S09]  /*0900*/  @UP0 ULDC UR8, c[0x0][0x250] ;  /* 0x0000940000080ab9 */ /* 0x000fd20000000800 */
[----:B------:R-:W-:-:S06]  /*0910*/  @P0 FADD.FTZ R12, R5, UR8 ;  /* 0x00000008050c0e21 */ /* 0x000fcc0008010000 */
[----:B------:R-:W0:Y:S01]  /*0920*/  @P0 MUFU.RSQ R12, R12 ;  /* 0x0000000c000c0308 */ /* 0x000e220000001400 */
[----:B------:R-:W-:Y:S02]  /*0930*/  CS2R R4, SRZ ;  /* 0x0000000000047805 */ /* 0x000fe4000001ff00 */
[----:B0-----:R-:W-:Y:S02]  /*0940*/  @P0 R2UR UR8, R12 ;  /* 0x000000000c0802ca */ /* 0x001fe400000e0000 */
[----:B------:R-:W-:-:S11]  /*0950*/  ISETP.GT.U32.AND P0, PT, R37, 0x27f, PT ;  /* 0x0000027f2500780c */ /* 0x000fd60003f04070 */
[----:B------:R-:W-:Y:S02]  /*0960*/  @UP0 UMOV UR13, UR8 ;  /* 0x00000008000d0c82 */ /* 0x000fe40008000000 */
[----:B-1----:R-:W-:Y:S05]  /*0970*/  @P0 BRA `(.L_x_33) ;  /* 0x0000000000280947 */ /* 0x002fea0003800000 */
[----:B------:R-:W-:Y:S01]  /*0980*/  ISETP.NE.AND P0, PT, RZ, UR18, PT ;  /* 0x00000012ff007c0c */ /* 0x000fe2000bf05270 */
[----:B------:R-:W0:Y:S01]  /*0990*/  LDC.64 R4, c[0x0][0x238] ;  /* 0x00008e00ff047b82 */ /* 0x000e220000000a00 */
[----:B------:R-:W-:-:S04]  /*09a0*/  IADD3 R13, R38, R13, RZ ;  /* 0x0000000d260d7210 */ /* 0x000fc80007ffe0ff */
[----:B------:R-:W-:-:S07]  /*09b0*/  SHF.R.S32.HI R10, RZ, 0x1f, R13 ;  /* 0x0000001fff0a7819 */ /* 0x000fce000001140d */
[----:B------:R-:W1:Y:S01]  /*09c0*/  @P0 LDC.64 R8, c[0x0][0x240] ;  /* 0x00009000ff080b82 */ /* 0x000e620000000a00 */
[----:B0-----:R-:W-:-:S06]  /*09d0*/  IMAD.WIDE R4, R13, 0x4, R4 ;  /* 0x000000040d047825 */ /* 0x001fcc00078e0204 */
[----:B------:R-:W5:Y:S01]  /*09e0*/  LDG.E.64 R4, desc[UR14][R4.64] ;  /* 0x0000000e04047981 */ /* 0x000f62000c1e1b00 */
[----:B-1----:R-:W-:-:S04]  /*09f0*/  @P0 LEA R8, P2, R13, R8, 0x2 ;  /* 0x000000080d080211 */ /* 0x002fc800078410ff */
[----:B------:R-:W-:-:S05]  /*0a00*/  @P0 LEA.HI.X R9, R13, R9, R10, 0x2, P2 ;  /* 0x000000090d090211 */ /* 0x000fca00010f140a */
[----:B------:R0:W5:Y:S04]  /*0a10*/  @P0 LDG.E.64 R6, desc[UR14][R8.64] ;  /* 0x0000000e08060981 */ /* 0x000168000c1e1b00 */
.L_x_33:
[----:B------:R-:W-:Y:S05]  /*0a20*/  BSYNC B0 ;  /* 0x0000000000007941 */ /* 0x000fea0003800000 */
.L_x_32:
[----:B------:R-:W-:Y:S02]  /*0a30*/  ISETP.NE.AND P2, PT, RZ, UR18, PT ;  /* 0x00000012ff007c0c */ /* 0x000fe4000bf45270 */
[C---:B0----5:R-:W-:Y:S02]  /*0a40*/  PRMT R8, R33.reuse, 0x7632, R8 ;  /* 0x0000763221087816 */ /* 0x061fe40000000008 */
[----:B------:R-:W-:Y:S02]  /*0a50*/  SHF.L.U32 R9, R33, 0x10, RZ ;  /* 0x0000001021097819 */ /* 0x000fe400000006ff */
[----:B------:R-:W-:Y:S02]  /*0a60*/  SHF.L.U32 R8, R8, 0x10, RZ ;  /* 0x0000001008087819 */ /* 0x000fe400000006ff */
[----:B------:R-:W-:Y:S01]  /*0a70*/  SHF.L.U32 R15, R34, 0x10, RZ ;  /* 0x00000010220f7819 */ /* 0x000fe200000006ff */
[----:B------:R-:W-:Y:S01]  /*0a80*/  FADD.FTZ R9, R9, -UR19 ;  /* 0x8000001309097e21 */ /* 0x000fe20008010000 */
[----:B------:R-:W-:Y:S01]  /*0a90*/  PRMT R13, R32, 0x7632, R13 ;  /* 0x00007632200d7816 */ /* 0x000fe2000000000d */
[----:B------:R-:W-:Y:S01]  /*0aa0*/  FADD.FTZ R8, R8, -UR19 ;  /* 0x8000001308087e21 */ /* 0x000fe20008010000 */
[----:B------:R-:W-:Y:S01]  /*0ab0*/  PRMT R14, R34, 0x7632, R14 ;  /* 0x00007632220e7816 */ /* 0x000fe2000000000e */
[----:B------:R-:W-:Y:S01]  /*0ac0*/  FADD.FTZ R15, R15, -UR19 ;  /* 0x800000130f0f7e21 */ /* 0x000fe20008010000 */
[----:B------:R-:W-:Y:S01]  /*0ad0*/  PRMT R12, R31, 0x7632, R12 ;  /* 0x000076321f0c7816 */ /* 0x000fe2000000000c */
[----:B------:R-:W-:Y:S01]  /*0ae0*/  FMUL.FTZ R9, R9, UR13 ;  /* 0x0000000d09097c20 */ /* 0x000fe20008410000 */
[----:B------:R-:W-:Y:S01]  /*0af0*/  SHF.L.U32 R10, R32, 0x10, RZ ;  /* 0x00000010200a7819 */ /* 0x000fe200000006ff */
[----:B------:R-:W-:Y:S01]  /*0b00*/  FMUL.FTZ R8, R8, UR13 ;  /* 0x0000000d08087c20 */ /* 0x000fe20008410000 */
[----:B------:R-:W-:-:S02]  /*0b10*/  SHF.L.U32 R11, R31, 0x10, RZ ;  /* 0x000000101f0b7819 */ /* 0x000fc400000006ff */
[----:B------:R-:W-:Y:S02]  /*0b20*/  SHF.L.U32 R13, R13, 0x10, RZ ;  /* 0x000000100d0d7819 */ /* 0x000fe400000006ff */
[----:B------:R-:W-:Y:S02]  /*0b30*/  SHF.L.U32 R14, R14, 0x10, RZ ;  /* 0x000000100e0e7819 */ /* 0x000fe400000006ff */
[----:B------:R-:W-:Y:S01]  /*0b40*/  SHF.L.U32 R12, R12, 0x10, RZ ;  /* 0x000000100c0c7819 */ /* 0x000fe200000006ff */
[----:B------:R-:W-:Y:S06]  /*0b50*/  @!P2 BRA `(.L_x_34) ;  /* 0x000000000048a947 */ /* 0x000fec0003800000 */
[----:B------:R-:W-:Y:S01]  /*0b60*/  FFMA.FTZ R16, R9, R4, R6 ;  /* 0x0000000409107223 */ /* 0x000fe20000010006 */
        /* <DEDUP_REMOVED lines=17> */
.L_x_34:
[----:B------:R-:W-:Y:S01]  /*0c80*/  FMUL.FTZ R16, R10, R4 ;  /* 0x000000040a107220 */ /* 0x000fe20000410000 */
[----:B------:R-:W-:Y:S01]  /*0c90*/  FADD.FTZ R14, R14, -UR19 ;  /* 0x800000130e0e7e21 */ /* 0x000fe20008010000 */
[----:B------:R-:W-:Y:S01]  /*0ca0*/  FMUL.FTZ R15, R15, UR13 ;  /* 0x0000000d0f0f7c20 */ /* 0x000fe20008410000 */
[----:B------:R-:W-:Y:S01]  /*0cb0*/  FMUL.FTZ R17, R13, R5 ;  /* 0x000000050d117220 */ /* 0x000fe20000410000 */
[----:B------:R-:W-:Y:S01]  /*0cc0*/  FFMA.FTZ R19, R9, R16, RZ ;  /* 0x0000001009137223 */ /* 0x000fe200000100ff */
[----:B------:R-:W-:Y:S01]  /*0cd0*/  FADD.FTZ R16, RZ, R16 ;  /* 0x00000010ff107221 */ /* 0x000fe20000010000 */
[----:B------:R-:W-:Y:S01]  /*0ce0*/  FMUL.FTZ R14, R14, UR13 ;  /* 0x0000000d0e0e7c20 */ /* 0x000fe20008410000 */
        /* <DEDUP_REMOVED lines=19> */
.L_x_35:
[----:B------:R-:W-:Y:S01]  /*0e20*/  FFMA.FTZ R20, R8, R17, R19 ;  /* 0x0000001108147223 */ /* 0x000fe20000010013 */
[----:B------:R-:W-:Y:S01]  /*0e30*/  FMUL.FTZ R18, R11, R4 ;  /* 0x000000040b127220 */ /* 0x000fe20000410000 */
[----:B------:R-:W-:Y:S01]  /*0e40*/  FADD.FTZ R19, R17, R16 ;  /* 0x0000001011137221 */ /* 0x000fe20000010000 */
[----:B------:R-:W-:Y:S01]  /*0e50*/  FMUL.FTZ R29, R12, R5 ;  /* 0x000000050c1d7220 */ /* 0x000fe20000410000 */
[----:B------:R-:W-:Y:S01]  /*0e60*/  ISETP.GT.AND P0, PT, R30, 0x1e, PT ;  /* 0x0000001e1e00780c */ /* 0x000fe20003f04270 */
[----:B------:R-:W-:Y:S01]  /*0e70*/  FFMA.FTZ R17, R15, R18, R20 ;  /* 0x000000120f117223 */ /* 0x000fe20000010014 */
[----:B------:R-:W-:Y:S01]  /*0e80*/  FADD.FTZ R18, R19, R18 ;  /* 0x0000001213127221 */ /* 0x000fe20000010000 */
[----:B------:R-:W0:Y:S01]  /*0e90*/  S2UR UR17, SR_CgaCtaId ;  /* 0x00000000001179c3 */ /* 0x000e220000008800 */
[----:B------:R-:W-:Y:S01]  /*0ea0*/  UMOV UR9, 0x400 ;  /* 0x0000040000097882 */ /* 0x000fe20000000000 */
[----:B------:R-:W-:Y:S01]  /*0eb0*/  FFMA.FTZ R28, R14, R29, R17 ;  /* 0x0000001d0e1c7223 */ /* 0x000fe20000010011 */
[----:B------:R-:W-:Y:S01]  /*0ec0*/  FADD.FTZ R29, R29, R18 ;  /* 0x000000121d1d7221 */ /* 0x000fe20000010000 */
[----:B------:R-:W-:Y:S01]  /*0ed0*/  UIADD3 UR8, UR9, 0xd0, URZ ;  /* 0x000000d009087890 */ /* 0x000fe2000fffe03f */
[----:B------:R-:W-:Y:S01]  /*0ee0*/  FFMA.FTZ R24, R9, R10, RZ ;  /* 0x0000000a09187223 */ /* 0x000fe200000100ff */
[----:B------:R-:W-:Y:S01]  /*0ef0*/  FFMA.FTZ R25, R8, R13, RZ ;  /* 0x0000000d08197223 */ /* 0x000fe200000100ff */
[----:B------:R-:W1:Y:S01]  /*0f00*/  SHFL.DOWN PT, R17, R28, 0x1, 0x1f ;  /* 0x08201f001c117f89 */ /* 0x000e6200000e0000 */
[----:B------:R-:W-:Y:S01]  /*0f10*/  ISETP.NE.AND P3, PT, R37, RZ, PT ;  /* 0x000000ff2500720c */ /* 0x000fe20003f65270 */
[----:B------:R-:W-:Y:S01]  /*0f20*/  FADD.FTZ R10, RZ, R10 ;  /* 0x0000000aff0a7221 */ /* 0x000fe20000010000 */
[----:B------:R-:W-:Y:S01]  /*0f30*/  FADD.FTZ R13, RZ, R13 ;  /* 0x0000000dff0d7221 */ /* 0x000fe20000010000 */
[----:B------:R-:W2:Y:S01]  /*0f40*/  SHFL.DOWN PT, R16, R29, 0x1, 0x1f ;  /* 0x08201f001d107f89 */ /* 0x000ea200000e0000 */
[----:B------:R-:W-:Y:S01]  /*0f50*/  FFMA.FTZ R24, R15, R11, R24 ;  /* 0x0000000b0f187223 */ /* 0x000fe20000010018 */
[----:B------:R-:W-:Y:S01]  /*0f60*/  FFMA.FTZ R25, R14, R12, R25 ;  /* 0x0000000c0e197223 */ /* 0x000fe20000010019 */
[----:B------:R-:W-:Y:S01]  /*0f70*/  FADD.FTZ R26, R10, R11 ;  /* 0x0000000b0a1a7221 */ /* 0x000fe20000010000 */
[----:B------:R-:W-:Y:S01]  /*0f80*/  FADD.FTZ R27, R13, R12 ;  /* 0x0000000c0d1b7221 */ /* 0x000fe20000010000 */
[----:B------:R-:W-:Y:S01]  /*0f90*/  BSSY B0, `(.L_x_36) ;  /* 0x0000050000007945 */ /* 0x000fe20003800000 */
[----:B------:R-:W-:Y:S01]  /*0fa0*/  ISETP.GT.U32.AND P4, PT, R37, 0x9, PT ;  /* 0x000000092500780c */ /* 0x000fe20003f84070 */
[----:B0-----:R-:W-:-:S06]  /*0fb0*/  ULEA UR8, UR17, UR8, 0x18 ;  /* 0x0000000811087291 */ /* 0x001fcc000f8ec03f */
[----:B------:R-:W-:Y:S01]  /*0fc0*/  LEA R39, R37, UR8, 0x4 ;  /* 0x0000000825277c11 */ /* 0x000fe2000f8e20ff */
[----:B-1----:R-:W-:Y:S01]  /*0fd0*/  @!P0 FADD.FTZ R28, R28, R17 ;  /* 0x000000111c1c8221 */ /* 0x002fe20000010000 */
[----:B--2---:R-:W-:-:S04]  /*0fe0*/  @!P0 FADD.FTZ R29, R29, R16 ;  /* 0x000000101d1d8221 */ /* 0x004fc80000010000 */
[----:B------:R-:W0:Y:S01]  /*0ff0*/  SHFL.DOWN PT, R17, R28, 0x2, 0x1f ;  /* 0x08401f001c117f89 */ /* 0x000e2200000e0000 */
[----:B------:R-:W-:-:S03]  /*1000*/  ISETP.GT.AND P0, PT, R30, 0x1d, PT ;  /* 0x0000001d1e00780c */ /* 0x000fc60003f04270 */
[----:B------:R-:W1:Y:S04]  /*1010*/  SHFL.DOWN PT, R16, R29, 0x2, 0x1f ;  /* 0x08401f001d107f89 */ /* 0x000e6800000e0000 */
[----:B------:R-:W-:Y:S06]  /*1020*/  STS.128 [R39], R24 ;  /* 0x0000001827007388 */ /* 0x000fec0000000c00 */
        /* <DEDUP_REMOVED lines=17> */
[----:B------:R-:W-:-:S13]  /*1140*/  ISETP.NE.AND P0, PT, R30, RZ, PT ;  /* 0x000000ff1e00720c */ /* 0x000fda0003f05270 */
        /* <DEDUP_REMOVED lines=9> */
[----:B------:R-:W-:-:S03]  /*11e0*/  FADD.FTZ R8, R29, R9 ;  /* 0x000000091d087221 */ /* 0x000fc60000010000 */
[----:B------:R-:W-:Y:S01]  /*11f0*/  FADD.FTZ R45, R45, R10 ;  /* 0x0000000a2d2d7221 */ /* 0x000fe20000010000 */
[----:B0-----:R-:W-:Y:S02]  /*1200*/  FADD.FTZ R28, R8, R11 ;  /* 0x0000000b081c7221 */ /* 0x001fe40000010000 */
        /* <DEDUP_REMOVED lines=40> */
.L_x_37:
[----:B------:R-:W-:Y:S05]  /*1490*/  BSYNC B0 ;  /* 0x0000000000007941 */ /* 0x000fea0003800000 */
.L_x_36:
        /* <DEDUP_REMOVED lines=318> */
.L_x_39:
[----:B------:R-:W-:Y:S05]  /*2880*/  BSYNC B0 ;  /* 0x0000000000007941 */ /* 0x000fea0003800000 */
.L_x_38:
        /* <DEDUP_REMOVED lines=20> */
.L_x_41:
[----:B------:R-:W-:Y:S05]  /*29d0*/  BSYNC B0 ;  /* 0x0000000000007941 */ /* 0x000fea0003800000 */
.L_x_40:
        /* <DEDUP_REMOVED lines=34> */
.L_x_44:
[----:B------:R-:W2:Y:S04]  /*2c00*/  LDG.E.STRONG.GPU R12, desc[UR14][R10.64] ;  /* 0x0000000e0a0c7981 */ /* 0x000ea8000c1ef900 */
[----:B--2---:R-:W-:Y:S01]  /*2c10*/  CCTL.IVALL ;  /* 0x00000000ff00798f */ /* 0x004fe20002000000 */
[----:B------:R-:W-:Y:S05]  /*2c20*/  YIELD ;  /* 0x0000000000007946 */ /* 0x000fea0003800000 */
[----:B------:R-:W-:-:S13]  /*2c30*/  ISETP.NE.AND P0, PT, R12, R15, PT ;  /* 0x0000000f0c00720c */ /* 0x000fda0003f05270 */
[----:B------:R-:W-:Y:S05]  /*2c40*/  @P0 BRA `(.L_x_44) ;  /* 0xfffffffc00ec0947 */ /* 0x000fea000383ffff */
.L_x_43:
        /* <DEDUP_REMOVED lines=17> */
.L_x_48:
[----:B------:R-:W-:-:S13]  /*2d60*/  ISETP.EQ.OR P6, PT, R19, UR16, P3 ;  /* 0x0000001013007c0c */ /* 0x000fda0009fc2670 */
[----:B------:R-:W-:-:S04]  /*2d70*/  @!P6 IMAD R11, R9, R19, R2 ;  /* 0x00000013090be224 */ /* 0x000fc800078e0202 */
[----:B------:R-:W-:-:S06]  /*2d80*/  @!P6 IMAD.WIDE.U32 R10, R11, 0x8, R20 ;  /* 0x000000080b0ae825 */ /* 0x000fcc00078e0014 */
[----:B------:R-:W0:Y:S01]  /*2d90*/  @!P6 LDG.E.64 R10, desc[UR14][R10.64] ;  /* 0x0000000e0a0ae981 */ /* 0x000e22000c1e1b00 */
[C---:B------:R-:W-:Y:S02]  /*2da0*/  IADD3 R13, R19.reuse, 0x1, RZ ;  /* 0x00000001130d7810 */ /* 0x040fe40007ffe0ff */
[----:B------:R-:W-:Y:S02]  /*2db0*/  IADD3 R15, R19, 0x2, RZ ;  /* 0x00000002130f7810 */ /* 0x000fe40007ffe0ff */
[----:B------:R-:W-:Y:S02]  /*2dc0*/  ISETP.EQ.OR P4, PT, R13, UR16, P3 ;  /* 0x000000100d007c0c */ /* 0x000fe40009f82670 */
[----:B------:R-:W-:Y:S02]  /*2dd0*/  ISETP.EQ.OR P5, PT, R15, UR16, P3 ;  /* 0x000000100f007c0c */ /* 0x000fe40009fa2670 */
[----:B------:R-:W-:-:S09]  /*2de0*/  IADD3 R14, R19, 0x3, RZ ;  /* 0x00000003130e7810 */ /* 0x000fd20007ffe0ff */
[C-C-:B------:R-:W-:Y:S02]  /*2df0*/  @!P4 IMAD R13, R9.reuse, R13, R2.reuse ;  /* 0x0000000d090dc224 */ /* 0x140fe400078e0202 */
[----:B------:R-:W-:Y:S02]  /*2e00*/  @!P5 IMAD R15, R9, R15, R2 ;  /* 0x0000000f090fd224 */ /* 0x000fe400078e0202 */
[----:B0-----:R-:W-:Y:S01]  /*2e10*/  @!P6 FADD.FTZ R28, R28, R10 ;  /* 0x0000000a1c1ce221 */ /* 0x001fe20000010000 */
[----:B------:R-:W-:Y:S01]  /*2e20*/  @!P6 FADD.FTZ R29, R29, R11 ;  /* 0x0000000b1d1de221 */ /* 0x000fe20000010000 */
[----:B------:R-:W-:Y:S01]  /*2e30*/  ISETP.EQ.OR P6, PT, R14, UR16, P3 ;  /* 0x000000100e007c0c */ /* 0x000fe20009fc2670 */
[----:B------:R-:W-:-:S04]  /*2e40*/  @!P4 IMAD.WIDE.U32 R10, R13, 0x8, R20 ;  /* 0x000000080d0ac825 */ /* 0x000fc800078e0014 */
[----:B------:R-:W-:Y:S02]  /*2e50*/  @!P5 IMAD.WIDE.U32 R12, R15, 0x8, R20 ;  /* 0x000000080f0cd825 */ /* 0x000fe400078e0014 */
[----:B------:R-:W2:Y:S04]  /*2e60*/  @!P4 LDG.E.64 R10, desc[UR14][R10.64] ;  /* 0x0000000e0a0ac981 */ /* 0x000ea8000c1e1b00 */
[----:B------:R-:W3:Y:S02]  /*2e70*/  @!P5 LDG.E.64 R12, desc[UR14][R12.64] ;  /* 0x0000000e0c0cd981 */ /* 0x000ee4000c1e1b00 */
[----:B------:R-:W-:-:S04]  /*2e80*/  @!P6 IMAD R15, R9, R14, R2 ;  /* 0x0000000e090fe224 */ /* 0x000fc800078e0202 */
[----:B------:R-:W-:-:S06]  /*2e90*/  @!P6 IMAD.WIDE.U32 R14, R15, 0x8, R20 ;  /* 0x000000080f0ee825 */ /* 0x000fcc00078e0014 */
[----:B------:R-:W4:Y:S01]  /*2ea0*/  @!P6 LDG.E.64 R14, desc[UR14][R14.64] ;  /* 0x0000000e0e0ee981 */ /* 0x000f22000c1e1b00 */
[C---:B------:R-:W-:Y:S02]  /*2eb0*/  IADD3 R16, R19.reuse, 0x4, RZ ;  /* 0x0000000413107810 */ /* 0x040fe40007ffe0ff */
[C---:B------:R-:W-:Y:S02]  /*2ec0*/  IADD3 R17, R19.reuse, 0x5, RZ ;  /* 0x0000000513117810 */ /* 0x040fe40007ffe0ff */
[----:B------:R-:W-:Y:S01]  /*2ed0*/  IADD3 R22, R19, 0x6, RZ ;  /* 0x0000000613167810 */ /* 0x000fe20007ffe0ff */
[----:B--2---:R-:W-:Y:S01]  /*2ee0*/  @!P4 FADD.FTZ R28, R28, R10 ;  /* 0x0000000a1c1cc221 */ /* 0x004fe20000010000 */
[----:B------:R-:W-:Y:S01]  /*2ef0*/  @!P4 FADD.FTZ R29, R29, R11 ;  /* 0x0000000b1d1dc221 */ /* 0x000fe20000010000 */
[----:B------:R-:W-:Y:S02]  /*2f00*/  ISETP.EQ.OR P4, PT, R16, UR16, P3 ;  /* 0x0000001010007c0c */ /* 0x000fe40009f82670 */
[----:B---3--:R-:W-:Y:S01]  /*2f10*/  @!P5 FADD.FTZ R28, R28, R12 ;  /* 0x0000000c1c1cd221 */ /* 0x008fe20000010000 */
[----:B------:R-:W-:Y:S01]  /*2f20*/  @!P5 FADD.FTZ R29, R29, R13 ;  /* 0x0000000d1d1dd221 */ /* 0x000fe20000010000 */
[----:B------:R-:W-:-:S09]  /*2f30*/  ISETP.EQ.OR P5, PT, R17, UR16, P3 ;  /* 0x0000001011007c0c */ /* 0x000fd20009fa2670 */
[----:B------:R-:W-:Y:S02]  /*2f40*/  @!P4 IMAD R11, R9, R16, R2 ;  /* 0x00000010090bc224 */ /* 0x000fe400078e0202 */
[----:B----4-:R-:W-:Y:S01]  /*2f50*/  @!P6 FADD.FTZ R28, R28, R14 ;  /* 0x0000000e1c1ce221 */ /* 0x010fe20000010000 */
[----:B------:R-:W-:Y:S01]  /*2f60*/  @!P6 FADD.FTZ R29, R29, R15 ;  /* 0x0000000f1d1de221 */ /* 0x000fe20000010000 */
[----:B------:R-:W-:Y:S01]  /*2f70*/  ISETP.EQ.OR P6, PT, R22, UR16, P3 ;  /* 0x0000001016007c0c */ /* 0x000fe20009fc2670 */
[----:B------:R-:W-:-:S04]  /*2f80*/  @!P4 IMAD.WIDE.U32 R10, R11, 0x8, R20 ;  /* 0x000000080b0ac825 */ /* 0x000fc800078e0014 */
[----:B------:R-:W-:Y:S02]  /*2f90*/  @!P5 IMAD R13, R9, R17, R2 ;  /* 0x00000011090dd224 */ /* 0x000fe400078e0202 */
[----:B------:R-:W2:Y:S02]  /*2fa0*/  @!P4 LDG.E.64 R10, desc[UR14][R10.64] ;  /* 0x0000000e0a0ac981 */ /* 0x000ea4000c1e1b00 */
[----:B------:R-:W-:-:S04]  /*2fb0*/  @!P5 IMAD.WIDE.U32 R12, R13, 0x8, R20 ;  /* 0x000000080d0cd825 */ /* 0x000fc800078e0014 */
[----:B------:R-:W-:Y:S02]  /*2fc0*/  @!P6 IMAD R15, R9, R22, R2 ;  /* 0x00000016090fe224 */ /* 0x000fe400078e0202 */
[----:B------:R-:W3:Y:S02]  /*2fd0*/  @!P5 LDG.E.64 R12, desc[UR14][R12.64] ;  /* 0x0000000e0c0cd981 */ /* 0x000ee4000c1e1b00 */
        /* <DEDUP_REMOVED lines=65> */
[----:B------:R-:W-:Y:S02]  /*33f0*/  IADD3 R18, R18, -0x10, RZ ;  /* 0xfffffff012127810 */ /* 0x000fe40007ffe0ff */
[----:B------:R-:W-:Y:S01]  /*3400*/  IADD3 R19, R19, 0x10, RZ ;  /* 0x0000001013137810 */ /* 0x000fe20007ffe0ff */
[----:B--2---:R-:W-:Y:S01]  /*3410*/  @!P4 FADD.FTZ R28, R28, R10 ;  /* 0x0000000a1c1cc221 */ /* 0x004fe20000010000 */
[----:B------:R-:W-:Y:S01]  /*3420*/  @!P4 FADD.FTZ R29, R29, R11 ;  /* 0x0000000b1d1dc221 */ /* 0x000fe20000010000 */
[----:B------:R-:W-:Y:S02]  /*3430*/  ISETP.GT.AND P4, PT, R18, 0xc, PT ;  /* 0x0000000c1200780c */ /* 0x000fe40003f84270 */
[----:B---3--:R-:W-:Y:S01]  /*3440*/  @!P5 FADD.FTZ R28, R28, R12 ;  /* 0x0000000c1c1cd221 */ /* 0x008fe20000010000 */
[----:B------:R-:W-:-:S03]  /*3450*/  @!P5 FADD.FTZ R29, R29, R13 ;  /* 0x0000000d1d1dd221 */ /* 0x000fc60000010000 */
[----:B----4-:R-:W-:Y:S01]  /*3460*/  @!P6 FADD.FTZ R28, R28, R14 ;  /* 0x0000000e1c1ce221 */ /* 0x010fe20000010000 */
[----:B------:R-:W-:-:S06]  /*3470*/  @!P6 FADD.FTZ R29, R29, R15 ;  /* 0x0000000f1d1de221 */ /* 0x000fcc0000010000 */
[----:B------:R-:W-:Y:S05]  /*3480*/  @P4 BRA `(.L_x_48) ;  /* 0xfffffff800344947 */ /* 0x000fea000383ffff */
.L_x_47:
[----:B------:R-:W-:-:S13]  /*3490*/  ISETP.GT.AND P4, PT, R18, 0x4, PT ;  /* 0x000000041200780c */ /* 0x000fda0003f84270 */
[----:B------:R-:W-:Y:S05]  /*34a0*/  @!P4 BRA `(.L_x_49) ;  /* 0x0000000000ecc947 */ /* 0x000fea0003800000 */
[C---:B------:R-:W-:Y:S02]  /*34b0*/  IADD3 R13, R19.reuse, 0x1, RZ ;  /* 0x00000001130d7810 */ /* 0x040fe40007ffe0ff */
[----:B------:R-:W-:Y:S02]  /*34c0*/  ISETP.EQ.OR P0, PT, R19, UR16, P3 ;  /* 0x0000001013007c0c */ /* 0x000fe40009f02670 */
[----:B------:R-:W-:Y:S02]  /*34d0*/  ISETP.EQ.OR P5, PT, R13, UR16, P3 ;  /* 0x000000100d007c0c */ /* 0x000fe40009fa2670 */
[C---:B------:R-:W-:Y:S02]  /*34e0*/  IADD3 R15, R19.reuse, 0x2, RZ ;  /* 0x00000002130f7810 */ /* 0x040fe40007ffe0ff */
[----:B------:R-:W-:Y:S02]  /*34f0*/  IADD3 R17, R19, 0x3, RZ ;  /* 0x0000000313117810 */ /* 0x000fe40007ffe0ff */
[----:B------:R-:W-:-:S02]  /*3500*/  ISETP.EQ.OR P6, PT, R15, UR16, P3 ;  /* 0x000000100f007c0c */ /* 0x000fc40009fc2670 */
[----:B------:R-:W-:-:S03]  /*3510*/  ISETP.EQ.OR P4, PT, R17, UR16, P3 ;  /* 0x0000001011007c0c */ /* 0x000fc60009f82670 */
[--C-:B------:R-:W-:Y:S02]  /*3520*/  @!P0 IMAD R11, R19, R9, R2.reuse ;  /* 0x00000009130b8224 */ /* 0x100fe400078e0202 */
        /* <DEDUP_REMOVED lines=13> */
[----:B------:R-:W-:Y:S02]  /*3600*/  @!P0 FADD.FTZ R29, R29, R11 ;  /* 0x0000000b1d1d8221 */ /* 0x000fe40000010000 */
        /* <DEDUP_REMOVED lines=26> */
[----:B------:R-:W-:Y:S02]  /*37b0*/  IADD3 R19, R19, 0x4, RZ ;  /* 0x0000000413137810 */ /* 0x000fe40007ffe0ff */
[----:B------:R-:W-:Y:S01]  /*37c0*/  IADD3 R18, R18, -0x4, RZ ;  /* 0xfffffffc12127810 */ /* 0x000fe20007ffe0ff */
[----:B--2---:R-:W-:Y:S01]  /*37d0*/  @!P0 FADD.FTZ R28, R28, R10 ;  /* 0x0000000a1c1c8221 */ /* 0x004fe20000010000 */
[----:B------:R-:W-:-:S03]  /*37e0*/  @!P0 FADD.FTZ R29, R29, R11 ;  /* 0x0000000b1d1d8221 */ /* 0x000fc60000010000 */
[----:B---3--:R-:W-:Y:S01]  /*37f0*/  @!P5 FADD.FTZ R28, R28, R12 ;  /* 0x0000000c1c1cd221 */ /* 0x008fe20000010000 */
[----:B------:R-:W-:-:S03]  /*3800*/  @!P5 FADD.FTZ R29, R29, R13 ;  /* 0x0000000d1d1dd221 */ /* 0x000fc60000010000 */
[----:B----4-:R-:W-:Y:S01]  /*3810*/  @!P6 FADD.FTZ R28, R28, R14 ;  /* 0x0000000e1c1ce221 */ /* 0x010fe20000010000 */
[----:B------:R-:W-:Y:S01]  /*3820*/  @!P6 FADD.FTZ R29, R29, R15 ;  /* 0x0000000f1d1de221 */ /* 0x000fe20000010000 */
[----:B------:R-:W-:Y:S02]  /*3830*/  PLOP3.LUT P0, PT, PT, PT, PT, 0x8, 0x0 ;  /* 0x000000000000781c */ /* 0x000fe40003f0e170 */
[----:B-----5:R-:W-:Y:S01]  /*3840*/  @!P4 FADD.FTZ R28, R28, R16 ;  /* 0x000000101c1cc221 */ /* 0x020fe20000010000 */
[----:B------:R-:W-:-:S10]  /*3850*/  @!P4 FADD.FTZ R29, R29, R17 ;  /* 0x000000111d1dc221 */ /* 0x000fd40000010000 */
.L_x_49:
[----:B------:R-:W-:-:S13]  /*3860*/  ISETP.NE.OR P0, PT, R18, RZ, P0 ;  /* 0x000000ff1200720c */ /* 0x000fda0000705670 */
[----:B------:R-:W-:Y:S05]  /*3870*/  @!P0 BRA `(.L_x_45) ;  /* 0x00000000007c8947 */ /* 0x000fea0003800000 */
.L_x_46:
[C---:B------:R-:W-:Y:S02]  /*3880*/  ISETP.EQ.OR P5, PT, R19.reuse, UR16, P3 ;  /* 0x0000001013007c0c */ /* 0x040fe40009fa2670 */
[C---:B------:R-:W-:Y:S02]  /*3890*/  IADD3 R13, R19.reuse, 0x1, RZ ;  /* 0x00000001130d7810 */ /* 0x040fe40007ffe0ff */
[----:B------:R-:W-:Y:S02]  /*38a0*/  IADD3 R15, R19, 0x2, RZ ;  /* 0x00000002130f7810 */ /* 0x000fe40007ffe0ff */
        /* <DEDUP_REMOVED lines=28> */
.L_x_45:
        /* <DEDUP_REMOVED lines=11> */
.L_x_51:
[----:B------:R-:W-:Y:S05]  /*3b20*/  BSYNC B0 ;  /* 0x0000000000007941 */ /* 0x000fea0003800000 */
.L_x_50:
        /* <DEDUP_REMOVED lines=16> */
.L_x_42:
[----:B------:R-:W1:Y:S01]  /*3c30*/  S2UR UR9, SR_CgaCtaId ;  /* 0x00000000000979c3 */ /* 0x000e620000008800 */
[----:B------:R-:W-:Y:S01]  /*3c40*/  UMOV UR8, 0x400 ;  /* 0x0000040000087882 */ /* 0x000fe20000000000 */
[C---:B--2---:R-:W-:Y:S02]  /*3c50*/  PRMT R10, R33.reuse, 0x7632, R10 ;  /* 0x00007632210a7816 */ /* 0x044fe4000000000a */
[----:B------:R-:W-:Y:S02]  /*3c60*/  SHF.L.U32 R33, R33, 0x10, RZ ;  /* 0x0000001021217819 */ /* 0x000fe400000006ff */
[----:B------:R-:W-:Y:S02]  /*3c70*/  PRMT R12, R32, 0x7632, R12 ;  /* 0x00007632200c7816 */ /* 0x000fe4000000000c */
[----:B------:R-:W-:Y:S01]  /*3c80*/  PRMT R13, R34, 0x7632, R13 ;  /* 0x00007632220d7816 */ /* 0x000fe2000000000d */
[----:B------:R-:W-:Y:S01]  /*3c90*/  FADD.FTZ R33, R33, -UR19 ;  /* 0x8000001321217e21 */ /* 0x000fe20008010000 */
[----:B------:R-:W-:-:S02]  /*3ca0*/  SHF.L.U32 R11, R32, 0x10, RZ ;  /* 0x00000010200b7819 */ /* 0x000fc400000006ff */
[----:B------:R-:W-:Y:S01]  /*3cb0*/  SHF.L.U32 R34, R34, 0x10, RZ ;  /* 0x0000001022227819 */ /* 0x000fe200000006ff */
[----:B------:R-:W-:Y:S01]  /*3cc0*/  FMUL.FTZ R33, R33, UR13 ;  /* 0x0000000d21217c20 */ /* 0x000fe20008410000 */
[----:B------:R-:W-:Y:S01]  /*3cd0*/  SHF.L.U32 R12, R12, 0x10, RZ ;  /* 0x000000100c0c7819 */ /* 0x000fe200000006ff */
[----:B-1----:R-:W-:-:S09]  /*3ce0*/  ULEA UR8, UR9, UR8, 0x18 ;  /* 0x0000000809087291 */ /* 0x002fd2000f8ec03f */
[----:B------:R-:W-:Y:S01]  /*3cf0*/  @!P3 STS.64 [UR8+0xc0], R28 ;  /* 0x0000c01cff00b988 */ /* 0x000fe20008000a08 */
[----:B------:R-:W-:Y:S06]  /*3d00*/  BAR.SYNC.DEFER_BLOCKING 0x0 ;  /* 0x0000000000007b1d */ /* 0x000fec0000010000 */
[----:B------:R-:W1:Y:S01]  /*3d10*/  LDS.64 R8, [UR8+0xc0] ;  /* 0x0000c008ff087984 */ /* 0x000e620008000a00 */
[----:B------:R-:W-:Y:S02]  /*3d20*/  ULDC UR8, c[0x0][0x2bc] ;  /* 0x0000af0000087ab9 */ /* 0x000fe40000000800 */
[----:B-1----:R-:W-:Y:S01]  /*3d30*/  FMUL.FTZ R2, R8, UR8 ;  /* 0x0000000808027c20 */ /* 0x002fe20008410000 */
[----:B------:R-:W-:Y:S01]  /*3d40*/  SHF.L.U32 R8, R10, 0x10, RZ ;  /* 0x000000100a087819 */ /* 0x000fe200000006ff */
[----:B------:R-:W-:-:S04]  /*3d50*/  FMUL.FTZ R9, R9, UR8 ;  /* 0x0000000809097c20 */ /* 0x000fc80008410000 */
[----:B------:R-:W-:Y:S01]  /*3d60*/  FADD.FTZ R10, R8, -UR19 ;  /* 0x80000013080a7e21 */ /* 0x000fe20008010000 */
[----:B------:R-:W-:-:S03]  /*3d70*/  SHF.L.U32 R8, R13, 0x10, RZ ;  /* 0x000000100d087819 */ /* 0x000fc600000006ff */
[----:B------:R-:W-:Y:S01]  /*3d80*/  FMUL.FTZ R22, R10, UR13 ;  /* 0x0000000d0a167c20 */ /* 0x000fe20008410000 */
[----:B------:R-:W-:Y:S06]  /*3d90*/  @!P2 BRA `(.L_x_52) ;  /* 0x000000000048a947 */ /* 0x000fec0003800000 */
[----:B------:R-:W-:Y:S01]  /*3da0*/  FFMA.FTZ R10, R33, R4, R6 ;  /* 0x00000004210a7223 */ /* 0x000fe20000010006 */
[----:B------:R-:W-:-:S03]  /*3db0*/  FFMA.FTZ R13, R22, R5, R7 ;  /* 0x00000005160d7223 */ /* 0x000fc60000010007 */
[----:B------:R-:W-:Y:S01]  /*3dc0*/  FMUL.FTZ R14, R10, -1.4426950216293334961 ;  /* 0xbfb8aa3b0a0e7820 */ /* 0x000fe20000410000 */
[----:B------:R-:W-:-:S05]  /*3dd0*/  FMUL.FTZ R17, R13, -1.4426950216293334961 ;  /* 0xbfb8aa3b0d117820 */ /* 0x000fca0000410000 */
[----:B------:R-:W1:Y:S08]  /*3de0*/  MUFU.EX2 R14, R14 ;  /* 0x0000000e000e7308 */ /* 0x000e700000000800 */
[----:B------:R-:W2:Y:S01]  /*3df0*/  MUFU.EX2 R17, R17 ;  /* 0x0000001100117308 */ /* 0x000ea20000000800 */
[----:B-1----:R-:W-:-:S07]  /*3e00*/  FADD.FTZ R15, R14, 1 ;  /* 0x3f8000000e0f7421 */ /* 0x002fce0000010000 */
[----:B------:R-:W1:Y:S01]  /*3e10*/  MUFU.RCP R16, R15 ;  /* 0x0000000f00107308 */ /* 0x000e620000001000 */
[----:B--2---:R-:W-:-:S07]  /*3e20*/  FADD.FTZ R18, R17, 1 ;  /* 0x3f80000011127421 */ /* 0x004fce0000010000 */
[----:B------:R-:W2:Y:S01]  /*3e30*/  MUFU.RCP R19, R18 ;  /* 0x0000001200137308 */ /* 0x000ea20000001000 */
[----:B-1----:R-:W-:Y:S01]  /*3e40*/  FADD.FTZ R21, -R16, 1 ;  /* 0x3f80000010157421 */ /* 0x002fe20000010100 */
[----:B------:R-:W-:-:S03]  /*3e50*/  FMUL.FTZ R11, R11, R16 ;  /* 0x000000100b0b7220 */ /* 0x000fc60000410000 */
[----:B------:R-:W-:Y:S01]  /*3e60*/  FFMA.FTZ R10, R10, R21, 1 ;  /* 0x3f8000000a0a7423 */ /* 0x000fe20000010015 */
[----:B--2---:R-:W-:Y:S01]  /*3e70*/  FADD.FTZ R20, -R19, 1 ;  /* 0x3f80000013147421 */ /* 0x004fe20000010100 */
[----:B------:R-:W-:Y:S02]  /*3e80*/  FMUL.FTZ R12, R12, R19 ;  /* 0x000000130c0c7220 */ /* 0x000fe40000410000 */
[----:B------:R-:W-:Y:S01]  /*3e90*/  FMUL.FTZ R11, R11, R10 ;  /* 0x0000000a0b0b7220 */ /* 0x000fe20000410000 */
[----:B------:R-:W-:-:S04]  /*3ea0*/  FFMA.FTZ R13, R13, R20, 1 ;  /* 0x3f8000000d0d7423 */ /* 0x000fc80000010014 */
[----:B------:R-:W-:-:S07]  /*3eb0*/  FMUL.FTZ R12, R12, R13 ;  /* 0x0000000d0c0c7220 */ /* 0x000fce0000410000 */
.L_x_52:
[----:B------:R-:W-:Y:S04]  /*3ec0*/  BSSY B0, `(.L_x_53) ;  /* 0x0000014000007945 */ /* 0x000fe80003800000 */
[----:B------:R-:W-:Y:S05]  /*3ed0*/  @!P1 BRA `(.L_x_54) ;  /* 0x0000000000489947 */ /* 0x000fea0003800000 */
[C-C-:B------:R-:W-:Y:S01]  /*3ee0*/  FFMA.FTZ R10, R2.reuse, R33, R9.reuse ;  /* 0x00000021020a7223 */ /* 0x140fe20000010009 */
[----:B------:R-:W-:Y:S01]  /*3ef0*/  ULDC.64 UR8, c[0x0][0x288] ;  /* 0x0000a20000087ab9 */ /* 0x000fe20000000a00 */
[----:B------:R-:W-:Y:S01]  /*3f00*/  FFMA.FTZ R15, R2, R22, R9 ;  /* 0x00000016020f7223 */ /* 0x000fe20000010009 */
[----:B------:R-:W-:Y:S02]  /*3f10*/  IMAD R17, R3, UR8, RZ ;  /* 0x0000000803117c24 */ /* 0x000fe4000f8e02ff */
[----:B------:R-:W-:Y:S01]  /*3f20*/  FFMA.FTZ R13, R11, R4, -R10 ;  /* 0x000000040b0d7223 */ /* 0x000fe2000001080a */
[----:B------:R-:W-:Y:S01]  /*3f30*/  MOV R10, R40 ;  /* 0x00000028000a7202 */ /* 0x000fe20000000f00 */
[----:B------:R-:W-:Y:S01]  /*3f40*/  FFMA.FTZ R14, R12, R5, -R15 ;  /* 0x000000050c0e7223 */ /* 0x000fe2000001080f */
[----:B------:R-:W-:Y:S01]  /*3f50*/  MOV R11, R43 ;  /* 0x0000002b000b7202 */ /* 0x000fe20000000f00 */
[----:B------:R-:W-:Y:S02]  /*3f60*/  IMAD R17, R36, UR9, R17 ;  /* 0x0000000924117c24 */ /* 0x000fe4000f8e0211 */
[----:B------:R-:W-:Y:S01]  /*3f70*/  FMUL.FTZ R15, R13, UR13 ;  /* 0x0000000d0d0f7c20 */ /* 0x000fe20008410000 */
[----:B------:R-:W-:Y:S01]  /*3f80*/  FMUL.FTZ R14, R14, UR13 ;  /* 0x0000000d0e0e7c20 */ /* 0x000fe20008410000 */
[----:B------:R-:W-:Y:S01]  /*3f90*/  IMAD.WIDE.U32 R10, R36, UR8, R10 ;  /* 0x00000008240a7c25 */ /* 0x000fe2000f8e000a */
[----:B------:R-:W-:-:S02]  /*3fa0*/  ULDC.64 UR8, c[0x0][0x210] ;  /* 0x0000840000087ab9 */ /* 0x000fc40000000a00 */
[----:B------:R-:W-:Y:S02]  /*3fb0*/  LEA R12, P0, R10, UR8, 0x1 ;  /* 0x000000080a0c7c11 */ /* 0x000fe4000f8008ff */
[----:B------:R-:W-:Y:S02]  /*3fc0*/  IADD3 R17, R11, R17, RZ ;  /* 0x000000110b117210 */ /* 0x000fe40007ffe0ff */
[----:B------:R-:W-:Y:S02]  /*3fd0*/  F2FP.BF16.F32.PACK_AB R11, R14, R15 ;  /* 0x0000000f0e0b723e */ /* 0x000fe400000010ff */
[----:B------:R-:W-:-:S05]  /*3fe0*/  LEA.HI.X R13, R10, UR9, R17, 0x1, P0 ;  /* 0x000000090a0d7c11 */ /* 0x000fca00080f0c11 */
[----:B------:R1:W-:Y:S02]  /*3ff0*/  STG.E desc[UR14][R12.64], R11 ;  /* 0x0000000b0c007986 */ /* 0x0003e4000c10190e */
.L_x_54:
[----:B------:R-:W-:Y:S05]  /*4000*/  BSYNC B0 ;  /* 0x0000000000007941 */ /* 0x000fea0003800000 */
.L_x_53:
[C---:B------:R-:W-:Y:S01]  /*4010*/  PRMT R10, R31.reuse, 0x7632, R10 ;  /* 0x000076321f0a7816 */ /* 0x040fe2000000000a */
[----:B------:R-:W-:Y:S01]  /*4020*/  FADD.FTZ R34, R34, -UR19 ;  /* 0x8000001322227e21 */ /* 0x000fe20008010000 */
[----:B------:R-:W-:Y:S01]  /*4030*/  FADD.FTZ R8, R8, -UR19 ;  /* 0x8000001308087e21 */ /* 0x000fe20008010000 */
[----:B------:R-:W-:Y:S02]  /*4040*/  SHF.L.U32 R31, R31, 0x10, RZ ;  /* 0x000000101f1f7819 */ /* 0x000fe400000006ff */
[----:B------:R-:W-:Y:S01]  /*4050*/  SHF.L.U32 R10, R10, 0x10, RZ ;  /* 0x000000100a0a7819 */ /* 0x000fe200000006ff */
[----:B------:R-:W-:Y:S01]  /*4060*/  FMUL.FTZ R19, R34, UR13 ;  /* 0x0000000d22137c20 */ /* 0x000fe20008410000 */
[----:B------:R-:W-:Y:S01]  /*4070*/  FMUL.FTZ R18, R8, UR13 ;  /* 0x0000000d08127c20 */ /* 0x000fe20008410000 */
[----:B------:R-:W-:Y:S06]  /*4080*/  @!P2 BRA `(.L_x_55) ;  /* 0x000000000048a947 */ /* 0x000fec0003800000 */
[----:B------:R-:W-:Y:S01]  /*4090*/  FFMA.FTZ R6, R19, R4, R6 ;  /* 0x0000000413067223 */ /* 0x000fe20000010006 */
[----:B------:R-:W-:-:S03]  /*40a0*/  FFMA.FTZ R7, R18, R5, R7 ;  /* 0x0000000512077223 */ /* 0x000fc60000010007 */
[----:B------:R-:W-:Y:S01]  /*40b0*/  FMUL.FTZ R8, R6, -1.4426950216293334961 ;  /* 0xbfb8aa3b06087820 */ /* 0x000fe20000410000 */
[----:B-1----:R-:W-:-:S05]  /*40c0*/  FMUL.FTZ R13, R7, -1.4426950216293334961 ;  /* 0xbfb8aa3b070d7820 */ /* 0x002fca0000410000 */
        /* <DEDUP_REMOVED lines=14> */
.L_x_55:
[----:B------:R-:W-:Y:S01]  /*41b0*/  ULDC.64 UR8, c[0x0][0x290] ;  /* 0x0000a40000087ab9 */ /* 0x000fe20000000a00 */
[----:B------:R-:W-:Y:S01]  /*41c0*/  SHF.R.S32.HI R7, RZ, 0x1f, R35 ;  /* 0x0000001fff077819 */ /* 0x000fe20000011423 */
[----:B------:R-:W-:Y:S01]  /*41d0*/  BSSY B0, `(.L_x_56) ;  /* 0x0000016000007945 */ /* 0x000fe20003800000 */
[----:B------:R-:W-:-:S04]  /*41e0*/  ISETP.GE.U32.AND P0, PT, R35, UR8, PT ;  /* 0x0000000823007c0c */ /* 0x000fc8000bf06070 */
[----:B------:R-:W-:-:S04]  /*41f0*/  ISETP.GE.AND.EX P0, PT, R7, UR9, PT, P0 ;  /* 0x0000000907007c0c */ /* 0x000fc8000bf06300 */
[----:B------:R-:W-:-:S13]  /*4200*/  ISETP.GT.U32.OR P0, PT, R37, 0x27f, P0 ;  /* 0x0000027f2500780c */ /* 0x000fda0000704470 */
[----:B------:R-:W-:Y:S05]  /*4210*/  @P0 BRA `(.L_x_57) ;  /* 0x0000000000440947 */ /* 0x000fea0003800000 */
[C-C-:B------:R-:W-:Y:S01]  /*4220*/  FFMA.FTZ R6, R2.reuse, R19, R9.reuse ;  /* 0x0000001302067223 */ /* 0x140fe20000010009 */
[----:B------:R-:W-:Y:S01]  /*4230*/  ULDC.64 UR8, c[0x0][0x288] ;  /* 0x0000a20000087ab9 */ /* 0x000fe20000000a00 */
[----:B------:R-:W-:Y:S01]  /*4240*/  FFMA.FTZ R9, R2, R18, R9 ;  /* 0x0000001202097223 */ /* 0x000fe20000010009 */
[----:B------:R-:W-:Y:S01]  /*4250*/  MOV R41, R43 ;  /* 0x0000002b00297202 */ /* 0x000fe20000000f00 */
[----:B------:R-:W-:Y:S02]  /*4260*/  IMAD R2, R7, UR8, RZ ;  /* 0x0000000807027c24 */ /* 0x000fe4000f8e02ff */
[----:B------:R-:W-:Y:S01]  /*4270*/  FFMA.FTZ R6, R31, R4, -R6 ;  /* 0x000000041f067223 */ /* 0x000fe20000010806 */
[----:B------:R-:W-:Y:S01]  /*4280*/  FFMA.FTZ R9, R10, R5, -R9 ;  /* 0x000000050a097223 */ /* 0x000fe20000010809 */
[----:B------:R-:W-:-:S04]  /*4290*/  IMAD.WIDE.U32 R40, R35, UR8, R40 ;  /* 0x0000000823287c25 */ /* 0x000fc8000f8e0028 */
[----:B------:R-:W-:Y:S01]  /*42a0*/  FMUL.FTZ R6, R6, UR13 ;  /* 0x0000000d06067c20 */ /* 0x000fe20008410000 */
[----:B------:R-:W-:Y:S01]  /*42b0*/  FMUL.FTZ R7, R9, UR13 ;  /* 0x0000000d09077c20 */ /* 0x000fe20008410000 */
[----:B------:R-:W-:Y:S01]  /*42c0*/  IMAD R5, R35, UR9, R2 ;  /* 0x0000000923057c24 */ /* 0x000fe2000f8e0202 */
[----:B------:R-:W-:Y:S02]  /*42d0*/  ULDC.64 UR8, c[0x0][0x210] ;  /* 0x0000840000087ab9 */ /* 0x000fe40000000a00 */
[C---:B------:R-:W-:Y:S02]  /*42e0*/  LEA R4, P0, R40.reuse, UR8, 0x1 ;  /* 0x0000000828047c11 */ /* 0x040fe4000f8008ff */
[----:B------:R-:W-:Y:S02]  /*42f0*/  IADD3 R5, R41, R5, RZ ;  /* 0x0000000529057210 */ /* 0x000fe40007ffe0ff */
[----:B------:R-:W-:Y:S02]  /*4300*/  F2FP.BF16.F32.PACK_AB R7, R7, R6 ;  /* 0x000000060707723e */ /* 0x000fe400000010ff */
[----:B------:R-:W-:-:S05]  /*4310*/  LEA.HI.X R5, R40, UR9, R5, 0x1, P0 ;  /* 0x0000000928057c11 */ /* 0x000fca00080f0c05 */
[----:B------:R2:W-:Y:S02]  /*4320*/  STG.E desc[UR14][R4.64], R7 ;  /* 0x0000000704007986 */ /* 0x0005e4000c10190e */
.L_x_57:
[----:B------:R-:W-:Y:S05]  /*4330*/  BSYNC B0 ;  /* 0x0000000000007941 */ /* 0x000fea0003800000 */
.L_x_56:
[----:B------:R-:W-:Y:S01]  /*4340*/  ULDC UR8, c[0x0][0x10] ;  /* 0x0000040000087ab9 */ /* 0x000fe20000000800 */
[----:B------:R-:W-:Y:S02]  /*4350*/  UIADD3 UR4, UR4, 0x1, URZ ;  /* 0x0000000104047890 */ /* 0x000fe4000fffe03f */
[----:B------:R-:W-:-:S04]  /*4360*/  UIADD3 UR7, UR8, UR7, URZ ;  /* 0x0000000708077290 */ /* 0x000fc8000fffe03f */
[----:B------:R-:W-:-:S06]  /*4370*/  UISETP.GE.AND UP0, UPT, UR7, UR5, UPT ;  /* 0x000000050700728c */ /* 0x000fcc000bf06270 */
[----:B------:R-:W-:-:S13]  /*4380*/  PLOP3.LUT P0, PT, PT, PT, UP0, 0x80, 0x0 ;  /* 0x000000000000781c */ /* 0x000fda0003f0f008 */
[----:B------:R-:W-:Y:S05]  /*4390*/  @!P0 BRA `(.L_x_58) ;  /* 0xffffffbc00d88947 */ /* 0x000fea000383ffff */
.L_x_31:
[----:B--2---:R-:W2:Y:S01]  /*43a0*/  LDC R4, c[0x0][0xc] ;  /* 0x00000300ff047b82 */ /* 0x004ea20000000800 */
[----:B------:R-:W-:Y:S01]  /*43b0*/  ISETP.NE.AND P1, PT, R37, RZ, PT ;  /* 0x000000ff2500720c */ /* 0x000fe20003f25270 */
[----:B------:R-:W-:Y:S06]  /*43c0*/  BSSY B0, `(.L_x_59) ;  /* 0x0000011000007945 */ /* 0x000fec0003800000 */
[----:B------:R-:W0:Y:S08]  /*43d0*/  LDC R7, c[0x0][0x10] ;  /* 0x00000400ff077b82 */ /* 0x000e300000000800 */
[----:B------:R-:W3:Y:S01]  /*43e0*/  LDC.64 R2, c[0x0][0x258] ;  /* 0x00009600ff027b82 */ /* 0x000ee20000000a00 */
[----:B--2---:R-:W-:-:S02]  /*43f0*/  ISETP.NE.AND P0, PT, R4, 0x1, PT ;  /* 0x000000010400780c */ /* 0x004fc40003f05270 */
[----:B0-----:R-:W-:-:S04]  /*4400*/  SHF.L.U32 R0, R7, 0x1, RZ ;  /* 0x0000000107007819 */ /* 0x001fc800000006ff */
[----:B------:R-:W-:-:S05]  /*4410*/  SEL R5, R0, RZ, P0 ;  /* 0x000000ff00057207 */ /* 0x000fca0000000000 */
[----:B---3--:R-:W-:Y:S01]  /*4420*/  IMAD.WIDE.U32 R2, R5, 0x4, R2 ;  /* 0x0000000405027825 */ /* 0x008fe200078e0002 */
[----:B------:R-:W-:Y:S06]  /*4430*/  @P1 BRA `(.L_x_60) ;  /* 0x0000000000241947 */ /* 0x000fec0003800000 */
[----:B------:R-:W0:Y:S01]  /*4440*/  S2R R0, SR_LANEID ;  /* 0x0000000000007919 */ /* 0x000e220000000000 */
[----:B------:R-:W-:Y:S02]  /*4450*/  VOTEU.ANY UR4, UPT, PT ;  /* 0x0000000000047886 */ /* 0x000fe400038e0100 */
[----:B------:R-:W-:Y:S02]  /*4460*/  UFLO.U32 UR5, UR4 ;  /* 0x00000004000572bd */ /* 0x000fe400080e0000 */
[----:B------:R-:W2:Y:S04]  /*4470*/  POPC R5, UR4 ;  /* 0x0000000400057d09 */ /* 0x000ea80008000000 */
[----:B0-----:R-:W-:-:S13]  /*4480*/  ISETP.EQ.U32.AND P0, PT, R0, UR5, PT ;  /* 0x0000000500007c0c */ /* 0x001fda000bf02070 */
[----:B------:R-:W-:Y:S06]  /*4490*/  @P0 MEMBAR.ALL.GPU ;  /* 0x0000000000000992 */ /* 0x000fec000000a000 */
[----:B------:R-:W-:-:S00]  /*44a0*/  @P0 ERRBAR ;  /* 0x00000000000009ab */ /* 0x000fc00000000000 */
[----:B------:R-:W-:Y:S06]  /*44b0*/  @P0 CGAERRBAR ;  /* 0x00000000000005ab */ /* 0x000fec0000000000 */
[----:B--2---:R0:W-:Y:S02]  /*44c0*/  @P0 REDG.E.ADD.S32.STRONG.GPU desc[UR14][R2.64], R5 ;  /* 0x000000050200098e */ /* 0x0041e4000c10e38e */
.L_x_60:
[----:B------:R-:W-:Y:S05]  /*44d0*/  BSYNC B0 ;  /* 0x0000000000007941 */ /* 0x000fea0003800000 */
.L_x_59:
[----:B------:R-:W2:Y:S01]  /*44e0*/  S2UR UR4, SR_CTAID.X ;  /* 0x00000000000479c3 */ /* 0x000ea20000002500 */
[----:B------:R-:W-:Y:S02]  /*44f0*/  IADD3 R0, R4, -0x1, RZ ;  /* 0xffffffff04007810 */ /* 0x000fe40007ffe0ff */
[----:B0-----:R-:W-:-:S05]  /*4500*/  IADD3 R5, R7, -0x1, RZ ;  /* 0xffffffff07057810 */ /* 0x001fca0007ffe0ff */
[----:B------:R-:W0:Y:S01]  /*4510*/  S2UR UR5, SR_CTAID.Y ;  /* 0x00000000000579c3 */ /* 0x000e220000002600 */
[----:B--2---:R-:W-:-:S04]  /*4520*/  ISETP.NE.AND P0, PT, R0, UR4, PT ;  /* 0x0000000400007c0c */ /* 0x004fc8000bf05270 */
[----:B0-----:R-:W-:-:S13]  /*4530*/  ISETP.NE.OR P0, PT, R5, UR5, P0 ;  /* 0x0000000505007c0c */ /* 0x001fda0008705670 */
[----:B------:R-:W-:Y:S05]  /*4540*/  @P0 EXIT ;  /* 0x000000000000094d */ /* 0x000fea0003800000 */
[----:B------:R-:W-:Y:S05]  /*4550*/  @P1 BRA `(.L_x_61) ;  /* 0x0000000000201947 */ /* 0x000fea0003800000 */
[----:B------:R-:W-:-:S05]  /*4560*/  IMAD R0, R4, R7, RZ ;  /* 0x0000000704007224 */ /* 0x000fca00078e02ff */
[----:B------:R-:W-:-:S13]  /*4570*/  ISETP.NE.AND P0, PT, R0, -0x1, PT ;  /* 0xffffffff0000780c */ /* 0x000fda0003f05270 */
[----:B------:R-:W-:Y:S05]  /*4580*/  @!P0 BRA `(.L_x_61) ;  /* 0x0000000000148947 */ /* 0x000fea0003800000 */
.L_x_62:
[----:B------:R-:W2:Y:S04]  /*4590*/  LDG.E.STRONG.GPU R5, desc[UR14][R2.64] ;  /* 0x0000000e02057981 */ /* 0x000ea8000c1ef900 */
[----:B--2---:R-:W-:Y:S01]  /*45a0*/  CCTL.IVALL ;  /* 0x00000000ff00798f */ /* 0x004fe20002000000 */
[----:B------:R-:W-:Y:S05]  /*45b0*/  YIELD ;  /* 0x0000000000007946 */ /* 0x000fea0003800000 */
[----:B------:R-:W-:-:S13]  /*45c0*/  ISETP.NE.AND P0, PT, R5, R0, PT ;  /* 0x000000000500720c */ /* 0x000fda0003f05270 */
[----:B------:R-:W-:Y:S05]  /*45d0*/  @P0 BRA `(.L_x_62) ;  /* 0xfffffffc00ec0947 */ /* 0x000fea000383ffff */
.L_x_61:
        /* <DEDUP_REMOVED lines=24> */
.L_x_63:
[----:B------:R-:W-:-:S04]  /*4760*/  LEA R12, P0, R37, UR4, 0x2 ;  /* 0x00000004250c7c11 */ /* 0x000fc8000f8010ff */
[----:B------:R-:W-:Y:S02]  /*4770*/  LEA.HI.X R13, R37, UR5, R0, 0x2, P0 ;  /* 0x00000005250d7c11 */ /* 0x000fe400080f1400 */
[-C--:B------:R-:W-:Y:S02]  /*4780*/  LEA R14, P0, R24, R12.reuse, 0x2 ;  /* 0x0000000c180e7211 */ /* 0x080fe400078010ff */
[-C--:B------:R-:W-:Y:S01]  /*4790*/  LEA R18, P1, R2, R12.reuse, 0x2 ;  /* 0x0000000c02127211 */ /* 0x080fe200078210ff */
[----:B--2---:R-:W2:Y:S01]  /*47a0*/  LDG.E R20, desc[UR14][R12.64] ;  /* 0x0000000e0c147981 */ /* 0x004ea2000c1e1900 */
        /* <DEDUP_REMOVED lines=18> */
.L_x_64:
        /* <DEDUP_REMOVED lines=11> */
.L_x_2280:


//--------------------- .text._Z35group_norm_nhwc_bwd_one_pass_kernelI11Bf16IOFp32WLi256ELi20ELi640EEv26Group_norm_nhwc_bwd_params --------------------------
	.section	.text._Z35group_norm_nhwc_bwd_one_pass_kernelI11Bf16IOFp32WLi256ELi20ELi640EEv26Group_norm_nhwc_bwd_params,"ax",@progbits
	.align	128
        .global         _Z35group_norm_nhwc_bwd_one_pass_kernelI11Bf16IOFp32WLi256ELi20ELi640EEv26Group_norm_nhwc_bwd_params
        .type           _Z35group_norm_nhwc_bwd_one_pass_kernelI11Bf16IOFp32WLi256ELi20ELi640EEv26Group_norm_nhwc_bwd_params,@function
        .size           _Z35group_norm_nhwc_bwd_one_pass_kernelI11Bf16IOFp32WLi256ELi20ELi640EEv26Group_norm_nhwc_bwd_params,(.L_x_2281 - _Z35group_norm_nhwc_bwd_one_pass_kernelI11Bf16IOFp32WLi256ELi20ELi640EEv26Group_norm_nhwc_bwd_params)
        .other          _Z35group_norm_nhwc_bwd_one_pass_kernelI11Bf16IOFp32WLi256ELi20ELi640EEv26Group_norm_nhwc_bwd_params,@"STO_CUDA_ENTRY STV_DEFAULT"
_Z35group_norm_nhwc_bwd_one_pass_kernelI11Bf16IOFp32WLi256ELi20ELi640EEv26Group_norm_nhwc_bwd_params:
.text._Z35group_norm_nhwc_bwd_one_pass_kernelI11Bf16IOFp32WLi256ELi20ELi640EEv26Group_norm_nhwc_bwd_params:
        /* <DEDUP_REMOVED lines=22> */
[----:B------:R-:W-:Y:S01]  /*0160*/  UMOV UR6, 0x400 ;  /* 0x0000040000067882 */ /* 0x000fe20000000000 */
[----:B------:R-:W-:Y:S01]  /*0170*/  UIADD3.X UR11, URZ, UR15, URZ, UP0, !UPT ;  /* 0x0000000f3f0b7290 */ /* 0x000fe200087fe43f */
[----:B------:R-:W-:-:S02]  /*0180*/  SHF.R.S32.HI R0, RZ, 0x5, R0 ;  /* 0x00000005ff007819 */ /* 0x000fc40000011400 */
[----:B------:R-:W2:Y:S01]  /*0190*/  S2UR UR9, SR_CgaCtaId ;  /* 0x00000000000979c3 */ /* 0x000ea20000008800 */
[----:B------:R-:W-:Y:S01]  /*01a0*/  ULDC.64 UR14, c[0x0][0x290] ;  /* 0x0000a400000e7ab9 */ /* 0x000fe20000000a00 */
[----:B------:R-:W-:Y:S02]  /*01b0*/  USHF.R.S64 UR5, UR7, 0x1, UR11 ;  /* 0x0000000107057899 */ /* 0x000fe4000800100b */
[----:B------:R-:W-:-:S04]  /*01c0*/  USHF.R.S32.HI UR7, URZ, 0x1, UR11 ;  /* 0x000000013f077899 */ /* 0x000fc8000801140b */
[----:B------:R-:W-:Y:S01]  /*01d0*/  USHF.L.U64.HI UR7, UR5, 0x2, UR7 ;  /* 0x0000000205077899 */ /* 0x000fe20008010207 */
[----:B0-----:R-:W-:-:S05]  /*01e0*/  IMAD R39, R39, UR16, R2 ;  /* 0x0000001027277c24 */ /* 0x001fca000f8e0202 */
[----:B------:R-:W-:Y:S02]  /*01f0*/  ISETP.GE.U32.AND P1, PT, R39, UR14, PT ;  /* 0x0000000e27007c0c */ /* 0x000fe4000bf26070 */
[----:B------:R-:W-:Y:S01]  /*0200*/  SHF.R.S32.HI R3, RZ, 0x1f, R39 ;  /* 0x0000001fff037819 */ /* 0x000fe20000011427 */
[----:B--2---:R-:W-:Y:S02]  /*0210*/  ULEA UR9, UR9, UR6, 0x18 ;  /* 0x0000000609097291 */ /* 0x004fe4000f8ec03f */
[----:B------:R-:W-:Y:S01]  /*0220*/  ULEA.HI UR6, UP0, UR8, UR4, URZ, 0x1 ;  /* 0x0000000408067291 */ /* 0x000fe2000f81083f */
[----:B------:R-:W-:Y:S02]  /*0230*/  ISETP.GE.AND.EX P1, PT, R3, UR15, PT, P1 ;  /* 0x0000000f03007c0c */ /* 0x000fe4000bf26310 */
[----:B------:R-:W-:Y:S01]  /*0240*/  UMOV UR4, URZ ;  /* 0x0000003f00047c82 */ /* 0x000fe20008000000 */
[----:B------:R-:W-:Y:S01]  /*0250*/  UIADD3.X UR8, URZ, UR8, URZ, UP0, !UPT ;  /* 0x000000083f087290 */ /* 0x000fe200087fe43f */
[----:B------:R-:W-:-:S02]  /*0260*/  ISETP.LT.U32.AND P1, PT, R41, 0x280, !P1 ;  /* 0x000002802900780c */ /* 0x000fc40004f21070 */
[----:B------:R-:W-:Y:S01]  /*0270*/  LEA R0, R0, UR9, 0x3 ;  /* 0x0000000900007c11 */ /* 0x000fe2000f8e18ff */
[----:B------:R-:W-:Y:S02]  /*0280*/  USHF.R.S64 UR6, UR6, 0x1, UR8 ;  /* 0x0000000106067899 */ /* 0x000fe40008001008 */
[----:B------:R-:W-:Y:S01]  /*0290*/  USHF.R.S32.HI UR8, URZ, 0x1, UR8 ;  /* 0x000000013f087899 */ /* 0x000fe20008011408 */
[----:B------:R-:W-:-:S03]  /*02a0*/  UMOV UR9, UR10 ;  /* 0x0000000a00097c82 */ /* 0x000fc60008000000 */
[----:B-1----:R-:W-:-:S12]  /*02b0*/  USHF.L.U64.HI UR8, UR6, 0x2, UR8 ;  /* 0x0000000206087899 */ /* 0x002fd80008010208 */
.L_x_100:
[----:B0-----:R-:W0:Y:S01]  /*02c0*/  LDC R10, c[0x0][0x2a0] ;  /* 0x0000a800ff0a7b82 */ /* 0x001e220000000800 */
[----:B------:R-:W-:Y:S01]  /*02d0*/  IABS R8, UR9 ;  /* 0x0000000900087c13 */ /* 0x000fe20008000000 */
[----:B------:R-:W-:Y:S01]  /*02e0*/  ULDC.64 UR10, c[0x0][0x298] ;  /* 0x0000a600000a7ab9 */ /* 0x000fe20000000a00 */
[----:B------:R-:W-:Y:S01]  /*02f0*/  ISETP.LE.AND P4, PT, RZ, UR9, PT ;  /* 0x00000009ff007c0c */ /* 0x000fe2000bf83270 */
[----:B------:R-:W-:Y:S01]  /*0300*/  ULDC.64 UR14, c[0x0][0x290] ;  /* 0x0000a400000e7ab9 */ /* 0x000fe20000000a00 */
[C---:B------:R-:W-:Y:S02]  /*0310*/  IADD3 R15, R39.reuse, 0x80, RZ ;  /* 0x00000080270f7810 */ /* 0x040fe40007ffe0ff */
[----:B------:R-:W-:Y:S01]  /*0320*/  IADD3 R24, R39, 0x40, RZ ;  /* 0x0000004027187810 */ /* 0x000fe20007ffe0ff */
[----:B-1----:R-:W1:Y:S01]  /*0330*/  @P1 LDC.64 R12, c[0x0][0x230] ;  /* 0x00008c00ff0c1b82 */ /* 0x002e620000000a00 */
[----:B------:R-:W-:Y:S02]  /*0340*/  SHF.R.S32.HI R17, RZ, 0x1f, R15 ;  /* 0x0000001fff117819 */ /* 0x000fe4000001140f */
[----:B------:R-:W-:-:S02]  /*0350*/  SHF.R.S32.HI R29, RZ, 0x1f, R24 ;  /* 0x0000001fff1d7819 */ /* 0x000fc40000011418 */
        /* <DEDUP_REMOVED lines=8> */
[----:B------:R-:W-:Y:S02]  /*03e0*/  IMAD.HI.U32 R5, R5, R9, R4 ;  /* 0x0000000905057227 */ /* 0x000fe400078e0004 */
[----:B------:R-:W0:Y:S04]  /*03f0*/  S2R R9, SR_TID.X ;  /* 0x0000000000097919 */ /* 0x000e280000002100 */
[----:B------:R-:W-:-:S05]  /*0400*/  IMAD.HI.U32 R6, R5, R8, RZ ;  /* 0x0000000805067227 */ /* 0x000fca00078e00ff */
[----:B------:R-:W-:-:S05]  /*0410*/  IADD3 R2, -R6, RZ, RZ ;  /* 0x000000ff06027210 */ /* 0x000fca0007ffe1ff */
[----:B------:R-:W-:Y:S01]  /*0420*/  IMAD R2, R7, R2, R8 ;  /* 0x0000000207027224 */ /* 0x000fe200078e0208 */
[----:B------:R-:W-:-:S04]  /*0430*/  LOP3.LUT R8, R10, UR9, RZ, 0x3c, !PT ;  /* 0x000000090a087c12 */ /* 0x000fc8000f8e3cff */
[----:B------:R-:W-:Y:S02]  /*0440*/  ISETP.GT.U32.AND P0, PT, R7, R2, PT ;  /* 0x000000020700720c */ /* 0x000fe40003f04070 */
[----:B------:R-:W-:-:S11]  /*0450*/  ISETP.GE.AND P5, PT, R8, RZ, PT ;  /* 0x000000ff0800720c */ /* 0x000fd60003fa6270 */
[-C--:B------:R-:W-:Y:S01]  /*0460*/  @!P0 IADD3 R2, R2, -R7.reuse, RZ ;  /* 0x8000000702028210 */ /* 0x080fe20007ffe0ff */
[----:B0-----:R-:W-:Y:S01]  /*0470*/  IMAD.WIDE.U32 R4, R9, -0x33333333, RZ ;  /* 0xcccccccd09047825 */ /* 0x001fe200078e00ff */
[----:B------:R-:W-:Y:S02]  /*0480*/  @!P0 IADD3 R6, R6, 0x1, RZ ;  /* 0x0000000106068810 */ /* 0x000fe40007ffe0ff */
[CC--:B------:R-:W-:Y:S02]  /*0490*/  ISETP.GE.U32.AND P2, PT, R2.reuse, R7.reuse, PT ;  /* 0x000000070200720c */ /* 0x0c0fe40003f46070 */
[----:B------:R-:W-:Y:S02]  /*04a0*/  ISETP.GT.U32.AND P3, PT, R7, R2, PT ;  /* 0x000000020700720c */ /* 0x000fe40003f64070 */
[----:B------:R-:W-:Y:S02]  /*04b0*/  IADD3 R7, R2, -R7, RZ ;  /* 0x8000000702077210 */ /* 0x000fe40007ffe0ff */
[----:B------:R-:W-:-:S02]  /*04c0*/  SHF.R.U32.HI R4, RZ, 0x3, R5 ;  /* 0x00000003ff047819 */ /* 0x000fc40000011605 */
[----:B------:R-:W-:Y:S02]  /*04d0*/  SEL R2, R7, R2, !P3 ;  /* 0x0000000207027207 */ /* 0x000fe40005800000 */
[----:B------:R-:W-:Y:S01]  /*04e0*/  ISETP.NE.AND P0, PT, R10, RZ, PT ;  /* 0x000000ff0a00720c */ /* 0x000fe20003f05270 */
[----:B------:R-:W-:Y:S01]  /*04f0*/  IMAD R4, R4, -0xa, R9 ;  /* 0xfffffff604047824 */ /* 0x000fe200078e0209 */
[----:B------:R-:W-:Y:S02]  /*0500*/  LOP3.LUT R7, RZ, R10, RZ, 0x33, !PT ;  /* 0x0000000aff077212 */ /* 0x000fe400078e33ff */
[----:B------:R-:W-:Y:S02]  /*0510*/  @!P4 IADD3 R2, -R2, RZ, RZ ;  /* 0x000000ff0202c210 */ /* 0x000fe40007ffe1ff */
[----:B------:R-:W-:Y:S02]  /*0520*/  @P2 IADD3 R6, R6, 0x1, RZ ;  /* 0x0000000106062810 */ /* 0x000fe40007ffe0ff */
[----:B------:R-:W-:-:S02]  /*0530*/  SEL R2, R7, R2, !P0 ;  /* 0x0000000207027207 */ /* 0x000fc40004000000 */
[----:B------:R-:W-:Y:S02]  /*0540*/  @!P5 IADD3 R6, -R6, RZ, RZ ;  /* 0x000000ff0606d210 */ /* 0x000fe40007ffe1ff */
[----:B------:R-:W-:Y:S01]  /*0550*/  SHF.L.U32 R8, R4, 0x1, RZ ;  /* 0x0000000104087819 */ /* 0x000fe200000006ff */
[----:B------:R-:W-:Y:S01]  /*0560*/  IMAD R9, R2, 0x14, RZ ;  /* 0x0000001402097824 */ /* 0x000fe200078e02ff */
[----:B------:R-:W-:Y:S01]  /*0570*/  SEL R7, R7, R6, !P0 ;  /* 0x0000000607077207 */ /* 0x000fe20004000000 */
[----:B------:R-:W0:Y:S01]  /*0580*/  @P1 LDC.64 R4, c[0x0][0x288] ;  /* 0x0000a200ff041b82 */ /* 0x000e220000000a00 */
[----:B------:R-:W-:Y:S02]  /*0590*/  SHF.R.S32.HI R10, RZ, 0x1f, R8 ;  /* 0x0000001fff0a7819 */ /* 0x000fe40000011408 */
[----:B------:R-:W-:Y:S02]  /*05a0*/  IADD3 R42, P0, R8, R9, RZ ;  /* 0x00000009082a7210 */ /* 0x000fe40007f1e0ff */
[----:B------:R-:W-:-:S02]  /*05b0*/  SHF.R.S32.HI R6, RZ, 0x1f, R7 ;  /* 0x0000001fff067819 */ /* 0x000fc40000011407 */
[----:B------:R-:W-:Y:S02]  /*05c0*/  LEA.HI.X.SX32 R43, R9, R10, 0x1, P0 ;  /* 0x0000000a092b7211 */ /* 0x000fe400000f0eff */
[----:B------:R-:W-:Y:S01]  /*05d0*/  ISETP.GE.U32.AND P0, PT, R15, UR14, PT ;  /* 0x0000000e0f007c0c */ /* 0x000fe2000bf06070 */
[----:B------:R-:W-:Y:S01]  /*05e0*/  IMAD R6, R6, UR10, RZ ;  /* 0x0000000a06067c24 */ /* 0x000fe2000f8e02ff */
[----:B------:R-:W-:Y:S01]  /*05f0*/  ISETP.GE.U32.AND P2, PT, R24, UR14, PT ;  /* 0x0000000e18007c0c */ /* 0x000fe2000bf46070 */
[----:B------:R-:W-:Y:S01]  /*0600*/  IMAD.WIDE.U32 R42, R7, UR10, R42 ;  /* 0x0000000a072a7c25 */ /* 0x000fe2000f8e002a */
[----:B------:R-:W-:Y:S02]  /*0610*/  ISETP.GE.AND.EX P0, PT, R17, UR15, PT, P0 ;  /* 0x0000000f11007c0c */ /* 0x000fe4000bf06300 */
[----:B------:R-:W-:Y:S01]  /*0620*/  ISETP.GE.AND.EX P2, PT, R29, UR15, PT, P2 ;  /* 0x0000000f1d007c0c */ /* 0x000fe2000bf46320 */
[----:B------:R-:W-:Y:S01]  /*0630*/  IMAD R45, R7, UR11, R6 ;  /* 0x0000000b072d7c24 */ /* 0x000fe2000f8e0206 */
[----:B------:R-:W-:Y:S01]  /*0640*/  ULDC.64 UR10, c[0x0][0x248] ;  /* 0x00009200000a7ab9 */ /* 0x000fe20000000a00 */
[----:B------:R-:W-:Y:S01]  /*0650*/  ISETP.GT.U32.OR P0, PT, R41, 0x27f, P0 ;  /* 0x0000027f2900780c */ /* 0x000fe20000704470 */
[----:B------:R-:W-:Y:S01]  /*0660*/  UIMAD.WIDE UR10, UR9, 0x8, UR10 ;  /* 0x00000008090a78a5 */ /* 0x000fe2000f8e020a */
[----:B------:R-:W-:-:S02]  /*0670*/  @P1 MOV R44, R42 ;  /* 0x0000002a002c1202 */ /* 0x000fc40000000f00 */
[----:B------:R-:W-:Y:S01]  /*0680*/  IADD3 R45, R43, R45, RZ ;  /* 0x0000002d2b2d7210 */ /* 0x000fe20007ffe0ff */
[-C--:B0-----:R-:W-:Y:S02]  /*0690*/  @P1 IMAD R10, R3, R4.reuse, RZ ;  /* 0x00000004030a1224 */ /* 0x081fe400078e02ff */
[----:B------:R-:W-:Y:S02]  /*06a0*/  MOV R6, UR10 ;  /* 0x0000000a00067c02 */ /* 0x000fe40008000f00 */
[----:B------:R-:W-:Y:S01]  /*06b0*/  MOV R7, UR11 ;  /* 0x0000000b00077c02 */ /* 0x000fe20008000f00 */
[C---:B------:R-:W-:Y:S01]  /*06c0*/  @P1 IMAD R21, R39.reuse, R5, R10 ;  /* 0x0000000527151224 */ /* 0x040fe200078e020a */
[----:B------:R-:W-:Y:S02]  /*06d0*/  IADD3 R27, R39, 0xc0, RZ ;  /* 0x000000c0271b7810 */ /* 0x000fe40007ffe0ff */
[----:B------:R-:W-:Y:S01]  /*06e0*/  ISETP.GT.U32.OR P2, PT, R41, 0x27f, P2 ;  /* 0x0000027f2900780c */ /* 0x000fe20001744470 */
[----:B------:R-:W0:Y:S01]  /*06f0*/  @!P0 LDC.64 R10, c[0x0][0x288] ;  /* 0x0000a200ff0a8b82 */ /* 0x000e220000000a00 */
[----:B------:R-:W2:Y:S01]  /*0700*/  LDG.E.64 R6, desc[UR12][R6.64] ;  /* 0x0000000c06067981 */ /* 0x000ea2000c1e1b00 */
[----:B------:R-:W-:Y:S01]  /*0710*/  @P1 IMAD.WIDE.U32 R18, R39, R4, R44 ;  /* 0x0000000427121225 */ /* 0x000fe200078e002c */
[----:B------:R-:W-:-:S02]  /*0720*/  ISETP.GE.U32.AND P3, PT, R27, UR14, PT ;  /* 0x0000000e1b007c0c */ /* 0x000fc4000bf66070 */
[----:B------:R-:W-:Y:S02]  /*0730*/  CS2R R36, SRZ ;  /* 0x0000000000247805 */ /* 0x000fe4000001ff00 */
[----:B------:R-:W-:Y:S02]  /*0740*/  SHF.R.S32.HI R25, RZ, 0x1f, R27 ;  /* 0x0000001fff197819 */ /* 0x000fe4000001141b */
[----:B------:R-:W-:Y:S02]  /*0750*/  CS2R R32, SRZ ;  /* 0x0000000000207805 */ /* 0x000fe4000001ff00 */
[----:B------:R-:W-:Y:S01]  /*0760*/  @P1 IADD3 R19, R19, R21, RZ ;  /* 0x0000001513131210 */ /* 0x000fe20007ffe0ff */
[----:B------:R-:W3:Y:S01]  /*0770*/  @P1 LDC.64 R4, c[0x0][0x228] ;  /* 0x00008a00ff041b82 */ /* 0x000ee20000000a00 */
[----:B------:R-:W-:Y:S02]  /*0780*/  ISETP.GE.AND.EX P3, PT, R25, UR15, PT, P3 ;  /* 0x0000000f19007c0c */ /* 0x000fe4000bf66330 */
[----:B------:R-:W-:-:S02]  /*0790*/  CS2R R34, SRZ ;  /* 0x0000000000227805 */ /* 0x000fc4000001ff00 */
[C---:B------:R-:W-:Y:S01]  /*07a0*/  @P1 SHF.L.U32 R31, R18.reuse, 0x1, RZ ;  /* 0x00000001121f1819 */ /* 0x040fe200000006ff */
[----:B------:R-:W-:Y:S01]  /*07b0*/  HFMA2.MMA R38, -RZ, RZ, 0, 0 ;  /* 0x00000000ff267435 */ /* 0x000fe200000001ff */
[----:B------:R-:W-:Y:S01]  /*07c0*/  ISETP.GT.U32.OR P3, PT, R41, 0x27f, P3 ;  /* 0x0000027f2900780c */ /* 0x000fe20001f64470 */
[----:B------:R-:W-:Y:S01]  /*07d0*/  ULDC.U8 UR11, c[0x0][0x2a4] ;  /* 0x0000a900000b7ab9 */ /* 0x000fe20000000000 */
[----:B------:R-:W-:Y:S01]  /*07e0*/  @P1 SHF.L.U64.HI R14, R18, 0x1, R19 ;  /* 0x00000001120e1819 */ /* 0x000fe20000010213 */
[----:B------:R-:W4:Y:S01]  /*07f0*/  @!P2 LDC.64 R22, c[0x0][0x288] ;  /* 0x0000a200ff16ab82 */ /* 0x000f220000000a00 */
[----:B-1----:R-:W-:-:S04]  /*0800*/  @P1 IADD3 R12, P4, R31, R12, RZ ;  /* 0x0000000c1f0c1210 */ /* 0x002fc80007f9e0ff */
[----:B------:R-:W-:-:S03]  /*0810*/  @P1 IADD3.X R13, R14, R13, RZ, P4, !PT ;  /* 0x0000000d0e0d1210 */ /* 0x000fc600027fe4ff */
[----:B------:R-:W1:Y:S01]  /*0820*/  @!P0 LDC.64 R20, c[0x0][0x230] ;  /* 0x00008c00ff148b82 */ /* 0x000e620000000a00 */
[----:B0-----:R-:W-:Y:S01]  /*0830*/  @!P0 IMAD R26, R17, R10, RZ ;  /* 0x0000000a111a8224 */ /* 0x001fe200078e02ff */
[----:B------:R0:W5:Y:S06]  /*0840*/  @P1 LDG.E R37, desc[UR12][R12.64] ;  /* 0x0000000c0c251981 */ /* 0x00016c000c1e1900 */
[----:B------:R-:W1:Y:S01]  /*0850*/  @!P0 LDC.64 R18, c[0x0][0x228] ;  /* 0x00008a00ff128b82 */ /* 0x000e620000000a00 */
[----:B---3--:R-:W-:Y:S02]  /*0860*/  @P1 IADD3 R4, P4, R31, R4, RZ ;  /* 0x000000041f041210 */ /* 0x008fe40007f9e0ff */
[----:B0-----:R-:W-:-:S05]  /*0870*/  @!P0 MOV R12, R42 ;  /* 0x0000002a000c8202 */ /* 0x001fca0000000f00 */
[----:B------:R-:W0:Y:S01]  /*0880*/  @!P3 LDC.64 R16, c[0x0][0x288] ;  /* 0x0000a200ff10bb82 */ /* 0x000e220000000a00 */
[----:B------:R-:W-:Y:S01]  /*0890*/  @!P0 MOV R13, R45 ;  /* 0x0000002d000d8202 */ /* 0x000fe20000000f00 */
[C---:B------:R-:W-:Y:S01]  /*08a0*/  @!P0 IMAD R31, R15.reuse, R11, R26 ;  /* 0x0000000b0f1f8224 */ /* 0x040fe200078e021a */
[----:B------:R-:W-:Y:S01]  /*08b0*/  @P1 IADD3.X R5, R14, R5, RZ, P4, !PT ;  /* 0x000000050e051210 */ /* 0x000fe200027fe4ff */
[----:B------:R-:W-:-:S04]  /*08c0*/  @!P0 IMAD.WIDE.U32 R10, R15, R10, R12 ;  /* 0x0000000a0f0a8225 */ /* 0x000fc800078e000c */
[----:B------:R3:W5:Y:S01]  /*08d0*/  @P1 LDG.E R36, desc[UR12][R4.64] ;  /* 0x0000000c04241981 */ /* 0x000762000c1e1900 */
[----:B------:R-:W0:Y:S01]  /*08e0*/  @!P2 LDC.64 R14, c[0x0][0x230] ;  /* 0x00008c00ff0eab82 */ /* 0x000e220000000a00 */
[----:B----4-:R-:W-:Y:S01]  /*08f0*/  @!P2 IMAD R29, R29, R22, RZ ;  /* 0x000000161d1da224 */ /* 0x010fe200078e02ff */
[----:B------:R-:W-:Y:S02]  /*0900*/  @!P0 IADD3 R11, R11, R31, RZ ;  /* 0x0000001f0b0b8210 */ /* 0x000fe40007ffe0ff */
[----:B------:R-:W-:Y:S01]  /*0910*/  @!P0 SHF.L.U32 R13, R10, 0x1, RZ ;  /* 0x000000010a0d8819 */ /* 0x000fe200000006ff */
[----:B------:R-:W-:Y:S01]  /*0920*/  @!P2 IMAD R29, R24, R23, R29 ;  /* 0x00000017181da224 */ /* 0x000fe200078e021d */
[----:B---3--:R-:W-:Y:S02]  /*0930*/  @!P2 MOV R4, R42 ;  /* 0x0000002a0004a202 */ /* 0x008fe40000000f00 */
[----:B------:R-:W-:Y:S02]  /*0940*/  @!P2 MOV R5, R45 ;  /* 0x0000002d0005a202 */ /* 0x000fe40000000f00 */
[----:B------:R-:W-:-:S02]  /*0950*/  @!P0 SHF.L.U64.HI R26, R10, 0x1, R11 ;  /* 0x000000010a1a8819 */ /* 0x000fc4000001020b */
[C---:B-1----:R-:W-:Y:S01]  /*0960*/  @!P0 IADD3 R20, P4, R13.reuse, R20, RZ ;  /* 0x000000140d148210 */ /* 0x042fe20007f9e0ff */
[----:B------:R-:W-:Y:S01]  /*0970*/  @!P2 IMAD.WIDE.U32 R22, R24, R22, R4 ;  /* 0x000000161816a225 */ /* 0x000fe200078e0004 */
[----:B------:R-:W-:Y:S01]  /*0980*/  @!P0 IADD3 R18, P5, R13, R18, RZ ;  /* 0x000000120d128210 */ /* 0x000fe20007fbe0ff */
[----:B------:R-:W1:Y:S02]  /*0990*/  @!P2 LDC.64 R10, c[0x0][0x228] ;  /* 0x00008a00ff0aab82 */ /* 0x000e640000000a00 */
[----:B0-----:R-:W-:Y:S01]  /*09a0*/  @!P3 IMAD R24, R25, R16, RZ ;  /* 0x000000101918b224 */ /* 0x001fe200078e02ff */
[----:B------:R-:W-:-:S05]  /*09b0*/  @!P2 IADD3 R29, R23, R29, RZ ;  /* 0x0000001d171da210 */ /* 0x000fca0007ffe0ff */
[----:B------:R-:W0:Y:S01]  /*09c0*/  @!P3 LDC.64 R12, c[0x0][0x230] ;  /* 0x00008c00ff0cbb82 */ /* 0x000e220000000a00 */
[C---:B------:R-:W-:Y:S02]  /*09d0*/  @!P2 SHF.L.U32 R23, R22.reuse, 0x1, RZ ;  /* 0x000000011617a819 */ /* 0x040fe400000006ff */
[----:B------:R-:W-:Y:S01]  /*09e0*/  @!P2 SHF.L.U64.HI R22, R22, 0x1, R29 ;  /* 0x000000011616a819 */ /* 0x000fe2000001021d */
[C---:B------:R-:W-:Y:S01]  /*09f0*/  @!P3 IMAD R29, R27.reuse, R17, R24 ;  /* 0x000000111b1db224 */ /* 0x040fe200078e0218 */
[----:B------:R-:W-:Y:S02]  /*0a00*/  @!P3 MOV R24, R42 ;  /* 0x0000002a0018b202 */ /* 0x000fe40000000f00 */
[----:B------:R-:W-:Y:S01]  /*0a10*/  @!P3 MOV R25, R45 ;  /* 0x0000002d0019b202 */ /* 0x000fe20000000f00 */
[----:B------:R-:W3:Y:S02]  /*0a20*/  @!P3 LDC.64 R4, c[0x0][0x228] ;  /* 0x00008a00ff04bb82 */ /* 0x000ee40000000a00 */
[----:B------:R-:W-:Y:S01]  /*0a30*/  @!P3 IMAD.WIDE.U32 R16, R27, R16, R24 ;  /* 0x000000101b10b225 */ /* 0x000fe200078e0018 */
[----:B------:R-:W-:-:S02]  /*0a40*/  @!P0 IADD3.X R21, R26, R21, RZ, P4, !PT ;  /* 0x000000151a158210 */ /* 0x000fc400027fe4ff */
[----:B------:R-:W-:Y:S02]  /*0a50*/  @!P0 IADD3.X R19, R26, R19, RZ, P5, !PT ;  /* 0x000000131a138210 */ /* 0x000fe40002ffe4ff */
[----:B------:R-:W-:Y:S01]  /*0a60*/  @!P2 IADD3 R14, P4, R23, R14, RZ ;  /* 0x0000000e170ea210 */ /* 0x000fe20007f9e0ff */
[----:B------:R-:W5:Y:S01]  /*0a70*/  @!P0 LDG.E R33, desc[UR12][R20.64] ;  /* 0x0000000c14218981 */ /* 0x000f62000c1e1900 */
[----:B------:R-:W-:Y:S02]  /*0a80*/  @!P3 IADD3 R25, R17, R29, RZ ;  /* 0x0000001d1119b210 */ /* 0x000fe40007ffe0ff */
[----:B------:R-:W-:Y:S01]  /*0a90*/  @!P3 SHF.L.U32 R17, R16, 0x1, RZ ;  /* 0x000000011011b819 */ /* 0x000fe200000006ff */
[----:B------:R-:W5:Y:S01]  /*0aa0*/  @!P0 LDG.E R32, desc[UR12][R18.64] ;  /* 0x0000000c12208981 */ /* 0x000f62000c1e1900 */
[----:B------:R-:W-:Y:S02]  /*0ab0*/  @!P2 IADD3.X R15, R22, R15, RZ, P4, !PT ;  /* 0x0000000f160fa210 */ /* 0x000fe400027fe4ff */
[----:B-1----:R-:W-:-:S02]  /*0ac0*/  @!P2 IADD3 R10, P0, R23, R10, RZ ;  /* 0x0000000a170aa210 */ /* 0x002fc40007f1e0ff */
[----:B------:R-:W-:Y:S01]  /*0ad0*/  @!P3 SHF.L.U64.HI R16, R16, 0x1, R25 ;  /* 0x000000011010b819 */ /* 0x000fe20000010219 */
[----:B------:R-:W5:Y:S01]  /*0ae0*/  @!P2 LDG.E R38, desc[UR12][R14.64] ;  /* 0x0000000c0e26a981 */ /* 0x000f62000c1e1900 */
[----:B0-----:R-:W-:Y:S02]  /*0af0*/  @!P3 IADD3 R12, P4, R17, R12, RZ ;  /* 0x0000000c110cb210 */ /* 0x001fe40007f9e0ff */
[----:B------:R-:W-:Y:S02]  /*0b00*/  @!P2 IADD3.X R11, R22, R11, RZ, P0, !PT ;  /* 0x0000000b160ba210 */ /* 0x000fe400007fe4ff */
[----:B------:R-:W-:-:S03]  /*0b10*/  @!P3 IADD3.X R13, R16, R13, RZ, P4, !PT ;  /* 0x0000000d100db210 */ /* 0x000fc600027fe4ff */
[----:B------:R-:W5:Y:S04]  /*0b20*/  @!P2 LDG.E R35, desc[UR12][R10.64] ;  /* 0x0000000c0a23a981 */ /* 0x000f68000c1e1900 */
[----:B------:R-:W5:Y:S01]  /*0b30*/  @!P3 LDG.E R34, desc[UR12][R12.64] ;  /* 0x0000000c0c22b981 */ /* 0x000f62000c1e1900 */
[----:B---3--:R-:W-:Y:S02]  /*0b40*/  @!P3 IADD3 R4, P5, R17, R4, RZ ;  /* 0x000000041104b210 */ /* 0x008fe40007fbe0ff */
[----:B------:R-:W-:Y:S02]  /*0b50*/  MOV R31, RZ ;  /* 0x000000ff001f7202 */ /* 0x000fe40000000f00 */
[----:B------:R-:W-:Y:S01]  /*0b60*/  @!P3 IADD3.X R5, R16, R5, RZ, P5, !PT ;  /* 0x000000051005b210 */ /* 0x000fe20002ffe4ff */
[----:B------:R-:W-:Y:S01]  /*0b70*/  UMOV UR14, 0x3f800000 ;  /* 0x3f800000000e7882 */ /* 0x000fe20000000000 */
[----:B------:R-:W-:Y:S03]  /*0b80*/  BSSY B0, `(.L_x_66) ;  /* 0x000001b000007945 */ /* 0x000fe60003800000 */
[----:B------:R0:W5:Y:S02]  /*0b90*/  @!P3 LDG.E R31, desc[UR12][R4.64] ;  /* 0x0000000c041fb981 */ /* 0x000164000c1e1900 */
[----:B0-----:R-:W-:-:S02]  /*0ba0*/  CS2R R4, SRZ ;  /* 0x0000000000047805 */ /* 0x001fc4000001ff00 */
        /* <DEDUP_REMOVED lines=13> */
[----:B------:R-:W-:Y:S05]  /*0c80*/  @P0 BRA `(.L_x_67) ;  /* 0x0000000000280947 */ /* 0x000fea0003800000 */
        /* <DEDUP_REMOVED lines=10> */
.L_x_67:
[----:B------:R-:W-:Y:S05]  /*0d30*/  BSYNC B0 ;  /* 0x0000000000007941 */ /* 0x000fea0003800000 */
.L_x_66:
        /* <DEDUP_REMOVED lines=14> */
[----:B------:R-:W-:-:S02]  /*0e20*/  PRMT R16, R33, 0x7632, R16 ;  /* 0x0000763221107816 */ /* 0x000fc40000000010 */
[----:B------:R-:W-:Y:S02]  /*0e30*/  SHF.L.U32 R13, R35, 0x10, RZ ;  /* 0x00000010230d7819 */ /* 0x000fe400000006ff */
        /* <DEDUP_REMOVED lines=22> */
.L_x_68:
        /* <DEDUP_REMOVED lines=26> */
.L_x_69:
[----:B------:R-:W-:Y:S01]  /*1140*/  FFMA.FTZ R22, R8, R17, R19 ;  /* 0x0000001108167223 */ /* 0x000fe20000010013 */
[----:B------:R-:W-:Y:S01]  /*1150*/  FADD.FTZ R19, R17, R18 ;  /* 0x0000001211137221 */ /* 0x000fe20000010000 */
[----:B------:R-:W-:Y:S01]  /*1160*/  FMUL.FTZ R20, R13, R4 ;  /* 0x000000040d147220 */ /* 0x000fe20000410000 */
[----:B------:R-:W-:Y:S01]  /*1170*/  SHF.L.U32 R17, R33, 0x10, RZ ;  /* 0x0000001021117819 */ /* 0x000fe200000006ff */
[----:B------:R-:W-:Y:S01]  /*1180*/  FMUL.FTZ R23, R10, R5 ;  /* 0x000000050a177220 */ /* 0x000fe20000410000 */
[----:B------:R-:W-:Y:S01]  /*1190*/  SHF.L.U32 R16, R16, 0x10, RZ ;  /* 0x0000001010107819 */ /* 0x000fe200000006ff */
[----:B------:R-:W-:Y:S01]  /*11a0*/  FFMA.FTZ R21, R15, R20, R22 ;  /* 0x000000140f157223 */ /* 0x000fe20000010016 */
[----:B------:R-:W-:Y:S01]  /*11b0*/  PRMT R18, R32, 0x7632, R18 ;  /* 0x0000763220127816 */ /* 0x000fe20000000012 */
[----:B------:R-:W-:Y:S01]  /*11c0*/  FADD.FTZ R17, R17, -UR17 ;  /* 0x8000001111117e21 */ /* 0x000fe20008010000 */
[----:B------:R-:W-:Y:S01]  /*11d0*/  FADD.FTZ R20, R19, R20 ;  /* 0x0000001413147221 */ /* 0x000fe20000010000 */
[----:B------:R-:W-:Y:S01]  /*11e0*/  FADD.FTZ R22, R16, -UR17 ;  /* 0x8000001110167e21 */ /* 0x000fe20008010000 */
[----:B------:R-:W-:Y:S01]  /*11f0*/  SHF.L.U32 R16, R18, 0x10, RZ ;  /* 0x0000001012107819 */ /* 0x000fe200000006ff */
[----:B------:R-:W-:Y:S01]  /*1200*/  FMUL.FTZ R17, R17, UR14 ;  /* 0x0000000e11117c20 */ /* 0x000fe20008410000 */
[----:B------:R-:W-:Y:S01]  /*1210*/  SHF.L.U32 R19, R32, 0x10, RZ ;  /* 0x0000001020137819 */ /* 0x000fe200000006ff */
        /* <DEDUP_REMOVED lines=15> */
[----:B-1----:R-:W-:Y:S01]  /*1310*/  FMUL.FTZ R16, R16, R29 ;  /* 0x0000001d10107220 */ /* 0x002fe20000410000 */
[----:B------:R-:W-:Y:S02]  /*1320*/  FADD.FTZ R29, -R29, 1 ;  /* 0x3f8000001d1d7421 */ /* 0x000fe40000010100 */
[----:B------:R-:W-:Y:S02]  /*1330*/  FMUL.FTZ R19, R19, R40 ;  /* 0x0000002813137220 */ /* 0x000fe40000410000 */
[----:B------:R-:W-:-:S04]  /*1340*/  FFMA.FTZ R29, R22, R29, 1 ;  /* 0x3f800000161d7423 */ /* 0x000fc8000001001d */
[----:B------:R-:W-:-:S07]  /*1350*/  FMUL.FTZ R16, R16, R29 ;  /* 0x0000001d10107220 */ /* 0x000fce0000410000 */
.L_x_70:
[----:B------:R-:W-:Y:S01]  /*1360*/  FFMA.FTZ R24, R14, R23, R21 ;  /* 0x000000170e187223 */ /* 0x000fe20000010015 */
[----:B------:R-:W-:Y:S01]  /*1370*/  FMUL.FTZ R22, R19, R4 ;  /* 0x0000000413167220 */ /* 0x000fe20000410000 */
[--C-:B------:R-:W-:Y:S01]  /*1380*/  FADD.FTZ R23, R23, R20.reuse ;  /* 0x0000001417177221 */ /* 0x100fe20000010000 */
[----:B------:R-:W-:Y:S01]  /*1390*/  PRMT R20, R34, 0x7632, R20 ;  /* 0x0000763222147816 */ /* 0x000fe20000000014 */
[----:B------:R-:W-:Y:S01]  /*13a0*/  FMUL.FTZ R25, R16, R5 ;  /* 0x0000000510197220 */ /* 0x000fe20000410000 */
[----:B------:R-:W-:Y:S01]  /*13b0*/  FFMA.FTZ R21, R17, R22, R24 ;  /* 0x0000001611157223 */ /* 0x000fe20000010018 */
[----:B------:R-:W-:Y:S01]  /*13c0*/  FADD.FTZ R22, R23, R22 ;  /* 0x0000001617167221 */ /* 0x000fe20000010000 */
[----:B------:R-:W-:Y:S02]  /*13d0*/  SHF.L.U32 R23, R34, 0x10, RZ ;  /* 0x0000001022177819 */ /* 0x000fe400000006ff */
[----:B------:R-:W-:Y:S01]  /*13e0*/  SHF.L.U32 R20, R20, 0x10, RZ ;  /* 0x0000001014147819 */ /* 0x000fe200000006ff */
[--C-:B------:R-:W-:Y:S01]  /*13f0*/  FFMA.FTZ R24, R18, R25, R21.reuse ;  /* 0x0000001912187223 */ /* 0x100fe20000010015 */
[----:B------:R-:W-:Y:S01]  /*1400*/  FADD.FTZ R25, R25, R22 ;  /* 0x0000001619197221 */ /* 0x000fe20000010000 */
[----:B------:R-:W-:Y:S01]  /*1410*/  PRMT R21, R31, 0x7632, R21 ;  /* 0x000076321f157816 */ /* 0x000fe20000000015 */
[----:B------:R-:W-:Y:S01]  /*1420*/  FADD.FTZ R22, R23, -UR17 ;  /* 0x8000001117167e21 */ /* 0x000fe20008010000 */
[----:B------:R-:W-:Y:S01]  /*1430*/  FADD.FTZ R26, R20, -UR17 ;  /* 0x80000011141a7e21 */ /* 0x000fe20008010000 */
[----:B------:R-:W-:-:S02]  /*1440*/  SHF.L.U32 R23, R31, 0x10, RZ ;  /* 0x000000101f177819 */ /* 0x000fc400000006ff */
[----:B------:R-:W-:Y:S01]  /*1450*/  SHF.L.U32 R20, R21, 0x10, RZ ;  /* 0x0000001015147819 */ /* 0x000fe200000006ff */
[----:B------:R-:W-:Y:S01]  /*1460*/  FMUL.FTZ R21, R22, UR14 ;  /* 0x0000000e16157c20 */ /* 0x000fe20008410000 */
[----:B------:R-:W-:Y:S01]  /*1470*/  FMUL.FTZ R22, R26, UR14 ;  /* 0x0000000e1a167c20 */ /* 0x000fe20008410000 */
[----:B------:R-:W-:Y:S06]  /*1480*/  @!P3 BRA `(.L_x_71) ;  /* 0x000000000048b947 */ /* 0x000fec0003800000 */
[----:B------:R-:W-:-:S04]  /*1490*/  FFMA.FTZ R26, R21, R4, R6 ;  /* 0x00000004151a7223 */ /* 0x000fc80000010006 */
[----:B------:R-:W-:-:S06]  /*14a0*/  FMUL.FTZ R28, R26, -1.4426950216293334961 ;  /* 0xbfb8aa3b1a1c7820 */ /* 0x000fcc0000410000 */
[----:B------:R-:W0:Y:S02]  /*14b0*/  MUFU.EX2 R28, R28 ;  /* 0x0000001c001c7308 */ /* 0x000e240000000800 */
[----:B0-----:R-:W-:-:S06]  /*14c0*/  FADD.FTZ R29, R28, 1 ;  /* 0x3f8000001c1d7421 */ /* 0x001fcc0000010000 */
[----:B------:R-:W0:Y:S02]  /*14d0*/  MUFU.RCP R40, R29 ;  /* 0x0000001d00287308 */ /* 0x000e240000001000 */
[----:B0-----:R-:W-:Y:S01]  /*14e0*/  FADD.FTZ R27, -R40, 1 ;  /* 0x3f800000281b7421 */ /* 0x001fe20000010100 */
[----:B------:R-:W-:-:S03]  /*14f0*/  FMUL.FTZ R23, R23, R40 ;  /* 0x0000002817177220 */ /* 0x000fc60000410000 */
[----:B------:R-:W-:Y:S01]  /*1500*/  FFMA.FTZ R26, R26, R27, 1 ;  /* 0x3f8000001a1a7423 */ /* 0x000fe2000001001b */
[----:B------:R-:W-:-:S03]  /*1510*/  FFMA.FTZ R27, R22, R5, R7 ;  /* 0x00000005161b7223 */ /* 0x000fc60000010007 */
[----:B------:R-:W-:Y:S01]  /*1520*/  FMUL.FTZ R23, R23, R26 ;  /* 0x0000001a17177220 */ /* 0x000fe20000410000 */
[----:B------:R-:W-:-:S06]  /*1530*/  FMUL.FTZ R40, R27, -1.4426950216293334961 ;  /* 0xbfb8aa3b1b287820 */ /* 0x000fcc0000410000 */
[----:B------:R-:W0:Y:S02]  /*1540*/  MUFU.EX2 R40, R40 ;  /* 0x0000002800287308 */ /* 0x000e240000000800 */
[----:B0-----:R-:W-:-:S06]  /*1550*/  FADD.FTZ R40, R40, 1 ;  /* 0x3f80000028287421 */ /* 0x001fcc0000010000 */
[----:B------:R-:W0:Y:S02]  /*1560*/  MUFU.RCP R29, R40 ;  /* 0x00000028001d7308 */ /* 0x000e240000001000 */
[----:B0-----:R-:W-:Y:S01]  /*1570*/  FADD.FTZ R28, -R29, 1 ;  /* 0x3f8000001d1c7421 */ /* 0x001fe20000010100 */
[----:B------:R-:W-:-:S03]  /*1580*/  FMUL.FTZ R20, R20, R29 ;  /* 0x0000001d14147220 */ /* 0x000fc60000410000 */
[----:B------:R-:W-:-:S04]  /*1590*/  FFMA.FTZ R27, R27, R28, 1 ;  /* 0x3f8000001b1b7423 */ /* 0x000fc8000001001c */
[----:B------:R-:W-:-:S07]  /*15a0*/  FMUL.FTZ R20, R20, R27 ;  /* 0x0000001b14147220 */ /* 0x000fce0000410000 */
.L_x_71:
[----:B------:R-:W-:Y:S01]  /*15b0*/  FMUL.FTZ R26, R23, R4 ;  /* 0x00000004171a7220 */ /* 0x000fe20000410000 */
[----:B------:R-:W-:Y:S01]  /*15c0*/  FMUL.FTZ R29, R20, R5 ;  /* 0x00000005141d7220 */ /* 0x000fe20000410000 */
[----:B------:R-:W-:Y:S01]  /*15d0*/  ISETP.GT.AND P0, PT, R30, 0x1e, PT ;  /* 0x0000001e1e00780c */ /* 0x000fe20003f04270 */
[----:B------:R-:W0:Y:S01]  /*15e0*/  S2UR UR15, SR_CgaCtaId ;  /* 0x00000000000f79c3 */ /* 0x000e220000008800 */
[----:B------:R-:W-:Y:S01]  /*15f0*/  FFMA.FTZ R27, R21, R26, R24 ;  /* 0x0000001a151b7223 */ /* 0x000fe20000010018 */
[----:B------:R-:W-:Y:S01]  /*1600*/  FADD.FTZ R26, R25, R26 ;  /* 0x0000001a191a7221 */ /* 0x000fe20000010000 */
[----:B------:R-:W-:Y:S01]  /*1610*/  UMOV UR11, 0x400 ;  /* 0x00000400000b7882 */ /* 0x000fe20000000000 */
[----:B------:R-:W-:Y:S01]  /*1620*/  ISETP.NE.AND P2, PT, R41, RZ, PT ;  /* 0x000000ff2900720c */ /* 0x000fe20003f45270 */
[----:B------:R-:W-:Y:S01]  /*1630*/  FFMA.FTZ R28, R22, R29, R27 ;  /* 0x0000001d161c7223 */ /* 0x000fe2000001001b */
[----:B------:R-:W-:Y:S01]  /*1640*/  FADD.FTZ R29, R29, R26 ;  /* 0x0000001a1d1d7221 */ /* 0x000fe20000010000 */
[----:B------:R-:W-:Y:S01]  /*1650*/  FFMA.FTZ R26, R9, R12, RZ ;  /* 0x0000000c091a7223 */ /* 0x000fe200000100ff */
[----:B------:R-:W-:Y:S01]  /*1660*/  FFMA.FTZ R9, R8, R11, RZ ;  /* 0x0000000b08097223 */ /* 0x000fe200000100ff */
[----:B------:R-:W-:Y:S01]  /*1670*/  FADD.FTZ R12, RZ, R12 ;  /* 0x0000000cff0c7221 */ /* 0x000fe20000010000 */
[----:B------:R-:W1:Y:S01]  /*1680*/  SHFL.DOWN PT, R25, R28, 0x1, 0x1f ;  /* 0x08201f001c197f89 */ /* 0x000e6200000e0000 */
[----:B------:R-:W-:Y:S01]  /*1690*/  FADD.FTZ R11, RZ, R11 ;  /* 0x0000000bff0b7221 */ /* 0x000fe20000010000 */
[----:B------:R-:W-:Y:S01]  /*16a0*/  UIADD3 UR10, UR11, 0xd0, URZ ;  /* 0x000000d00b0a7890 */ /* 0x000fe2000fffe03f */
[----:B------:R-:W-:Y:S01]  /*16b0*/  FFMA.FTZ R26, R15, R13, R26 ;  /* 0x0000000d0f1a7223 */ /* 0x000fe2000001001a */
[----:B------:R-:W2:Y:S01]  /*16c0*/  SHFL.DOWN PT, R24, R29, 0x1, 0x1f ;  /* 0x08201f001d187f89 */ /* 0x000ea200000e0000 */
[----:B------:R-:W-:Y:S01]  /*16d0*/  FADD.FTZ R12, R12, R13 ;  /* 0x0000000d0c0c7221 */ /* 0x000fe20000010000 */
[----:B------:R-:W-:Y:S01]  /*16e0*/  FFMA.FTZ R9, R14, R10, R9 ;  /* 0x0000000a0e097223 */ /* 0x000fe20000010009 */
[----:B------:R-:W-:Y:S01]  /*16f0*/  FADD.FTZ R11, R11, R10 ;  /* 0x0000000a0b0b7221 */ /* 0x000fe20000010000 */
[----:B------:R-:W-:Y:S01]  /*1700*/  FFMA.FTZ R26, R17, R19, R26 ;  /* 0x00000013111a7223 */ /* 0x000fe2000001001a */
[----:B------:R-:W-:Y:S01]  /*1710*/  FADD.FTZ R12, R12, R19 ;  /* 0x000000130c0c7221 */ /* 0x000fe20000010000 */
[----:B------:R-:W-:Y:S01]  /*1720*/  FFMA.FTZ R9, R18, R16, R9 ;  /* 0x0000001012097223 */ /* 0x000fe20000010009 */
[----:B------:R-:W-:Y:S01]  /*1730*/  FADD.FTZ R11, R11, R16 ;  /* 0x000000100b0b7221 */ /* 0x000fe20000010000 */
[----:B------:R-:W-:Y:S01]  /*1740*/  FFMA.FTZ R8, R21, R23, R26 ;  /* 0x0000001715087223 */ /* 0x000fe2000001001a */
[----:B------:R-:W-:Y:S01]  /*1750*/  FADD.FTZ R10, R12, R23 ;  /* 0x000000170c0a7221 */ /* 0x000fe20000010000 */
[----:B0-----:R-:W-:Y:S01]  /*1760*/  ULEA UR10, UR15, UR10, 0x18 ;  /* 0x0000000a0f0a7291 */ /* 0x001fe2000f8ec03f */
[----:B------:R-:W-:Y:S01]  /*1770*/  FFMA.FTZ R9, R22, R20, R9 ;  /* 0x0000001416097223 */ /* 0x000fe20000010009 */
[----:B------:R-:W-:Y:S01]  /*1780*/  FADD.FTZ R11, R11, R20 ;  /* 0x000000140b0b7221 */ /* 0x000fe20000010000 */
[----:B------:R-:W-:Y:S01]  /*1790*/  BSSY B0, `(.L_x_72) ;  /* 0x000004f000007945 */ /* 0x000fe20003800000 */
[----:B------:R-:W-:-:S02]  /*17a0*/  ISETP.GT.U32.AND P4, PT, R41, 0x9, PT ;  /* 0x000000092900780c */ /* 0x000fc40003f84070 */
        /* <DEDUP_REMOVED lines=30> */
[----:B------:R-:W0:Y:S04]  /*1990*/  LDS.128 R16, [UR10+0x30] ;  /* 0x0000300aff107984 */ /* 0x000e280008000c00 */
[----:B------:R-:W2:Y:S01]  /*19a0*/  LDS.128 R12, [UR10+0x40] ;  /* 0x0000400aff0c7984 */ /* 0x000ea20008000c00 */
[----:B-1----:R-:W-:Y:S01]  /*19b0*/  FADD.FTZ R25, R28, R20 ;  /* 0x000000141c197221 */ /* 0x002fe20000010000 */
[----:B------:R-:W-:-:S03]  /*19c0*/  FADD.FTZ R20, R29, R21 ;  /* 0x000000151d147221 */ /* 0x000fc60000010000 */
[----:B------:R-:W-:Y:S01]  /*19d0*/  FADD.FTZ R21, R25, R22 ;  /* 0x0000001619157221 */ /* 0x000fe20000010000 */
[----:B------:R-:W-:Y:S01]  /*19e0*/  FADD.FTZ R20, R20, R23 ;  /* 0x0000001714147221 */ /* 0x000fe20000010000 */
[----:B------:R-:W1:Y:S02]  /*19f0*/  LDS.128 R24, [UR10+0x50] ;  /* 0x0000500aff187984 */ /* 0x000e640008000c00 */
[----:B0-----:R-:W-:Y:S01]  /*1a00*/  FADD.FTZ R29, R21, R16 ;  /* 0x00000010151d7221 */ /* 0x001fe20000010000 */
[----:B------:R-:W-:Y:S02]  /*1a10*/  FADD.FTZ R16, R20, R17 ;  /* 0x0000001114107221 */ /* 0x000fe40000010000 */
[----:B------:R-:W0:Y:S01]  /*1a20*/  LDS.128 R20, [UR10+0x60] ;  /* 0x0000600aff147984 */ /* 0x000e220008000c00 */
[----:B------:R-:W-:Y:S01]  /*1a30*/  FADD.FTZ R29, R29, R18 ;  /* 0x000000121d1d7221 */ /* 0x000fe20000010000 */
[----:B------:R-:W-:-:S03]  /*1a40*/  FADD.FTZ R16, R16, R19 ;  /* 0x0000001310107221 */ /* 0x000fc60000010000 */
[----:B--2---:R-:W-:Y:S01]  /*1a50*/  FADD.FTZ R29, R29, R12 ;  /* 0x0000000c1d1d7221 */ /* 0x004fe20000010000 */
[----:B------:R-:W-:Y:S02]  /*1a60*/  FADD.FTZ R12, R16, R13 ;  /* 0x0000000d100c7221 */ /* 0x000fe40000010000 */
[----:B------:R-:W2:Y:S01]  /*1a70*/  LDS.128 R16, [UR10+0x70] ;  /* 0x0000700aff107984 */ /* 0x000ea20008000c00 */
[----:B------:R-:W-:Y:S01]  /*1a80*/  FADD.FTZ R29, R29, R14 ;  /* 0x0000000e1d1d7221 */ /* 0x000fe20000010000 */
[----:B------:R-:W-:-:S04]  /*1a90*/  FADD.FTZ R12, R12, R15 ;  /* 0x0000000f0c0c7221 */ /* 0x000fc80000010000 */
[----:B-1----:R-:W-:Y:S01]  /*1aa0*/  FADD.FTZ R12, R12, R25 ;  /* 0x000000190c0c7221 */ /* 0x002fe20000010000 */
[----:B------:R-:W-:-:S03]  /*1ab0*/  FADD.FTZ R29, R29, R24 ;  /* 0x000000181d1d7221 */ /* 0x000fc60000010000 */
[----:B------:R-:W-:Y:S01]  /*1ac0*/  FADD.FTZ R24, R12, R27 ;  /* 0x0000001b0c187221 */ /* 0x000fe20000010000 */
[----:B------:R-:W-:Y:S01]  /*1ad0*/  FADD.FTZ R29, R29, R26 ;  /* 0x0000001a1d1d7221 */ /* 0x000fe20000010000 */
[----:B------:R-:W1:Y:S02]  /*1ae0*/  LDS.128 R12, [UR10+0x80] ;  /* 0x0000800aff0c7984 */ /* 0x000e640008000c00 */
[----:B0-----:R-:W-:Y:S01]  /*1af0*/  FADD.FTZ R24, R24, R21 ;  /* 0x0000001518187221 */ /* 0x001fe20000010000 */
[----:B------:R-:W-:-:S03]  /*1b00*/  FADD.FTZ R29, R29, R20 ;  /* 0x000000141d1d7221 */ /* 0x000fc60000010000 */
[----:B------:R-:W-:Y:S01]  /*1b10*/  FADD.FTZ R24, R24, R23 ;  /* 0x0000001718187221 */ /* 0x000fe20000010000 */
[----:B------:R-:W-:Y:S02]  /*1b20*/  FADD.FTZ R29, R29, R22 ;  /* 0x000000161d1d7221 */ /* 0x000fe40000010000 */
[----:B------:R-:W0:Y:S02]  /*1b30*/  LDS.128 R20, [UR10+0x90] ;  /* 0x0000900aff147984 */ /* 0x000e240008000c00 */
[----:B--2---:R-:W-:Y:S01]  /*1b40*/  FADD.FTZ R29, R29, R16 ;  /* 0x000000101d1d7221 */ /* 0x004fe20000010000 */
[----:B------:R-:W-:Y:S02]  /*1b50*/  FADD.FTZ R16, R24, R17 ;  /* 0x0000001118107221 */ /* 0x000fe40000010000 */
[----:B------:R-:W2:Y:S01]  /*1b60*/  LDS.128 R24, [UR10+0xa0] ;  /* 0x0000a00aff187984 */ /* 0x000ea20008000c00 */
[----:B------:R-:W-:Y:S01]  /*1b70*/  FADD.FTZ R17, R29, R18 ;  /* 0x000000121d117221 */ /* 0x000fe20000010000 */
[----:B------:R-:W-:-:S02]  /*1b80*/  FADD.FTZ R16, R16, R19 ;  /* 0x0000001310107221 */ /* 0x000fc40000010000 */
[----:B------:R-:W3:Y:S01]  /*1b90*/  LDS.64 R28, [UR10+0xb0] ;  /* 0x0000b00aff1c7984 */ /* 0x000ee20008000a00 */
[----:B-1----:R-:W-:Y:S01]  /*1ba0*/  FADD.FTZ R17, R17, R12 ;  /* 0x0000000c11117221 */ /* 0x002fe20000010000 */
[----:B------:R-:W-:-:S03]  /*1bb0*/  FADD.FTZ R16, R16, R13 ;  /* 0x0000000d10107221 */ /* 0x000fc60000010000 */
[----:B------:R-:W-:Y:S01]  /*1bc0*/  FADD.FTZ R17, R17, R14 ;  /* 0x0000000e11117221 */ /* 0x000fe20000010000 */
[----:B------:R-:W-:-:S03]  /*1bd0*/  FADD.FTZ R16, R16, R15 ;  /* 0x0000000f10107221 */ /* 0x000fc60000010000 */
[----:B0-----:R-:W-:Y:S01]  /*1be0*/  FADD.FTZ R17, R17, R20 ;  /* 0x0000001411117221 */ /* 0x001fe20000010000 */
[----:B------:R-:W-:-:S03]  /*1bf0*/  FADD.FTZ R16, R16, R21 ;  /* 0x0000001510107221 */ /* 0x000fc60000010000 */
[----:B------:R-:W-:Y:S01]  /*1c00*/  FADD.FTZ R17, R17, R22 ;  /* 0x0000001611117221 */ /* 0x000fe20000010000 */
[----:B------:R-:W-:-:S03]  /*1c10*/  FADD.FTZ R16, R16, R23 ;  /* 0x0000001710107221 */ /* 0x000fc60000010000 */
[----:B--2---:R-:W-:Y:S01]  /*1c20*/  FADD.FTZ R17, R17, R24 ;  /* 0x0000001811117221 */ /* 0x004fe20000010000 */
[----:B------:R-:W-:-:S03]  /*1c30*/  FADD.FTZ R16, R16, R25 ;  /* 0x0000001910107221 */ /* 0x000fc60000010000 */
[----:B------:R-:W-:Y:S01]  /*1c40*/  FADD.FTZ R17, R17, R26 ;  /* 0x0000001a11117221 */ /* 0x000fe20000010000 */
[----:B------:R-:W-:-:S03]  /*1c50*/  FADD.FTZ R16, R16, R27 ;  /* 0x0000001b10107221 */ /* 0x000fc60000010000 */
[----:B---3--:R-:W-:Y:S01]  /*1c60*/  FADD.FTZ R28, R17, R28 ;  /* 0x0000001c111c7221 */ /* 0x008fe20000010000 */
[----:B------:R-:W-:-:S07]  /*1c70*/  FADD.FTZ R29, R16, R29 ;  /* 0x0000001d101d7221 */ /* 0x000fce0000010000 */
.L_x_73:
[----:B------:R-:W-:Y:S05]  /*1c80*/  BSYNC B0 ;  /* 0x0000000000007941 */ /* 0x000fea0003800000 */
.L_x_72:
[----:B------:R-:W-:Y:S06]  /*1c90*/  BAR.SYNC.DEFER_BLOCKING 0x0 ;  /* 0x0000000000007b1d */ /* 0x000fec0000010000 */
[----:B------:R-:W-:Y:S04]  /*1ca0*/  BSSY B0, `(.L_x_74) ;  /* 0x000013d000007945 */ /* 0x000fe80003800000 */
[----:B------:R-:W-:Y:S05]  /*1cb0*/  @P4 BRA `(.L_x_75) ;  /* 0x0000001000ec4947 */ /* 0x000fea0003800000 */
[----:B------:R-:W1:Y:S04]  /*1cc0*/  LDS.128 R12, [R40+0xa0] ;  /* 0x0000a000280c7984 */ /* 0x000e680000000c00 */
[----:B------:R-:W2:Y:S04]  /*1cd0*/  LDS.128 R16, [R40+0x140] ;  /* 0x0001400028107984 */ /* 0x000ea80000000c00 */
[----:B------:R-:W3:Y:S04]  /*1ce0*/  LDS.128 R20, [R40+0x1e0] ;  /* 0x0001e00028147984 */ /* 0x000ee80000000c00 */
        /* <DEDUP_REMOVED lines=8> */
[----:B------:R-:W1:Y:S01]  /*1d70*/  LDS.128 R8, [R40+0x320] ;  /* 0x0003200028087984 */ /* 0x000e620000000c00 */
        /* <DEDUP_REMOVED lines=8> */
[----:B------:R-:W-:Y:S01]  /*1e00*/  FADD.FTZ R25, R21, R26 ;  /* 0x0000001a15197221 */ /* 0x000fe20000010000 */
[----:B------:R-:W3:Y:S01]  /*1e10*/  LDS.128 R16, [R40+0x460] ;  /* 0x0004600028107984 */ /* 0x000ee20000000c00 */
[----:B------:R-:W-:Y:S01]  /*1e20*/  FADD.FTZ R24, R20, R27 ;  /* 0x0000001b14187221 */ /* 0x000fe20000010000 */
[----:B-1----:R-:W-:Y:S01]  /*1e30*/  FADD.FTZ R27, R23, R8 ;  /* 0x00000008171b7221 */ /* 0x002fe20000010000 */
[----:B------:R-:W-:Y:S01]  /*1e40*/  FADD.FTZ R8, R22, R9 ;  /* 0x0000000916087221 */ /* 0x000fe20000010000 */
[----:B------:R-:W-:Y:S01]  /*1e50*/  FADD.FTZ R25, R25, R10 ;  /* 0x0000000a19197221 */ /* 0x000fe20000010000 */
[----:B------:R-:W1:Y:S01]  /*1e60*/  LDS.128 R20, [R40+0x500] ;  /* 0x0005000028147984 */ /* 0x000e620000000c00 */
[----:B------:R-:W-:Y:S01]  /*1e70*/  FADD.FTZ R24, R24, R11 ;  /* 0x0000000b18187221 */ /* 0x000fe20000010000 */
[----:B--2---:R-:W-:Y:S01]  /*1e80*/  FADD.FTZ R27, R27, R12 ;  /* 0x0000000c1b1b7221 */ /* 0x004fe20000010000 */
[----:B------:R-:W-:Y:S01]  /*1e90*/  FADD.FTZ R12, R8, R13 ;  /* 0x0000000d080c7221 */ /* 0x000fe20000010000 */
[----:B------:R-:W-:Y:S01]  /*1ea0*/  FADD.FTZ R25, R25, R14 ;  /* 0x0000000e19197221 */ /* 0x000fe20000010000 */
[----:B------:R-:W2:Y:S01]  /*1eb0*/  LDS.128 R8, [R40+0x5a0] ;  /* 0x0005a00028087984 */ /* 0x000ea20000000c00 */
[----:B------:R-:W-:Y:S01]  /*1ec0*/  FADD.FTZ R24, R24, R15 ;  /* 0x0000000f18187221 */ /* 0x000fe20000010000 */
[----:B---3--:R-:W-:Y:S01]  /*1ed0*/  FADD.FTZ R27, R27, R16 ;  /* 0x000000101b1b7221 */ /* 0x008fe20000010000 */
        /* <DEDUP_REMOVED lines=227> */
[----:B------:R-:W-:-:S02]  /*2d10*/  FADD.FTZ R24, R24, R23 ;  /* 0x0000001718187221 */ /* 0x000fc40000010000 */
[----:B------:R-:W3:Y:S01]  /*2d20*/  LDS.128 R20, [R40+0x2260] ;  /* 0x0022600028147984 */ /* 0x000ee20000000c00 */
        /* <DEDUP_REMOVED lines=23> */
[----:B------:R-:W-:Y:S01]  /*2ea0*/  FADD.FTZ R10, R24, R11 ;  /* 0x0000000b180a7221 */ /* 0x000fe20000010000 */
[----:B------:R-:W2:Y:S01]  /*2eb0*/  LDS.128 R16, [R40+0x2580] ;  /* 0x0025800028107984 */ /* 0x000ea20000000c00 */
[----:B---3--:R-:W-:Y:S01]  /*2ec0*/  FADD.FTZ R27, R27, R20 ;  /* 0x000000141b1b7221 */ /* 0x008fe20000010000 */
[----:B------:R-:W-:Y:S01]  /*2ed0*/  FADD.FTZ R24, R8, R21 ;  /* 0x0000001508187221 */ /* 0x000fe20000010000 */
[----:B------:R-:W-:Y:S01]  /*2ee0*/  FADD.FTZ R25, R25, R22 ;  /* 0x0000001619197221 */ /* 0x000fe20000010000 */
[----:B------:R-:W-:-:S02]  /*2ef0*/  FADD.FTZ R26, R10, R23 ;  /* 0x000000170a1a7221 */ /* 0x000fc40000010000 */
[----:B------:R-:W3:Y:S04]  /*2f00*/  LDS.128 R8, [R40+0x2620] ;  /* 0x0026200028087984 */ /* 0x000ee80000000c00 */
[----:B------:R-:W-:Y:S01]  /*2f10*/  LDS.128 R20, [R40+0x2760] ;  /* 0x0027600028147984 */ /* 0x000fe20000000c00 */
        /* <DEDUP_REMOVED lines=13> */
[----:B-1----:R-:W-:Y:S01]  /*2ff0*/  FADD.FTZ R27, R27, R12 ;  /* 0x0000000c1b1b7221 */ /* 0x002fe20000010000 */
[----:B------:R-:W-:Y:S01]  /*3000*/  FADD.FTZ R24, R24, R13 ;  /* 0x0000000d18187221 */ /* 0x000fe20000010000 */
[----:B------:R-:W-:Y:S01]  /*3010*/  FADD.FTZ R25, R25, R14 ;  /* 0x0000000e19197221 */ /* 0x000fe20000010000 */
[----:B------:R-:W-:Y:S01]  /*3020*/  FADD.FTZ R26, R26, R15 ;  /* 0x0000000f1a1a7221 */ /* 0x000fe20000010000 */
[----:B------:R-:W-:Y:S01]  /*3030*/  FADD.FTZ R8, R27, R20 ;  /* 0x000000141b087221 */ /* 0x000fe20000010000 */
[----:B------:R-:W-:Y:S01]  /*3040*/  FADD.FTZ R9, R24, R21 ;  /* 0x0000001518097221 */ /* 0x000fe20000010000 */
[----:B------:R-:W-:Y:S01]  /*3050*/  FADD.FTZ R10, R25, R22 ;  /* 0x00000016190a7221 */ /* 0x000fe20000010000 */
[----:B------:R-:W-:-:S07]  /*3060*/  FADD.FTZ R11, R26, R23 ;  /* 0x000000171a0b7221 */ /* 0x000fce0000010000 */
.L_x_75:
[----:B------:R-:W-:Y:S05]  /*3070*/  BSYNC B0 ;  /* 0x0000000000007941 */ /* 0x000fea0003800000 */
.L_x_74:
        /* <DEDUP_REMOVED lines=20> */
.L_x_77:
[----:B------:R-:W-:Y:S05]  /*31c0*/  BSYNC B0 ;  /* 0x0000000000007941 */ /* 0x000fea0003800000 */
.L_x_76:
[----:B--2---:R-:W-:Y:S02]  /*31d0*/  PRMT R19, R37, 0x7632, R19 ;  /* 0x0000763225137816 */ /* 0x004fe40000000013 */
[----:B------:R-:W-:Y:S01]  /*31e0*/  PRMT R18, R36, 0x7632, R18 ;  /* 0x0000763224127816 */ /* 0x000fe20000000012 */
[----:B------:R-:W-:Y:S06]  /*31f0*/  @!P0 BRA `(.L_x_78) ;  /* 0x0000001000908947 */ /* 0x000fec0003800000 */
[----:B------:R-:W1:Y:S01]  /*3200*/  LDC R17, c[0x0][0x10] ;  /* 0x00000400ff117b82 */ /* 0x000e620000000800 */
[----:B------:R-:W2:Y:S01]  /*3210*/  S2R R2, SR_CTAID.Y ;  /* 0x0000000000027919 */ /* 0x000ea20000002600 */
[----:B------:R-:W-:-:S06]  /*3220*/  ULOP3.LUT UR10, UR4, 0x1, URZ, 0xc0, !UPT ;  /* 0x00000001040a7892 */ /* 0x000fcc000f8ec03f */
[----:B------:R-:W3:Y:S08]  /*3230*/  LDC.64 R8, c[0x0][0x258] ;  /* 0x00009600ff087b82 */ /* 0x000ef00000000a00 */
[----:B------:R-:W4:Y:S01]  /*3240*/  LDC.64 R22, c[0x0][0x260] ;  /* 0x00009800ff167b82 */ /* 0x000f220000000a00 */
[----:B-1----:R-:W-:-:S04]  /*3250*/  IMAD R11, R17, UR10, RZ ;  /* 0x0000000a110b7c24 */ /* 0x002fc8000f8e02ff */
[C---:B------:R-:W-:Y:S01]  /*3260*/  IMAD R10, R11.reuse, R16, RZ ;  /* 0x000000100b0a7224 */ /* 0x040fe200078e02ff */
[----:B--2---:R-:W-:-:S04]  /*3270*/  IADD3 R11, R11, R2, RZ ;  /* 0x000000020b0b7210 */ /* 0x004fc80007ffe0ff */
[----:B------:R-:W-:Y:S01]  /*3280*/  SHF.L.U32 R13, R10, 0x1, RZ ;  /* 0x000000010a0d7819 */ /* 0x000fe200000006ff */
[----:B---3--:R-:W-:-:S04]  /*3290*/  IMAD.WIDE.U32 R8, R11, 0x4, R8 ;  /* 0x000000040b087825 */ /* 0x008fc800078e0008 */
        /* <DEDUP_REMOVED lines=23> */
.L_x_80:
[----:B------:R-:W2:Y:S04]  /*3410*/  LDG.E.STRONG.GPU R10, desc[UR12][R8.64] ;  /* 0x0000000c080a7981 */ /* 0x000ea8000c1ef900 */
[----:B--2---:R-:W-:Y:S01]  /*3420*/  CCTL.IVALL ;  /* 0x00000000ff00798f */ /* 0x004fe20002000000 */
[----:B------:R-:W-:Y:S05]  /*3430*/  YIELD ;  /* 0x0000000000007946 */ /* 0x000fea0003800000 */
[----:B------:R-:W-:-:S13]  /*3440*/  ISETP.NE.AND P0, PT, R10, R13, PT ;  /* 0x0000000d0a00720c */ /* 0x000fda0003f05270 */
[----:B------:R-:W-:Y:S05]  /*3450*/  @P0 BRA `(.L_x_80) ;  /* 0xfffffffc00ec0947 */ /* 0x000fea000383ffff */
.L_x_79:
        /* <DEDUP_REMOVED lines=17> */
.L_x_84:
        /* <DEDUP_REMOVED lines=115> */
.L_x_83:
        /* <DEDUP_REMOVED lines=61> */
.L_x_85:
[----:B------:R-:W-:-:S13]  /*4070*/  ISETP.NE.OR P0, PT, R20, RZ, P0 ;  /* 0x000000ff1400720c */ /* 0x000fda0000705670 */
[----:B------:R-:W-:Y:S05]  /*4080*/  @!P0 BRA `(.L_x_81) ;  /* 0x00000000007c8947 */ /* 0x000fea0003800000 */
.L_x_82:
        /* <DEDUP_REMOVED lines=31> */
.L_x_81:
        /* <DEDUP_REMOVED lines=11> */
.L_x_87:
[----:B------:R-:W-:Y:S05]  /*4330*/  BSYNC B0 ;  /* 0x0000000000007941 */ /* 0x000fea0003800000 */
.L_x_86:
        /* <DEDUP_REMOVED lines=16> */
.L_x_78:
[----:B------:R-:W1:Y:S01]  /*4440*/  S2UR UR11, SR_CgaCtaId ;  /* 0x00000000000b79c3 */ /* 0x000e620000008800 */
[----:B------:R-:W-:Y:S01]  /*4450*/  UMOV UR10, 0x400 ;  /* 0x00000400000a7882 */ /* 0x000fe20000000000 */
[----:B------:R-:W-:Y:S02]  /*4460*/  SHF.L.U32 R37, R37, 0x10, RZ ;  /* 0x0000001025257819 */ /* 0x000fe400000006ff */
[----:B------:R-:W-:Y:S02]  /*4470*/  SHF.L.U32 R19, R19, 0x10, RZ ;  /* 0x0000001013137819 */ /* 0x000fe400000006ff */
[----:B------:R-:W-:Y:S01]  /*4480*/  SHF.L.U32 R11, R36, 0x10, RZ ;  /* 0x00000010240b7819 */ /* 0x000fe200000006ff */
[----:B------:R-:W-:Y:S01]  /*4490*/  FADD.FTZ R37, R37, -UR17 ;  /* 0x8000001125257e21 */ /* 0x000fe20008010000 */
[----:B------:R-:W-:Y:S01]  /*44a0*/  SHF.L.U32 R18, R18, 0x10, RZ ;  /* 0x0000001012127819 */ /* 0x000fe200000006ff */
[----:B------:R-:W-:Y:S02]  /*44b0*/  FADD.FTZ R19, R19, -UR17 ;  /* 0x8000001113137e21 */ /* 0x000fe40008010000 */
[----:B------:R-:W-:-:S02]  /*44c0*/  FMUL.FTZ R37, R37, UR14 ;  /* 0x0000000e25257c20 */ /* 0x000fc40008410000 */
[----:B------:R-:W-:Y:S01]  /*44d0*/  FMUL.FTZ R20, R19, UR14 ;  /* 0x0000000e13147c20 */ /* 0x000fe20008410000 */
[----:B-1----:R-:W-:-:S09]  /*44e0*/  ULEA UR10, UR11, UR10, 0x18 ;  /* 0x0000000a0b0a7291 */ /* 0x002fd2000f8ec03f */
[----:B------:R-:W-:Y:S01]  /*44f0*/  @!P2 STS.64 [UR10+0xc0], R28 ;  /* 0x0000c01cff00a988 */ /* 0x000fe20008000a0a */
[----:B------:R-:W-:Y:S06]  /*4500*/  BAR.SYNC.DEFER_BLOCKING 0x0 ;  /* 0x0000000000007b1d */ /* 0x000fec0000010000 */
[----:B------:R-:W1:Y:S01]  /*4510*/  LDS.64 R8, [UR10+0xc0] ;  /* 0x0000c00aff087984 */ /* 0x000e620008000a00 */
[----:B------:R-:W-:Y:S02]  /*4520*/  ULDC UR10, c[0x0][0x2bc] ;  /* 0x0000af00000a7ab9 */ /* 0x000fe40000000800 */
[----:B-1----:R-:W-:Y:S01]  /*4530*/  FMUL.FTZ R2, R8, UR10 ;  /* 0x0000000a08027c20 */ /* 0x002fe20008410000 */
[C---:B------:R-:W-:Y:S01]  /*4540*/  PRMT R8, R38.reuse, 0x7632, R8 ;  /* 0x0000763226087816 */ /* 0x040fe20000000008 */
[----:B------:R-:W-:Y:S01]  /*4550*/  FMUL.FTZ R9, R9, UR10 ;  /* 0x0000000a09097c20 */ /* 0x000fe20008410000 */
[----:B------:R-:W-:-:S02]  /*4560*/  SHF.L.U32 R38, R38, 0x10, RZ ;  /* 0x0000001026267819 */ /* 0x000fc400000006ff */
[----:B------:R-:W-:Y:S01]  /*4570*/  SHF.L.U32 R8, R8, 0x10, RZ ;  /* 0x0000001008087819 */ /* 0x000fe200000006ff */
        /* <DEDUP_REMOVED lines=19> */
.L_x_88:
        /* <DEDUP_REMOVED lines=20> */
.L_x_90:
[----:B------:R-:W-:Y:S05]  /*47f0*/  BSYNC B0 ;  /* 0x0000000000007941 */ /* 0x000fea0003800000 */
.L_x_89:
[C---:B------:R-:W-:Y:S01]  /*4800*/  PRMT R14, R35.reuse, 0x7632, R14 ;  /* 0x00007632230e7816 */ /* 0x040fe2000000000e */
[----:B------:R-:W-:Y:S01]  /*4810*/  FADD.FTZ R15, R38, -UR17 ;  /* 0x80000011260f7e21 */ /* 0x000fe20008010000 */
[----:B------:R-:W-:Y:S01]  /*4820*/  FADD.FTZ R8, R8, -UR17 ;  /* 0x8000001108087e21 */ /* 0x000fe20008010000 */
[----:B------:R-:W-:Y:S02]  /*4830*/  SHF.L.U32 R35, R35, 0x10, RZ ;  /* 0x0000001023237819 */ /* 0x000fe400000006ff */
[----:B-1----:R-:W-:Y:S01]  /*4840*/  IADD3 R12, R39, 0x40, RZ ;  /* 0x00000040270c7810 */ /* 0x002fe20007ffe0ff */
[----:B------:R-:W-:Y:S01]  /*4850*/  FMUL.FTZ R15, R15, UR14 ;  /* 0x0000000e0f0f7c20 */ /* 0x000fe20008410000 */
[----:B------:R-:W-:Y:S01]  /*4860*/  IADD3 R11, R39, 0x80, RZ ;  /* 0x00000080270b7810 */ /* 0x000fe20007ffe0ff */
[----:B------:R-:W-:Y:S01]  /*4870*/  FMUL.FTZ R16, R8, UR14 ;  /* 0x0000000e08107c20 */ /* 0x000fe20008410000 */
        /* <DEDUP_REMOVED lines=20> */
.L_x_91:
[----:B------:R-:W-:Y:S01]  /*49c0*/  ULDC.64 UR10, c[0x0][0x290] ;  /* 0x0000a400000a7ab9 */ /* 0x000fe20000000a00 */
[----:B------:R-:W-:Y:S01]  /*49d0*/  SHF.R.S32.HI R17, RZ, 0x1f, R12 ;  /* 0x0000001fff117819 */ /* 0x000fe2000001140c */
[----:B------:R-:W-:Y:S01]  /*49e0*/  ULDC.64 UR18, c[0x0][0x290] ;  /* 0x0000a40000127ab9 */ /* 0x000fe20000000a00 */
[----:B------:R-:W-:Y:S01]  /*49f0*/  ISETP.GE.U32.AND P0, PT, R12, UR10, PT ;  /* 0x0000000a0c007c0c */ /* 0x000fe2000bf06070 */
[----:B------:R-:W-:Y:S01]  /*4a00*/  BSSY B0, `(.L_x_92) ;  /* 0x000001d000007945 */ /* 0x000fe20003800000 */
[----:B------:R-:W-:Y:S02]  /*4a10*/  ISETP.GE.U32.AND P4, PT, R11, UR18, PT ;  /* 0x000000120b007c0c */ /* 0x000fe4000bf86070 */
[----:B------:R-:W-:Y:S02]  /*4a20*/  SHF.R.S32.HI R13, RZ, 0x1f, R11 ;  /* 0x0000001fff0d7819 */ /* 0x000fe4000001140b */
[----:B------:R-:W-:Y:S02]  /*4a30*/  ISETP.GE.AND.EX P2, PT, R17, UR11, PT, P0 ;  /* 0x0000000b11007c0c */ /* 0x000fe4000bf46300 */
[----:B------:R-:W-:-:S02]  /*4a40*/  ISETP.GE.AND.EX P0, PT, R13, UR19, PT, P4 ;  /* 0x000000130d007c0c */ /* 0x000fc4000bf06340 */
[----:B------:R-:W-:Y:S02]  /*4a50*/  ISETP.GT.U32.OR P4, PT, R41, 0x27f, P2 ;  /* 0x0000027f2900780c */ /* 0x000fe40001784470 */
[----:B------:R-:W-:-:S04]  /*4a60*/  IADD3 R8, R39, 0xc0, RZ ;  /* 0x000000c027087810 */ /* 0x000fc80007ffe0ff */
[----:B------:R-:W-:Y:S02]  /*4a70*/  ISETP.GE.U32.AND P5, PT, R8, UR18, PT ;  /* 0x0000001208007c0c */ /* 0x000fe4000bfa6070 */
[----:B------:R-:W-:-:S04]  /*4a80*/  SHF.R.S32.HI R10, RZ, 0x1f, R8 ;  /* 0x0000001fff0a7819 */ /* 0x000fc80000011408 */
[----:B------:R-:W-:Y:S01]  /*4a90*/  ISETP.GE.AND.EX P2, PT, R10, UR19, PT, P5 ;  /* 0x000000130a007c0c */ /* 0x000fe2000bf46350 */
[----:B------:R-:W-:-:S12]  /*4aa0*/  @P4 BRA `(.L_x_93) ;  /* 0x0000000000484947 */ /* 0x000fd80003800000 */
[C-C-:B------:R-:W-:Y:S01]  /*4ab0*/  FFMA.FTZ R18, R2.reuse, R15, R9.reuse ;  /* 0x0000000f02127223 */ /* 0x140fe20000010009 */
[----:B------:R-:W-:Y:S01]  /*4ac0*/  FFMA.FTZ R15, R2, R16, R9 ;  /* 0x00000010020f7223 */ /* 0x000fe20000010009 */
[----:B------:R-:W-:Y:S02]  /*4ad0*/  ULDC.64 UR10, c[0x0][0x288] ;  /* 0x0000a200000a7ab9 */ /* 0x000fe40000000a00 */
[----:B------:R-:W-:Y:S02]  /*4ae0*/  IMAD R17, R17, UR10, RZ ;  /* 0x0000000a11117c24 */ /* 0x000fe4000f8e02ff */
[----:B------:R-:W-:Y:S01]  /*4af0*/  FFMA.FTZ R16, R14, R5, -R15 ;  /* 0x000000050e107223 */ /* 0x000fe2000001080f */
[----:B------:R-:W-:Y:S01]  /*4b00*/  MOV R14, R42 ;  /* 0x0000002a000e7202 */ /* 0x000fe20000000f00 */
[----:B------:R-:W-:Y:S01]  /*4b10*/  FFMA.FTZ R18, R35, R4, -R18 ;  /* 0x0000000423127223 */ /* 0x000fe20000010812 */
[----:B------:R-:W-:Y:S01]  /*4b20*/  MOV R15, R45 ;  /* 0x0000002d000f7202 */ /* 0x000fe20000000f00 */
[----:B------:R-:W-:-:S02]  /*4b30*/  IMAD R17, R12, UR11, R17 ;  /* 0x0000000b0c117c24 */ /* 0x000fc4000f8e0211 */
[----:B------:R-:W-:Y:S01]  /*4b40*/  FMUL.FTZ R19, R18, UR14 ;  /* 0x0000000e12137c20 */ /* 0x000fe20008410000 */
[----:B------:R-:W-:Y:S01]  /*4b50*/  IMAD.WIDE.U32 R14, R12, UR10, R14 ;  /* 0x0000000a0c0e7c25 */ /* 0x000fe2000f8e000e */
[----:B------:R-:W-:-:S03]  /*4b60*/  ULDC.64 UR10, c[0x0][0x210] ;  /* 0x00008400000a7ab9 */ /* 0x000fc60000000a00 */
[----:B------:R-:W-:Y:S01]  /*4b70*/  FMUL.FTZ R12, R16, UR14 ;  /* 0x0000000e100c7c20 */ /* 0x000fe20008410000 */
[----:B------:R-:W-:Y:S02]  /*4b80*/  LEA R16, P4, R14, UR10, 0x1 ;  /* 0x0000000a0e107c11 */ /* 0x000fe4000f8808ff */
[----:B------:R-:W-:Y:S02]  /*4b90*/  IADD3 R17, R15, R17, RZ ;  /* 0x000000110f117210 */ /* 0x000fe40007ffe0ff */
[----:B------:R-:W-:Y:S02]  /*4ba0*/  F2FP.BF16.F32.PACK_AB R15, R12, R19 ;  /* 0x000000130c0f723e */ /* 0x000fe400000010ff */
[----:B------:R-:W-:-:S05]  /*4bb0*/  LEA.HI.X R17, R14, UR11, R17, 0x1, P4 ;  /* 0x0000000b0e117c11 */ /* 0x000fca000a0f0c11 */
[----:B------:R1:W-:Y:S02]  /*4bc0*/  STG.E desc[UR12][R16.64], R15 ;  /* 0x0000000f10007986 */ /* 0x0003e4000c10190c */
.L_x_93:
[----:B------:R-:W-:Y:S05]  /*4bd0*/  BSYNC B0 ;  /* 0x0000000000007941 */ /* 0x000fea0003800000 */
.L_x_92:
[C---:B------:R-:W-:Y:S02]  /*4be0*/  PRMT R12, R33.reuse, 0x7632, R12 ;  /* 0x00007632210c7816 */ /* 0x040fe4000000000c */
[----:B------:R-:W-:Y:S02]  /*4bf0*/  SHF.L.U32 R33, R33, 0x10, RZ ;  /* 0x0000001021217819 */ /* 0x000fe400000006ff */
[----:B------:R-:W-:Y:S02]  /*4c00*/  SHF.L.U32 R12, R12, 0x10, RZ ;  /* 0x000000100c0c7819 */ /* 0x000fe400000006ff */
[----:B------:R-:W-:Y:S01]  /*4c10*/  PRMT R14, R32, 0x7632, R14 ;  /* 0x00007632200e7816 */ /* 0x000fe2000000000e */
[----:B------:R-:W-:Y:S01]  /*4c20*/  FADD.FTZ R33, R33, -UR17 ;  /* 0x8000001121217e21 */ /* 0x000fe20008010000 */
[----:B-1----:R-:W-:Y:S01]  /*4c30*/  PRMT R17, R34, 0x7632, R17 ;  /* 0x0000763222117816 */ /* 0x002fe20000000011 */
[----:B------:R-:W-:Y:S01]  /*4c40*/  FADD.FTZ R16, R12, -UR17 ;  /* 0x800000110c107e21 */ /* 0x000fe20008010000 */
[----:B------:R-:W-:Y:S01]  /*4c50*/  SHF.L.U32 R15, R32, 0x10, RZ ;  /* 0x00000010200f7819 */ /* 0x000fe200000006ff */
[----:B------:R-:W-:Y:S01]  /*4c60*/  FMUL.FTZ R33, R33, UR14 ;  /* 0x0000000e21217c20 */ /* 0x000fe20008410000 */
[----:B------:R-:W-:Y:S01]  /*4c70*/  ISETP.GT.U32.OR P0, PT, R41, 0x27f, P0 ;  /* 0x0000027f2900780c */ /* 0x000fe20000704470 */
[----:B------:R-:W-:Y:S01]  /*4c80*/  FMUL.FTZ R26, R16, UR14 ;  /* 0x0000000e101a7c20 */ /* 0x000fe20008410000 */
[----:B------:R-:W-:-:S02]  /*4c90*/  SHF.L.U32 R34, R34, 0x10, RZ ;  /* 0x0000001022227819 */ /* 0x000fc400000006ff */
[----:B------:R-:W-:Y:S02]  /*4ca0*/  SHF.L.U32 R14, R14, 0x10, RZ ;  /* 0x000000100e0e7819 */ /* 0x000fe400000006ff */
        /* <DEDUP_REMOVED lines=20> */
.L_x_94:
[----:B------:R-:W-:Y:S04]  /*4df0*/  BSSY B0, `(.L_x_95) ;  /* 0x0000014000007945 */ /* 0x000fe80003800000 */
[----:B------:R-:W-:Y:S05]  /*4e00*/  @P0 BRA `(.L_x_96) ;  /* 0x0000000000480947 */ /* 0x000fea0003800000 */
[C-C-:B------:R-:W-:Y:S01]  /*4e10*/  FFMA.FTZ R16, R2.reuse, R33, R9.reuse ;  /* 0x0000002102107223 */ /* 0x140fe20000010009 */
[----:B------:R-:W-:Y:S01]  /*4e20*/  FFMA.FTZ R17, R2, R26, R9 ;  /* 0x0000001a02117223 */ /* 0x000fe20000010009 */
[----:B------:R-:W-:Y:S02]  /*4e30*/  ULDC.64 UR10, c[0x0][0x288] ;  /* 0x0000a200000a7ab9 */ /* 0x000fe40000000a00 */
[----:B------:R-:W-:Y:S01]  /*4e40*/  FFMA.FTZ R16, R15, R4, -R16 ;  /* 0x000000040f107223 */ /* 0x000fe20000010810 */
[----:B------:R-:W-:Y:S01]  /*4e50*/  FFMA.FTZ R17, R14, R5, -R17 ;  /* 0x000000050e117223 */ /* 0x000fe20000010811 */
[----:B------:R-:W-:Y:S01]  /*4e60*/  MOV R14, R42 ;  /* 0x0000002a000e7202 */ /* 0x000fe20000000f00 */
[----:B------:R-:W-:Y:S01]  /*4e70*/  IMAD R18, R13, UR10, RZ ;  /* 0x0000000a0d127c24 */ /* 0x000fe2000f8e02ff */
[----:B------:R-:W-:-:S03]  /*4e80*/  MOV R15, R45 ;  /* 0x0000002d000f7202 */ /* 0x000fc60000000f00 */
[C---:B------:R-:W-:Y:S02]  /*4e90*/  IMAD R13, R11.reuse, UR11, R18 ;  /* 0x0000000b0b0d7c24 */ /* 0x040fe4000f8e0212 */
[----:B------:R-:W-:Y:S01]  /*4ea0*/  FMUL.FTZ R18, R16, UR14 ;  /* 0x0000000e10127c20 */ /* 0x000fe20008410000 */
[----:B------:R-:W-:Y:S01]  /*4eb0*/  IMAD.WIDE.U32 R14, R11, UR10, R14 ;  /* 0x0000000a0b0e7c25 */ /* 0x000fe2000f8e000e */
[----:B------:R-:W-:-:S03]  /*4ec0*/  ULDC.64 UR10, c[0x0][0x210] ;  /* 0x00008400000a7ab9 */ /* 0x000fc60000000a00 */
[----:B------:R-:W-:Y:S01]  /*4ed0*/  FMUL.FTZ R11, R17, UR14 ;  /* 0x0000000e110b7c20 */ /* 0x000fe20008410000 */
[C---:B------:R-:W-:Y:S02]  /*4ee0*/  LEA R16, P0, R14.reuse, UR10, 0x1 ;  /* 0x0000000a0e107c11 */ /* 0x040fe4000f8008ff */
[----:B------:R-:W-:Y:S02]  /*4ef0*/  IADD3 R13, R15, R13, RZ ;  /* 0x0000000d0f0d7210 */ /* 0x000fe40007ffe0ff */
[----:B------:R-:W-:Y:S02]  /*4f00*/  F2FP.BF16.F32.PACK_AB R11, R11, R18 ;  /* 0x000000120b0b723e */ /* 0x000fe400000010ff */
[----:B------:R-:W-:-:S05]  /*4f10*/  LEA.HI.X R17, R14, UR11, R13, 0x1, P0 ;  /* 0x0000000b0e117c11 */ /* 0x000fca00080f0c0d */
[----:B------:R1:W-:Y:S02]  /*4f20*/  STG.E desc[UR12][R16.64], R11 ;  /* 0x0000000b10007986 */ /* 0x0003e4000c10190c */
.L_x_96:
[----:B------:R-:W-:Y:S05]  /*4f30*/  BSYNC B0 ;  /* 0x0000000000007941 */ /* 0x000fea0003800000 */
.L_x_95:
[----:B------:R-:W-:Y:S01]  /*4f40*/  PRMT R14, R31, 0x7632, R14 ;  /* 0x000076321f0e7816 */ /* 0x000fe2000000000e */
[----:B------:R-:W-:Y:S01]  /*4f50*/  FADD.FTZ R34, R34, -UR17 ;  /* 0x8000001122227e21 */ /* 0x000fe20008010000 */
[----:B------:R-:W-:Y:S01]  /*4f60*/  FADD.FTZ R12, R12, -UR17 ;  /* 0x800000110c0c7e21 */ /* 0x000fe20008010000 */
[----:B------:R-:W-:Y:S02]  /*4f70*/  ISETP.GT.U32.OR P2, PT, R41, 0x27f, P2 ;  /* 0x0000027f2900780c */ /* 0x000fe40001744470 */
[----:B------:R-:W-:Y:S01]  /*4f80*/  SHF.L.U32 R31, R31, 0x10, RZ ;  /* 0x000000101f1f7819 */ /* 0x000fe200000006ff */
[----:B------:R-:W-:Y:S01]  /*4f90*/  FMUL.FTZ R19, R34, UR14 ;  /* 0x0000000e22137c20 */ /* 0x000fe20008410000 */
[----:B------:R-:W-:Y:S01]  /*4fa0*/  SHF.L.U32 R14, R14, 0x10, RZ ;  /* 0x000000100e0e7819 */ /* 0x000fe200000006ff */
[----:B------:R-:W-:Y:S01]  /*4fb0*/  FMUL.FTZ R18, R12, UR14 ;  /* 0x0000000e0c127c20 */ /* 0x000fe20008410000 */
[----:B------:R-:W-:Y:S07]  /*4fc0*/  @!P3 BRA `(.L_x_97) ;  /* 0x000000000048b947 */ /* 0x000fee0003800000 */
[----:B------:R-:W-:Y:S01]  /*4fd0*/  FFMA.FTZ R6, R19, R4, R6 ;  /* 0x0000000413067223 */ /* 0x000fe20000010006 */
[----:B------:R-:W-:-:S03]  /*4fe0*/  FFMA.FTZ R7, R18, R5, R7 ;  /* 0x0000000512077223 */ /* 0x000fc60000010007 */
[----:B-1----:R-:W-:Y:S01]  /*4ff0*/  FMUL.FTZ R11, R6, -1.4426950216293334961 ;  /* 0xbfb8aa3b060b7820 */ /* 0x002fe20000410000 */
        /* <DEDUP_REMOVED lines=15> */
.L_x_97:
[----:B------:R-:W-:Y:S04]  /*50f0*/  BSSY B0, `(.L_x_98) ;  /* 0x0000013000007945 */ /* 0x000fe80003800000 */
        /* <DEDUP_REMOVED lines=10> */
[----:B------:R-:W-:Y:S01]  /*51a0*/  IMAD R5, R8, UR11, R7 ;  /* 0x0000000b08057c24 */ /* 0x000fe2000f8e0207 */
[----:B------:R-:W-:Y:S01]  /*51b0*/  ULDC.64 UR10, c[0x0][0x210] ;  /* 0x00008400000a7ab9 */ /* 0x000fe20000000a00 */
[----:B------:R-:W-:Y:S01]  /*51c0*/  FMUL.FTZ R7, R9, UR14 ;  /* 0x0000000e09077c20 */ /* 0x000fe20008410000 */
[C---:B------:R-:W-:Y:S02]  /*51d0*/  LEA R4, P0, R42.reuse, UR10, 0x1 ;  /* 0x0000000a2a047c11 */ /* 0x040fe4000f8008ff */
[----:B------:R-:W-:Y:S02]  /*51e0*/  IADD3 R5, R43, R5, RZ ;  /* 0x000000052b057210 */ /* 0x000fe40007ffe0ff */
[----:B------:R-:W-:Y:S02]  /*51f0*/  F2FP.BF16.F32.PACK_AB R7, R7, R6 ;  /* 0x000000060707723e */ /* 0x000fe400000010ff */
[----:B------:R-:W-:-:S05]  /*5200*/  LEA.HI.X R5, R42, UR11, R5, 0x1, P0 ;  /* 0x0000000b2a057c11 */ /* 0x000fca00080f0c05 */
[----:B------:R2:W-:Y:S02]  /*5210*/  STG.E desc[UR12][R4.64], R7 ;  /* 0x0000000704007986 */ /* 0x0005e4000c10190c */
.L_x_99:
[----:B------:R-:W-:Y:S05]  /*5220*/  BSYNC B0 ;  /* 0x0000000000007941 */ /* 0x000fea0003800000 */
.L_x_98:
[----:B------:R-:W-:Y:S01]  /*5230*/  ULDC UR11, c[0x0][0x2a0] ;  /* 0x0000a800000b7ab9 */ /* 0x000fe20000000800 */
[----:B------:R-:W-:Y:S01]  /*5240*/  ULDC UR14, c[0x0][0x270] ;  /* 0x00009c00000e7ab9 */ /* 0x000fe20000000800 */
[----:B------:R-:W-:Y:S01]  /*5250*/  ULDC UR10, c[0x0][0x10] ;  /* 0x00000400000a7ab9 */ /* 0x000fe20000000800 */
[----:B------:R-:W-:Y:S02]  /*5260*/  UIMAD UR11, UR11, UR14, URZ ;  /* 0x0000000e0b0b72a4 */ /* 0x000fe4000f8e023f */
[----:B------:R-:W-:Y:S02]  /*5270*/  UIADD3 UR9, UR10, UR9, URZ ;  /* 0x000000090a097290 */ /* 0x000fe4000fffe03f */
[----:B------:R-:W-:Y:S02]  /*5280*/  UIADD3 UR4, UR4, 0x1, URZ ;  /* 0x0000000104047890 */ /* 0x000fe4000fffe03f */
[----:B------:R-:W-:-:S06]  /*5290*/  UISETP.GE.AND UP0, UPT, UR9, UR11, UPT ;  /* 0x0000000b0900728c */ /* 0x000fcc000bf06270 */
[----:B------:R-:W-:-:S13]  /*52a0*/  PLOP3.LUT P0, PT, PT, PT, UP0, 0x80, 0x0 ;  /* 0x000000000000781c */ /* 0x000fda0003f0f008 */
[----:B------:R-:W-:Y:S05]  /*52b0*/  @!P0 BRA `(.L_x_100) ;  /* 0xffffffb000008947 */ /* 0x000fea000383ffff */
.L_x_65:
        /* <DEDUP_REMOVED lines=19> */
.L_x_102:
[----:B------:R-:W-:Y:S05]  /*53f0*/  BSYNC B0 ;  /* 0x0000000000007941 */ /* 0x000fea0003800000 */
.L_x_101:
        /* <DEDUP_REMOVED lines=11> */
.L_x_104:
[----:B------:R-:W2:Y:S04]  /*54b0*/  LDG.E.STRONG.GPU R5, desc[UR12][R2.64] ;  /* 0x0000000c02057981 */ /* 0x000ea8000c1ef900 */
[----:B--2---:R-:W-:Y:S01]  /*54c0*/  CCTL.IVALL ;  /* 0x00000000ff00798f */ /* 0x004fe20002000000 */
[----:B------:R-:W-:Y:S05]  /*54d0*/  YIELD ;  /* 0x0000000000007946 */ /* 0x000fea0003800000 */
[----:B------:R-:W-:-:S13]  /*54e0*/  ISETP.NE.AND P0, PT, R5, R0, PT ;  /* 0x000000000500720c */ /* 0x000fda0003f05270 */
[----:B------:R-:W-:Y:S05]  /*54f0*/  @P0 BRA `(.L_x_104) ;  /* 0xfffffffc00ec0947 */ /* 0x000fea000383ffff */
.L_x_103:
        /* <DEDUP_REMOVED lines=24> */
.L_x_105:
        /* <DEDUP_REMOVED lines=23> */
.L_x_106:
        /* <DEDUP_REMOVED lines=9> */
.L_x_2281:


//--------------------- .text._Z35group_norm_nhwc_bwd_one_pass_kernelI11Bf16IOFp32WLi512ELi20ELi640EEv26Group_norm_nhwc_bwd_params --------------------------
	.section	.text._Z35group_norm_nhwc_bwd_one_pass_kernelI11Bf16IOFp32WLi512ELi20ELi640EEv26Group_norm_nhwc_bwd_params,"ax",@progbits
	.align	128
        .global         _Z35group_norm_nhwc_bwd_one_pass_kernelI11Bf16IOFp32WLi512ELi20ELi640EEv26Group_norm_nhwc_bwd_params
        .type           _Z35group_norm_nhwc_bwd_one_pass_kernelI11Bf16IOFp32WLi512ELi20ELi640EEv26Group_norm_nhwc_bwd_params,@function
        .size           _Z35group_norm_nhwc_bwd_one_pass_kernelI11Bf16IOFp32WLi512ELi20ELi640EEv26Group_norm_nhwc_bwd_params,(.L_x_2282 - _Z35group_norm_nhwc_bwd_one_pass_kernelI11Bf16IOFp32WLi512ELi20ELi640EEv26Group_norm_nhwc_bwd_params)
        .other          _Z35group_norm_nhwc_bwd_one_pass_kernelI11Bf16IOFp32WLi512ELi20ELi640EEv26Group_norm_nhwc_bwd_params,@"STO_CUDA_ENTRY STV_DEFAULT"
_Z35group_norm_nhwc_bwd_one_pass_kernelI11Bf16IOFp32WLi512ELi20ELi640EEv26Group_norm_nhwc_bwd_params:
.text._Z35group_norm_nhwc_bwd_one_pass_kernelI11Bf16IOFp32WLi512ELi20ELi640EEv26Group_norm_nhwc_bwd_params:
[----:B------:R-:W-:Y:S01]  /*0000*/  LDC R1, c[0x0][0x28] ;  /* 0x00000a00ff017b82 */ /* 0x000fe20000000800 */
[----:B------:R-:W0:Y:S01]  /*0010*/  S2R R80, SR_CTAID.Y ;  /* 0x0000000000507919 */ /* 0x000e220000002600 */
[----:B------:R-:W-:Y:S01]  /*0020*/  ULDC UR4, c[0x0][0x2a0] ;  /* 0x0000a80000047ab9 */ /* 0x000fe20000000800 */
[----:B------:R-:W-:Y:S01]  /*0030*/  ULDC UR5, c[0x0][0x270] ;  /* 0x00009c0000057ab9 */ /* 0x000fe20000000800 */
[----:B------:R-:W-:Y:S01]  /*0040*/  ULDC.64 UR8, c[0x0][0x208] ;  /* 0x0000820000087ab9 */ /* 0x000fe20000000a00 */
[----:B------:R-:W-:Y:S01]  /*0050*/  UIMAD UR4, UR4, UR5, URZ ;  /* 0x00000005040472a4 */ /* 0x000fe2000f8e023f */
[----:B------:R-:W1:Y:S05]  /*0060*/  S2R R81, SR_TID.X ;  /* 0x0000000000517919 */ /* 0x000e6a0000002100 */
[----:B0-----:R-:W-:-:S13]  /*0070*/  ISETP.GE.AND P0, PT, R80, UR4, PT ;  /* 0x0000000450007c0c */ /* 0x001fda000bf06270 */
[----:B-1----:R-:W-:Y:S05]  /*0080*/  @P0 BRA `(.L_x_107) ;  /* 0x0000006c00640947 */ /* 0x002fea0003800000 */
[----:B------:R-:W0:Y:S01]  /*0090*/  LDC.64 R8, c[0x0][0x288] ;  /* 0x0000a200ff087b82 */ /* 0x000e220000000a00 */
[----:B------:R-:W-:Y:S01]  /*00a0*/  IMAD.WIDE.U32 R2, R81, -0x33333333, RZ ;  /* 0xcccccccd51027825 */ /* 0x000fe200078e00ff */
[----:B------:R-:W1:Y:S01]  /*00b0*/  S2R R6, SR_LANEID ;  /* 0x0000000000067919 */ /* 0x000e620000000000 */
[----:B------:R-:W-:Y:S01]  /*00c0*/  SHF.R.S32.HI R0, RZ, 0x1f, R81 ;  /* 0x0000001fff007819 */ /* 0x000fe20000011451 */
[----:B------:R-:W-:Y:S01]  /*00d0*/  ULDC.64 UR10, c[0x0][0x290] ;  /* 0x0000a400000a7ab9 */ /* 0x000fe20000000a00 */
[----:B------:R-:W-:Y:S01]  /*00e0*/  UMOV UR5, 0x400 ;  /* 0x0000040000057882 */ /* 0x000fe20000000000 */
[----:B------:R-:W-:Y:S01]  /*00f0*/  SHF.R.U32.HI R2, RZ, 0x3, R3 ;  /* 0x00000003ff027819 */ /* 0x000fe20000011603 */
[----:B------:R-:W-:Y:S01]  /*0100*/  HFMA2.MMA R71, -RZ, RZ, 0, 0 ;  /* 0x00000000ff477435 */ /* 0x000fe200000001ff */
[----:B------:R-:W2:Y:S01]  /*0110*/  S2UR UR7, SR_CTAID.X ;  /* 0x00000000000779c3 */ /* 0x000ea20000002500 */
[----:B------:R-:W-:Y:S02]  /*0120*/  LEA.HI R0, R0, R81, RZ, 0x5 ;  /* 0x0000005100007211 */ /* 0x000fe400078f28ff */
[----:B------:R-:W-:-:S02]  /*0130*/  IMAD R82, R2, -0xa, R81 ;  /* 0xfffffff602527824 */ /* 0x000fc400078e0251 */
[----:B------:R-:W-:-:S03]  /*0140*/  SHF.R.S32.HI R0, RZ, 0x5, R0 ;  /* 0x00000005ff007819 */ /* 0x000fc60000011400 */
[----:B------:R-:W2:Y:S01]  /*0150*/  LDC R79, c[0x0][0x2ac] ;  /* 0x0000ab00ff4f7b82 */ /* 0x000ea20000000800 */
[----:B------:R-:W-:-:S07]  /*0160*/  SHF.L.U32 R82, R82, 0x1, RZ ;  /* 0x0000000152527819 */ /* 0x000fce00000006ff */
[----:B------:R-:W3:Y:S01]  /*0170*/  S2UR UR6, SR_CgaCtaId ;  /* 0x00000000000679c3 */ /* 0x000ee20000008800 */
[----:B0-----:R-:W-:Y:S01]  /*0180*/  IMAD.WIDE.U32 R4, R8, 0x3, RZ ;  /* 0x0000000308047825 */ /* 0x001fe200078e00ff */
[----:B------:R-:W-:-:S04]  /*0190*/  LEA R7, R9, R9, 0x1 ;  /* 0x0000000909077211 */ /* 0x000fc800078e08ff */
[----:B------:R-:W-:-:S04]  /*01a0*/  IADD3 R5, R5, R7, RZ ;  /* 0x0000000705057210 */ /* 0x000fc80007ffe0ff */
[----:B------:R-:W-:Y:S01]  /*01b0*/  LEA.HI R3, P2, R5, R4, RZ, 0x1 ;  /* 0x0000000405037211 */ /* 0x000fe200078508ff */
[----:B--2---:R-:W-:Y:S01]  /*01c0*/  IMAD R79, R79, UR7, R2 ;  /* 0x000000074f4f7c24 */ /* 0x004fe2000f8e0202 */
[----:B------:R-:W-:Y:S02]  /*01d0*/  LEA.HI R2, P0, R9, R8, RZ, 0x1 ;  /* 0x0000000809027211 */ /* 0x000fe400078108ff */
[----:B------:R-:W-:Y:S02]  /*01e0*/  IADD3.X R8, RZ, R5, RZ, P2, !PT ;  /* 0x00000005ff087210 */ /* 0x000fe400017fe4ff */
[----:B------:R-:W-:Y:S02]  /*01f0*/  IADD3.X R7, RZ, R9, RZ, P0, !PT ;  /* 0x00000009ff077210 */ /* 0x000fe400007fe4ff */
[----:B------:R-:W-:Y:S01]  /*0200*/  ISETP.GE.U32.AND P1, PT, R79, UR10, PT ;  /* 0x0000000a4f007c0c */ /* 0x000fe2000bf26070 */
[----:B---3--:R-:W-:Y:S01]  /*0210*/  ULEA UR5, UR6, UR5, 0x18 ;  /* 0x0000000506057291 */ /* 0x008fe2000f8ec03f */
[----:B------:R-:W-:Y:S01]  /*0220*/  SHF.R.S32.HI R61, RZ, 0x1f, R79 ;  /* 0x0000001fff3d7819 */ /* 0x000fe2000001144f */
[----:B------:R-:W-:Y:S01]  /*0230*/  ULDC.U8 UR10, c[0x0][0x2a4] ;  /* 0x0000a900000a7ab9 */ /* 0x000fe20000000000 */
[----:B------:R-:W-:-:S02]  /*0240*/  SHF.R.S64 R2, R2, 0x1, R7 ;  /* 0x0000000102027819 */ /* 0x000fc40000001007 */
[--C-:B------:R-:W-:Y:S02]  /*0250*/  SHF.R.S64 R3, R3, 0x1, R8.reuse ;  /* 0x0000000103037819 */ /* 0x100fe40000001008 */
[----:B------:R-:W-:Y:S02]  /*0260*/  ISETP.GE.AND.EX P1, PT, R61, UR11, PT, P1 ;  /* 0x0000000b3d007c0c */ /* 0x000fe4000bf26310 */
[----:B------:R-:W-:Y:S02]  /*0270*/  SHF.R.S32.HI R7, RZ, 0x1, R7 ;  /* 0x00000001ff077819 */ /* 0x000fe40000011407 */
[----:B------:R-:W-:Y:S02]  /*0280*/  SHF.R.S32.HI R8, RZ, 0x1, R8 ;  /* 0x00000001ff087819 */ /* 0x000fe40000011408 */
[----:B------:R-:W-:Y:S02]  /*0290*/  LEA R0, R0, UR5, 0x3 ;  /* 0x0000000500007c11 */ /* 0x000fe4000f8e18ff */
[----:B------:R-:W-:-:S02]  /*02a0*/  IADD3 R78, R79, 0x40, RZ ;  /* 0x000000404f4e7810 */ /* 0x000fc40007ffe0ff */
[C---:B------:R-:W-:Y:S02]  /*02b0*/  IADD3 R77, R79.reuse, 0x80, RZ ;  /* 0x000000804f4d7810 */ /* 0x040fe40007ffe0ff */
[C---:B------:R-:W-:Y:S02]  /*02c0*/  IADD3 R76, R79.reuse, 0xc0, RZ ;  /* 0x000000c04f4c7810 */ /* 0x040fe40007ffe0ff */
[C---:B------:R-:W-:Y:S02]  /*02d0*/  IADD3 R75, R79.reuse, 0x100, RZ ;  /* 0x000001004f4b7810 */ /* 0x040fe40007ffe0ff */
[----:B------:R-:W-:Y:S02]  /*02e0*/  IADD3 R74, R79, 0x140, RZ ;  /* 0x000001404f4a7810 */ /* 0x000fe40007ffe0ff */
[----:B------:R-:W-:Y:S02]  /*02f0*/  ISETP.LT.U32.AND P1, PT, R81, 0x280, !P1 ;  /* 0x000002805100780c */ /* 0x000fe40004f21070 */
[----:B------:R-:W-:-:S02]  /*0300*/  IADD3 R73, R79, 0x180, RZ ;  /* 0x000001804f497810 */ /* 0x000fc40007ffe0ff */
[----:B------:R-:W-:Y:S02]  /*0310*/  IADD3 R72, R79, 0x1c0, RZ ;  /* 0x000001c04f487810 */ /* 0x000fe40007ffe0ff */
[----:B------:R-:W-:Y:S02]  /*0320*/  SHF.L.U64.HI R4, R2, 0x2, R7 ;  /* 0x0000000202047819 */ /* 0x000fe40000010207 */
[----:B-1----:R-:W-:-:S07]  /*0330*/  SHF.L.U64.HI R5, R3, 0x2, R8 ;  /* 0x0000000203057819 */ /* 0x002fce0000010208 */
.L_x_158:
[----:B------:R-:W0:Y:S01]  /*0340*/  LDC R13, c[0x0][0x2a0] ;  /* 0x0000a800ff0d7b82 */ /* 0x000e220000000800 */
[----:B------:R-:W-:Y:S01]  /*0350*/  IABS R12, R80 ;  /* 0x00000050000c7213 */ /* 0x000fe20000000000 */
[----:B------:R-:W-:Y:S01]  /*0360*/  ULDC.64 UR14, c[0x0][0x290] ;  /* 0x0000a400000e7ab9 */ /* 0x000fe20000000a00 */
[----:B------:R-:W-:Y:S01]  /*0370*/  ISETP.GE.AND P5, PT, R80, RZ, PT ;  /* 0x000000ff5000720c */ /* 0x000fe20003fa6270 */
[----:B------:R-:W-:Y:S01]  /*0380*/  ULDC.64 UR12, c[0x0][0x298] ;  /* 0x0000a600000c7ab9 */ /* 0x000fe20000000a00 */
[----:B------:R-:W-:Y:S02]  /*0390*/  SHF.R.S32.HI R59, RZ, 0x1f, R78 ;  /* 0x0000001fff3b7819 */ /* 0x000fe4000001144e */
[----:B------:R-:W-:Y:S02]  /*03a0*/  CS2R R68, SRZ ;  /* 0x0000000000447805 */ /* 0x000fe4000001ff00 */
[----:B------:R-:W-:Y:S01]  /*03b0*/  SHF.R.S32.HI R57, RZ, 0x1f, R77 ;  /* 0x0000001fff397819 */ /* 0x000fe2000001144d */
[----:B------:R-:W1:Y:S08]  /*03c0*/  @P1 LDC.64 R14, c[0x0][0x230] ;  /* 0x00008c00ff0e1b82 */ /* 0x000e700000000a00 */
[----:B------:R-:W2:Y:S01]  /*03d0*/  @P1 LDC.64 R20, c[0x0][0x228] ;  /* 0x00008a00ff141b82 */ /* 0x000ea20000000a00 */
[----:B0-----:R-:W-:-:S04]  /*03e0*/  IABS R10, R13 ;  /* 0x0000000d000a7213 */ /* 0x001fc80000000000 */
[----:B------:R-:W0:Y:S08]  /*03f0*/  I2F.RP R7, R10 ;  /* 0x0000000a00077306 */ /* 0x000e300000209400 */
[----:B0-----:R-:W0:Y:S02]  /*0400*/  MUFU.RCP R7, R7 ;  /* 0x0000000700077308 */ /* 0x001e240000001000 */
[----:B0-----:R-:W-:-:S06]  /*0410*/  IADD3 R8, R7, 0xffffffe, RZ ;  /* 0x0ffffffe07087810 */ /* 0x001fcc0007ffe0ff */
[----:B------:R0:W3:Y:S02]  /*0420*/  F2I.FTZ.U32.TRUNC.NTZ R9, R8 ;  /* 0x0000000800097305 */ /* 0x0000e4000021f000 */
[----:B0-----:R-:W-:Y:S02]  /*0430*/  MOV R8, RZ ;  /* 0x000000ff00087202 */ /* 0x001fe40000000f00 */
[----:B---3--:R-:W-:-:S05]  /*0440*/  IADD3 R11, RZ, -R9, RZ ;  /* 0x80000009ff0b7210 */ /* 0x008fca0007ffe0ff */
[----:B------:R-:W-:-:S04]  /*0450*/  IMAD R11, R11, R10, RZ ;  /* 0x0000000a0b0b7224 */ /* 0x000fc800078e02ff */
[----:B------:R-:W-:Y:S01]  /*0460*/  IMAD.HI.U32 R9, R9, R11, R8 ;  /* 0x0000000b09097227 */ /* 0x000fe200078e0008 */
[----:B------:R-:W-:-:S05]  /*0470*/  MOV R11, R12 ;  /* 0x0000000c000b7202 */ /* 0x000fca0000000f00 */
[----:B------:R-:W-:-:S05]  /*0480*/  IMAD.HI.U32 R9, R9, R11, RZ ;  /* 0x0000000b09097227 */ /* 0x000fca00078e00ff */
[----:B------:R-:W-:-:S05]  /*0490*/  IADD3 R7, -R9, RZ, RZ ;  /* 0x000000ff09077210 */ /* 0x000fca0007ffe1ff */
[----:B------:R-:W-:Y:S01]  /*04a0*/  IMAD R7, R10, R7, R11 ;  /* 0x000000070a077224 */ /* 0x000fe200078e020b */
[----:B------:R-:W-:-:S04]  /*04b0*/  LOP3.LUT R11, R80, R13, RZ, 0x3c, !PT ;  /* 0x0000000d500b7212 */ /* 0x000fc800078e3cff */
[----:B------:R-:W-:Y:S02]  /*04c0*/  ISETP.GT.U32.AND P0, PT, R10, R7, PT ;  /* 0x000000070a00720c */ /* 0x000fe40003f04070 */
[----:B------:R-:W-:-:S11]  /*04d0*/  ISETP.GE.AND P2, PT, R11, RZ, PT ;  /* 0x000000ff0b00720c */ /* 0x000fd60003f46270 */
[-C--:B------:R-:W-:Y:S02]  /*04e0*/  @!P0 IADD3 R7, R7, -R10.reuse, RZ ;  /* 0x8000000a07078210 */ /* 0x080fe40007ffe0ff */
[----:B------:R-:W-:Y:S02]  /*04f0*/  @!P0 IADD3 R9, R9, 0x1, RZ ;  /* 0x0000000109098810 */ /* 0x000fe40007ffe0ff */
[CC--:B------:R-:W-:Y:S02]  /*0500*/  ISETP.GE.U32.AND P4, PT, R7.reuse, R10.reuse, PT ;  /* 0x0000000a0700720c */ /* 0x0c0fe40003f86070 */
[----:B------:R-:W-:Y:S02]  /*0510*/  ISETP.GT.U32.AND P3, PT, R10, R7, PT ;  /* 0x000000070a00720c */ /* 0x000fe40003f64070 */
[----:B------:R-:W-:Y:S02]  /*0520*/  IADD3 R8, R7, -R10, RZ ;  /* 0x8000000a07087210 */ /* 0x000fe40007ffe0ff */
[----:B------:R-:W-:-:S02]  /*0530*/  ISETP.NE.AND P0, PT, R13, RZ, PT ;  /* 0x000000ff0d00720c */ /* 0x000fc40003f05270 */
[----:B------:R-:W-:Y:S02]  /*0540*/  SEL R7, R8, R7, !P3 ;  /* 0x0000000708077207 */ /* 0x000fe40005800000 */
[----:B------:R-:W-:Y:S02]  /*0550*/  ISETP.GE.U32.AND P3, PT, R78, UR14, PT ;  /* 0x0000000e4e007c0c */ /* 0x000fe4000bf66070 */
[----:B------:R-:W-:Y:S02]  /*0560*/  LOP3.LUT R8, RZ, R13, RZ, 0x33, !PT ;  /* 0x0000000dff087212 */ /* 0x000fe400078e33ff */
[----:B------:R-:W-:Y:S01]  /*0570*/  @!P5 IADD3 R7, -R7, RZ, RZ ;  /* 0x000000ff0707d210 */ /* 0x000fe20007ffe1ff */
[----:B------:R-:W0:Y:S01]  /*0580*/  @P1 LDC.64 R12, c[0x0][0x288] ;  /* 0x0000a200ff0c1b82 */ /* 0x000e220000000a00 */
[----:B------:R-:W-:Y:S02]  /*0590*/  @P4 IADD3 R9, R9, 0x1, RZ ;  /* 0x0000000109094810 */ /* 0x000fe40007ffe0ff */
[----:B------:R-:W-:-:S02]  /*05a0*/  ISETP.GE.AND.EX P3, PT, R59, UR15, PT, P3 ;  /* 0x0000000f3b007c0c */ /* 0x000fc4000bf66330 */
[----:B------:R-:W-:Y:S02]  /*05b0*/  SEL R84, R8, R7, !P0 ;  /* 0x0000000708547207 */ /* 0x000fe40004000000 */
[----:B------:R-:W-:Y:S02]  /*05c0*/  @!P2 IADD3 R9, -R9, RZ, RZ ;  /* 0x000000ff0909a210 */ /* 0x000fe40007ffe1ff */
[----:B------:R-:W-:Y:S01]  /*05d0*/  ISETP.GT.U32.OR P3, PT, R81, 0x27f, P3 ;  /* 0x0000027f5100780c */ /* 0x000fe20001f64470 */
[----:B------:R-:W-:Y:S01]  /*05e0*/  IMAD R35, R84, 0x14, RZ ;  /* 0x0000001454237824 */ /* 0x000fe200078e02ff */
[----:B------:R-:W-:Y:S02]  /*05f0*/  SEL R9, R8, R9, !P0 ;  /* 0x0000000908097207 */ /* 0x000fe40004000000 */
[----:B------:R-:W-:Y:S02]  /*0600*/  SHF.R.S32.HI R8, RZ, 0x1f, R82 ;  /* 0x0000001fff087819 */ /* 0x000fe40000011452 */
[----:B------:R-:W-:-:S02]  /*0610*/  IADD3 R86, P0, R82, R35, RZ ;  /* 0x0000002352567210 */ /* 0x000fc40007f1e0ff */
[----:B------:R-:W-:Y:S02]  /*0620*/  SHF.R.S32.HI R7, RZ, 0x1f, R9 ;  /* 0x0000001fff077819 */ /* 0x000fe40000011409 */
[----:B------:R-:W-:Y:S02]  /*0630*/  LEA.HI.X.SX32 R87, R35, R8, 0x1, P0 ;  /* 0x0000000823577211 */ /* 0x000fe400000f0eff */
[----:B------:R-:W-:Y:S01]  /*0640*/  ISETP.GE.U32.AND P4, PT, R77, UR14, PT ;  /* 0x0000000e4d007c0c */ /* 0x000fe2000bf86070 */
[----:B------:R-:W-:Y:S01]  /*0650*/  IMAD R8, R7, UR12, RZ ;  /* 0x0000000c07087c24 */ /* 0x000fe2000f8e02ff */
[----:B------:R-:W3:Y:S01]  /*0660*/  @!P3 LDC.64 R10, c[0x0][0x288] ;  /* 0x0000a200ff0abb82 */ /* 0x000ee20000000a00 */
[----:B------:R-:W-:Y:S01]  /*0670*/  IMAD.WIDE.U32 R86, R9, UR12, R86 ;  /* 0x0000000c09567c25 */ /* 0x000fe2000f8e0056 */
[----:B------:R-:W-:Y:S02]  /*0680*/  ISETP.GE.AND.EX P4, PT, R57, UR15, PT, P4 ;  /* 0x0000000f39007c0c */ /* 0x000fe4000bf86340 */
[----:B------:R-:W-:Y:S01]  /*0690*/  ISETP.GE.U32.AND P2, PT, R76, UR14, PT ;  /* 0x0000000e4c007c0c */ /* 0x000fe2000bf46070 */
[----:B------:R-:W-:Y:S01]  /*06a0*/  IMAD R89, R9, UR13, R8 ;  /* 0x0000000d09597c24 */ /* 0x000fe2000f8e0208 */
[----:B------:R-:W-:Y:S01]  /*06b0*/  ISETP.GT.U32.OR P4, PT, R81, 0x27f, P4 ;  /* 0x0000027f5100780c */ /* 0x000fe20002784470 */
[----:B0-----:R-:W-:Y:S01]  /*06c0*/  @P1 IMAD R8, R61, R12, RZ ;  /* 0x0000000c3d081224 */ /* 0x001fe200078e02ff */
[----:B------:R-:W-:Y:S01]  /*06d0*/  @P1 MOV R88, R86 ;  /* 0x0000005600581202 */ /* 0x000fe20000000f00 */
[----:B------:R-:W0:Y:S01]  /*06e0*/  @!P3 LDC.64 R18, c[0x0][0x230] ;  /* 0x00008c00ff12bb82 */ /* 0x000e220000000a00 */
[----:B------:R-:W-:Y:S01]  /*06f0*/  IADD3 R89, R87, R89, RZ ;  /* 0x0000005957597210 */ /* 0x000fe20007ffe0ff */
[----:B------:R-:W-:-:S02]  /*0700*/  @P1 IMAD R7, R79, R13, R8 ;  /* 0x0000000d4f071224 */ /* 0x000fc400078e0208 */
[----:B------:R-:W-:-:S04]  /*0710*/  @P1 IMAD.WIDE.U32 R12, R79, R12, R88 ;  /* 0x0000000c4f0c1225 */ /* 0x000fc800078e0058 */
[----:B------:R-:W4:Y:S01]  /*0720*/  @!P3 LDC.64 R16, c[0x0][0x228] ;  /* 0x00008a00ff10bb82 */ /* 0x000f220000000a00 */
[----:B------:R-:W-:Y:S02]  /*0730*/  @P1 IADD3 R13, R13, R7, RZ ;  /* 0x000000070d0d1210 */ /* 0x000fe40007ffe0ff */
[C---:B------:R-:W-:Y:S02]  /*0740*/  @P1 SHF.L.U32 R7, R12.reuse, 0x1, RZ ;  /* 0x000000010c071819 */ /* 0x040fe400000006ff */
[----:B------:R-:W-:-:S03]  /*0750*/  @P1 SHF.L.U64.HI R22, R12, 0x1, R13 ;  /* 0x000000010c161819 */ /* 0x000fc6000001020d */
[----:B------:R-:W0:Y:S01]  /*0760*/  @!P4 LDC.64 R8, c[0x0][0x288] ;  /* 0x0000a200ff08cb82 */ /* 0x000e220000000a00 */
[----:B---3--:R-:W-:Y:S01]  /*0770*/  @!P3 IMAD R13, R59, R10, RZ ;  /* 0x0000000a3b0db224 */ /* 0x008fe200078e02ff */
[C---:B-1----:R-:W-:Y:S02]  /*0780*/  @P1 IADD3 R12, P0, R7.reuse, R14, RZ ;  /* 0x0000000e070c1210 */ /* 0x042fe40007f1e0ff */
[----:B--2---:R-:W-:Y:S01]  /*0790*/  @P1 IADD3 R20, P5, R7, R20, RZ ;  /* 0x0000001407141210 */ /* 0x004fe20007fbe0ff */
[----:B------:R-:W-:Y:S01]  /*07a0*/  @!P3 IMAD R23, R78, R11, R13 ;  /* 0x0000000b4e17b224 */ /* 0x000fe200078e020d */
[----:B------:R-:W-:Y:S02]  /*07b0*/  @P1 IADD3.X R13, R22, R15, RZ, P0, !PT ;  /* 0x0000000f160d1210 */ /* 0x000fe400007fe4ff */
[----:B------:R-:W-:Y:S02]  /*07c0*/  SHF.R.S32.HI R7, RZ, 0x1f, R76 ;  /* 0x0000001fff077819 */ /* 0x000fe4000001144c */
[----:B------:R-:W-:Y:S01]  /*07d0*/  @!P3 MOV R14, R86 ;  /* 0x00000056000eb202 */ /* 0x000fe20000000f00 */
[----:B------:R1:W5:Y:S01]  /*07e0*/  @P1 LDG.E R69, desc[UR8][R12.64] ;  /* 0x000000080c451981 */ /* 0x000362000c1e1900 */
[----:B------:R-:W-:-:S02]  /*07f0*/  @!P3 MOV R15, R89 ;  /* 0x00000059000fb202 */ /* 0x000fc40000000f00 */
[----:B------:R-:W-:Y:S01]  /*0800*/  ISETP.GE.AND.EX P2, PT, R7, UR15, PT, P2 ;  /* 0x0000000f07007c0c */ /* 0x000fe2000bf46320 */
[----:B------:R-:W-:-:S03]  /*0810*/  @!P3 IMAD.WIDE.U32 R10, R78, R10, R14 ;  /* 0x0000000a4e0ab225 */ /* 0x000fc600078e000e */
[----:B------:R-:W-:Y:S01]  /*0820*/  ISETP.GT.U32.OR P2, PT, R81, 0x27f, P2 ;  /* 0x0000027f5100780c */ /* 0x000fe20001744470 */
[----:B------:R-:W2:Y:S01]  /*0830*/  @!P4 LDC.64 R14, c[0x0][0x230] ;  /* 0x00008c00ff0ecb82 */ /* 0x000ea20000000a00 */
[----:B------:R-:W-:Y:S02]  /*0840*/  @!P3 IADD3 R11, R11, R23, RZ ;  /* 0x000000170b0bb210 */ /* 0x000fe40007ffe0ff */
[----:B------:R-:W-:Y:S01]  /*0850*/  @P1 IADD3.X R21, R22, R21, RZ, P5, !PT ;  /* 0x0000001516151210 */ /* 0x000fe20002ffe4ff */
[----:B0-----:R-:W-:Y:S01]  /*0860*/  @!P4 IMAD R22, R57, R8, RZ ;  /* 0x000000083916c224 */ /* 0x001fe200078e02ff */
[C---:B------:R-:W-:Y:S02]  /*0870*/  @!P3 SHF.L.U32 R25, R10.reuse, 0x1, RZ ;  /* 0x000000010a19b819 */ /* 0x040fe400000006ff */
[----:B------:R-:W-:Y:S02]  /*0880*/  @!P3 SHF.L.U64.HI R24, R10, 0x1, R11 ;  /* 0x000000010a18b819 */ /* 0x000fe4000001020b */
[----:B------:R-:W-:Y:S01]  /*0890*/  CS2R R66, SRZ ;  /* 0x0000000000427805 */ /* 0x000fe2000001ff00 */
[----:B------:R-:W0:Y:S01]  /*08a0*/  @!P4 LDC.64 R10, c[0x0][0x228] ;  /* 0x00008a00ff0acb82 */ /* 0x000e220000000a00 */
[----:B------:R-:W-:Y:S01]  /*08b0*/  @!P4 IMAD R27, R77, R9, R22 ;  /* 0x000000094d1bc224 */ /* 0x000fe200078e0216 */
[----:B------:R-:W-:Y:S01]  /*08c0*/  SHF.R.S32.HI R9, RZ, 0x1f, R75 ;  /* 0x0000001fff097819 */ /* 0x000fe2000001144b */
[----:B------:R3:W5:Y:S01]  /*08d0*/  @P1 LDG.E R68, desc[UR8][R20.64] ;  /* 0x0000000814441981 */ /* 0x000762000c1e1900 */
[----:B------:R-:W-:-:S02]  /*08e0*/  ISETP.GE.U32.AND P0, PT, R75, UR14, PT ;  /* 0x0000000e4b007c0c */ /* 0x000fc4000bf06070 */
[----:B------:R-:W-:Y:S02]  /*08f0*/  @!P4 MOV R22, R86 ;  /* 0x000000560016c202 */ /* 0x000fe40000000f00 */
[----:B-1----:R-:W3:Y:S01]  /*0900*/  @!P2 LDC.64 R12, c[0x0][0x288] ;  /* 0x0000a200ff0cab82 */ /* 0x002ee20000000a00 */
[----:B------:R-:W-:Y:S02]  /*0910*/  @!P4 MOV R23, R89 ;  /* 0x000000590017c202 */ /* 0x000fe40000000f00 */
[----:B------:R-:W-:Y:S01]  /*0920*/  ISETP.GE.AND.EX P0, PT, R9, UR15, PT, P0 ;  /* 0x0000000f09007c0c */ /* 0x000fe2000bf06300 */
[----:B------:R-:W-:-:S03]  /*0930*/  @!P4 IMAD.WIDE.U32 R22, R77, R8, R22 ;  /* 0x000000084d16c225 */ /* 0x000fc600078e0016 */
[----:B------:R-:W-:Y:S01]  /*0940*/  ISETP.GT.U32.OR P0, PT, R81, 0x27f, P0 ;  /* 0x0000027f5100780c */ /* 0x000fe20000704470 */
[----:B------:R-:W1:Y:S01]  /*0950*/  @!P2 LDC.64 R32, c[0x0][0x230] ;  /* 0x00008c00ff20ab82 */ /* 0x000e620000000a00 */
[C---:B------:R-:W-:Y:S02]  /*0960*/  @!P3 IADD3 R18, P6, R25.reuse, R18, RZ ;  /* 0x000000121912b210 */ /* 0x040fe40007fde0ff */
[----:B----4-:R-:W-:Y:S02]  /*0970*/  @!P3 IADD3 R16, P5, R25, R16, RZ ;  /* 0x000000101910b210 */ /* 0x010fe40007fbe0ff */
[----:B------:R-:W-:Y:S02]  /*0980*/  @!P4 IADD3 R23, R23, R27, RZ ;  /* 0x0000001b1717c210 */ /* 0x000fe40007ffe0ff */
[----:B------:R-:W-:Y:S01]  /*0990*/  @!P4 SHF.L.U32 R25, R22, 0x1, RZ ;  /* 0x000000011619c819 */ /* 0x000fe200000006ff */
[----:B------:R-:W4:Y:S01]  /*09a0*/  @!P2 LDC.64 R28, c[0x0][0x228] ;  /* 0x00008a00ff1cab82 */ /* 0x000f220000000a00 */
[----:B------:R-:W-:-:S02]  /*09b0*/  MOV R70, RZ ;  /* 0x000000ff00467202 */ /* 0x000fc40000000f00 */
[C---:B------:R-:W-:Y:S02]  /*09c0*/  @!P3 IADD3.X R19, R24.reuse, R19, RZ, P6, !PT ;  /* 0x000000131813b210 */ /* 0x040fe400037fe4ff */
[----:B------:R-:W-:Y:S02]  /*09d0*/  @!P3 IADD3.X R17, R24, R17, RZ, P5, !PT ;  /* 0x000000111811b210 */ /* 0x000fe40002ffe4ff */
[----:B------:R-:W-:Y:S01]  /*09e0*/  @!P4 SHF.L.U64.HI R8, R22, 0x1, R23 ;  /* 0x000000011608c819 */ /* 0x000fe20000010217 */
[----:B------:R-:W5:Y:S01]  /*09f0*/  @!P3 LDG.E R70, desc[UR8][R18.64] ;  /* 0x000000081246b981 */ /* 0x000f62000c1e1900 */
[----:B--2---:R-:W-:Y:S01]  /*0a00*/  @!P4 IADD3 R22, P5, R25, R14, RZ ;  /* 0x0000000e1916c210 */ /* 0x004fe20007fbe0ff */
[----:B---3--:R-:W-:Y:S01]  /*0a10*/  @!P2 IMAD R20, R7, R12, RZ ;  /* 0x0000000c0714a224 */ /* 0x008fe200078e02ff */
[----:B------:R-:W-:Y:S01]  /*0a20*/  CS2R R64, SRZ ;  /* 0x0000000000407805 */ /* 0x000fe2000001ff00 */
[----:B------:R2:W5:Y:S01]  /*0a30*/  @!P3 LDG.E R67, desc[UR8][R16.64] ;  /* 0x000000081043b981 */ /* 0x000562000c1e1900 */
[----:B0-----:R-:W-:Y:S01]  /*0a40*/  @!P4 IADD3 R24, P3, R25, R10, RZ ;  /* 0x0000000a1918c210 */ /* 0x001fe20007f7e0ff */
[----:B------:R-:W0:Y:S01]  /*0a50*/  @!P0 LDC.64 R36, c[0x0][0x228] ;  /* 0x00008a00ff248b82 */ /* 0x000e220000000a00 */
[----:B------:R-:W-:-:S02]  /*0a60*/  @!P4 IADD3.X R23, R8, R15, RZ, P5, !PT ;  /* 0x0000000f0817c210 */ /* 0x000fc40002ffe4ff */
[----:B------:R-:W-:Y:S02]  /*0a70*/  @!P4 IADD3.X R25, R8, R11, RZ, P3, !PT ;  /* 0x0000000b0819c210 */ /* 0x000fe40001ffe4ff */
[----:B------:R-:W-:Y:S01]  /*0a80*/  SHF.R.S32.HI R11, RZ, 0x1f, R74 ;  /* 0x0000001fff0b7819 */ /* 0x000fe2000001144a */
[----:B------:R-:W-:Y:S02]  /*0a90*/  @!P2 IMAD R21, R76, R13, R20 ;  /* 0x0000000d4c15a224 */ /* 0x000fe400078e0214 */
[----:B------:R-:W3:Y:S01]  /*0aa0*/  @!P0 LDC.64 R14, c[0x0][0x288] ;  /* 0x0000a200ff0e8b82 */ /* 0x000ee20000000a00 */
[----:B--2---:R-:W-:Y:S01]  /*0ab0*/  @!P2 MOV R16, R86 ;  /* 0x000000560010a202 */ /* 0x004fe20000000f00 */
[----:B------:R2:W5:Y:S01]  /*0ac0*/  @!P4 LDG.E R65, desc[UR8][R22.64] ;  /* 0x000000081641c981 */ /* 0x000562000c1e1900 */
[----:B------:R-:W-:Y:S02]  /*0ad0*/  @!P2 MOV R17, R89 ;  /* 0x000000590011a202 */ /* 0x000fe40000000f00 */
[----:B------:R-:W-:Y:S01]  /*0ae0*/  ISETP.GE.U32.AND P3, PT, R74, UR14, PT ;  /* 0x0000000e4a007c0c */ /* 0x000fe2000bf66070 */
[----:B------:R4:W5:Y:S01]  /*0af0*/  @!P4 LDG.E R64, desc[UR8][R24.64] ;  /* 0x000000081840c981 */ /* 0x000962000c1e1900 */
[----:B------:R-:W-:-:S02]  /*0b00*/  @!P2 IMAD.WIDE.U32 R12, R76, R12, R16 ;  /* 0x0000000c4c0ca225 */ /* 0x000fc400078e0010 */
[----:B------:R-:W-:-:S04]  /*0b10*/  ISETP.GE.AND.EX P3, PT, R11, UR15, PT, P3 ;  /* 0x0000000f0b007c0c */ /* 0x000fc8000bf66330 */
[----:B------:R-:W-:Y:S02]  /*0b20*/  ISETP.GT.U32.OR P3, PT, R81, 0x27f, P3 ;  /* 0x0000027f5100780c */ /* 0x000fe40001f64470 */
[----:B------:R-:W-:Y:S02]  /*0b30*/  @!P2 IADD3 R13, R13, R21, RZ ;  /* 0x000000150d0da210 */ /* 0x000fe40007ffe0ff */
[----:B------:R-:W0:Y:S01]  /*0b40*/  @!P0 LDC.64 R20, c[0x0][0x230] ;  /* 0x00008c00ff148b82 */ /* 0x000e220000000a00 */
[C---:B------:R-:W-:Y:S02]  /*0b50*/  @!P2 SHF.L.U32 R17, R12.reuse, 0x1, RZ ;  /* 0x000000010c11a819 */ /* 0x040fe400000006ff */
[----:B------:R-:W-:Y:S02]  /*0b60*/  @!P2 SHF.L.U64.HI R12, R12, 0x1, R13 ;  /* 0x000000010c0ca819 */ /* 0x000fe4000001020d */
[----:B------:R-:W-:Y:S02]  /*0b70*/  SHF.R.S32.HI R13, RZ, 0x1f, R73 ;  /* 0x0000001fff0d7819 */ /* 0x000fe40000011449 */
[----:B------:R-:W-:Y:S01]  /*0b80*/  ISETP.GE.U32.AND P4, PT, R73, UR14, PT ;  /* 0x0000000e49007c0c */ /* 0x000fe2000bf86070 */
[----:B---3--:R-:W-:Y:S01]  /*0b90*/  @!P0 IMAD R8, R9, R14, RZ ;  /* 0x0000000e09088224 */ /* 0x008fe200078e02ff */
[----:B--2---:R-:W-:Y:S01]  /*0ba0*/  @!P0 MOV R22, R86 ;  /* 0x0000005600168202 */ /* 0x004fe20000000f00 */
[----:B------:R-:W2:Y:S01]  /*0bb0*/  @!P3 LDC.64 R18, c[0x0][0x288] ;  /* 0x0000a200ff12bb82 */ /* 0x000ea20000000a00 */
[----:B------:R-:W-:-:S02]  /*0bc0*/  ISETP.GE.AND.EX P4, PT, R13, UR15, PT, P4 ;  /* 0x0000000f0d007c0c */ /* 0x000fc4000bf86340 */
[----:B------:R-:W-:Y:S02]  /*0bd0*/  @!P0 MOV R23, R89 ;  /* 0x0000005900178202 */ /* 0x000fe40000000f00 */
[C---:B-1----:R-:W-:Y:S02]  /*0be0*/  @!P2 IADD3 R32, P5, R17.reuse, R32, RZ ;  /* 0x000000201120a210 */ /* 0x042fe40007fbe0ff */
[----:B----4-:R-:W-:Y:S01]  /*0bf0*/  @!P2 IADD3 R28, P6, R17, R28, RZ ;  /* 0x0000001c111ca210 */ /* 0x010fe20007fde0ff */
[----:B------:R-:W1:Y:S01]  /*0c00*/  @!P3 LDC.64 R30, c[0x0][0x228] ;  /* 0x00008a00ff1ebb82 */ /* 0x000e620000000a00 */
[----:B------:R-:W-:Y:S01]  /*0c10*/  ISETP.GT.U32.OR P4, PT, R81, 0x27f, P4 ;  /* 0x0000027f5100780c */ /* 0x000fe20002784470 */
[C---:B------:R-:W-:Y:S02]  /*0c20*/  @!P0 IMAD R25, R75.reuse, R15, R8 ;  /* 0x0000000f4b198224 */ /* 0x040fe400078e0208 */
[----:B------:R-:W-:-:S04]  /*0c30*/  @!P0 IMAD.WIDE.U32 R22, R75, R14, R22 ;  /* 0x0000000e4b168225 */ /* 0x000fc800078e0016 */
[----:B------:R-:W3:Y:S01]  /*0c40*/  LDC.64 R16, c[0x0][0x248] ;  /* 0x00009200ff107b82 */ /* 0x000ee20000000a00 */
[----:B------:R-:W-:Y:S02]  /*0c50*/  @!P2 IADD3.X R33, R12, R33, RZ, P5, !PT ;  /* 0x000000210c21a210 */ /* 0x000fe40002ffe4ff */
[----:B------:R-:W-:Y:S02]  /*0c60*/  SHF.R.S32.HI R15, RZ, 0x1f, R72 ;  /* 0x0000001fff0f7819 */ /* 0x000fe40000011448 */
[----:B------:R-:W-:Y:S02]  /*0c70*/  @!P0 IADD3 R23, R23, R25, RZ ;  /* 0x0000001917178210 */ /* 0x000fe40007ffe0ff */
[----:B------:R-:W-:Y:S02]  /*0c80*/  CS2R R62, SRZ ;  /* 0x00000000003e7805 */ /* 0x000fe4000001ff00 */
[----:B------:R-:W-:Y:S01]  /*0c90*/  ISETP.GE.U32.AND P5, PT, R72, UR14, PT ;  /* 0x0000000e48007c0c */ /* 0x000fe2000bfa6070 */
[----:B------:R-:W4:Y:S01]  /*0ca0*/  @!P4 LDC.64 R26, c[0x0][0x288] ;  /* 0x0000a200ff1acb82 */ /* 0x000f220000000a00 */
[----:B------:R-:W-:-:S02]  /*0cb0*/  @!P0 SHF.L.U32 R25, R22, 0x1, RZ ;  /* 0x0000000116198819 */ /* 0x000fc400000006ff */
[----:B------:R-:W-:Y:S01]  /*0cc0*/  MOV R60, RZ ;  /* 0x000000ff003c7202 */ /* 0x000fe20000000f00 */
[----:B--2---:R-:W-:Y:S01]  /*0cd0*/  @!P3 IMAD R10, R11, R18, RZ ;  /* 0x000000120b0ab224 */ /* 0x004fe200078e02ff */
[----:B------:R-:W-:Y:S01]  /*0ce0*/  @!P2 IADD3.X R29, R12, R29, RZ, P6, !PT ;  /* 0x0000001d0c1da210 */ /* 0x000fe200037fe4ff */
[----:B------:R2:W5:Y:S01]  /*0cf0*/  @!P2 LDG.E R66, desc[UR8][R32.64] ;  /* 0x000000082042a981 */ /* 0x000562000c1e1900 */
[----:B------:R-:W-:Y:S02]  /*0d00*/  ISETP.GE.AND.EX P5, PT, R15, UR15, PT, P5 ;  /* 0x0000000f0f007c0c */ /* 0x000fe4000bfa6350 */
[----:B------:R-:W-:Y:S01]  /*0d10*/  @!P0 SHF.L.U64.HI R8, R22, 0x1, R23 ;  /* 0x0000000116088819 */ /* 0x000fe20000010217 */
[----:B------:R1:W5:Y:S01]  /*0d20*/  @!P2 LDG.E R63, desc[UR8][R28.64] ;  /* 0x000000081c3fa981 */ /* 0x000362000c1e1900 */
[----:B0-----:R-:W-:Y:S01]  /*0d30*/  @!P0 IADD3 R20, P6, R25, R20, RZ ;  /* 0x0000001419148210 */ /* 0x001fe20007fde0ff */
[----:B------:R-:W0:Y:S01]  /*0d40*/  @!P3 LDC.64 R22, c[0x0][0x230] ;  /* 0x00008c00ff16bb82 */ /* 0x000e220000000a00 */
[----:B------:R-:W-:-:S02]  /*0d50*/  ISETP.GT.U32.OR P5, PT, R81, 0x27f, P5 ;  /* 0x0000027f5100780c */ /* 0x000fc40002fa4470 */
[----:B------:R-:W-:Y:S01]  /*0d60*/  @!P0 IADD3.X R21, R8, R21, RZ, P6, !PT ;  /* 0x0000001508158210 */ /* 0x000fe200037fe4ff */
[----:B---3--:R-:W-:-:S04]  /*0d70*/  IMAD.WIDE R16, R80, 0x8, R16 ;  /* 0x0000000850107825 */ /* 0x008fc800078e0210 */
[----:B------:R3:W5:Y:S01]  /*0d80*/  @!P0 LDG.E R60, desc[UR8][R20.64] ;  /* 0x00000008143c8981 */ /* 0x000762000c1e1900 */
[----:B--2---:R-:W-:Y:S01]  /*0d90*/  @!P3 IMAD R33, R74, R19, R10 ;  /* 0x000000134a21b224 */ /* 0x004fe200078e020a */
[----:B------:R-:W-:Y:S01]  /*0da0*/  @!P0 IADD3 R36, P2, R25, R36, RZ ;  /* 0x0000002419248210 */ /* 0x000fe20007f5e0ff */
[----:B-1----:R-:W1:Y:S01]  /*0db0*/  @!P4 LDC.64 R28, c[0x0][0x230] ;  /* 0x00008c00ff1ccb82 */ /* 0x002e620000000a00 */
[----:B------:R-:W-:Y:S01]  /*0dc0*/  MOV R58, RZ ;  /* 0x000000ff003a7202 */ /* 0x000fe20000000f00 */
[----:B------:R-:W2:Y:S01]  /*0dd0*/  LDG.E.64 R16, desc[UR8][R16.64] ;  /* 0x0000000810107981 */ /* 0x000ea2000c1e1b00 */
[----:B---3--:R-:W-:-:S05]  /*0de0*/  @!P3 MOV R20, R86 ;  /* 0x000000560014b202 */ /* 0x008fca0000000f00 */
[----:B------:R-:W3:Y:S01]  /*0df0*/  @!P5 LDC.64 R24, c[0x0][0x288] ;  /* 0x0000a200ff18db82 */ /* 0x000ee20000000a00 */
[----:B------:R-:W-:-:S03]  /*0e00*/  @!P3 MOV R21, R89 ;  /* 0x000000590015b202 */ /* 0x000fc60000000f00 */
[----:B------:R-:W-:Y:S01]  /*0e10*/  @!P3 IMAD.WIDE.U32 R18, R74, R18, R20 ;  /* 0x000000124a12b225 */ /* 0x000fe200078e0014 */
[----:B------:R-:W-:-:S04]  /*0e20*/  @!P0 IADD3.X R37, R8, R37, RZ, P2, !PT ;  /* 0x0000002508258210 */ /* 0x000fc800017fe4ff */
[----:B------:R-:W-:Y:S01]  /*0e30*/  @!P3 IADD3 R19, R19, R33, RZ ;  /* 0x000000211313b210 */ /* 0x000fe20007ffe0ff */
[----:B----4-:R-:W-:Y:S01]  /*0e40*/  @!P4 IMAD R10, R13, R26, RZ ;  /* 0x0000001a0d0ac224 */ /* 0x010fe200078e02ff */
[C---:B------:R-:W-:Y:S01]  /*0e50*/  @!P3 SHF.L.U32 R21, R18.reuse, 0x1, RZ ;  /* 0x000000011215b819 */ /* 0x040fe200000006ff */
[----:B------:R4:W5:Y:S01]  /*0e60*/  @!P0 LDG.E R58, desc[UR8][R36.64] ;  /* 0x00000008243a8981 */ /* 0x000962000c1e1900 */
[----:B------:R-:W-:Y:S02]  /*0e70*/  @!P3 SHF.L.U64.HI R8, R18, 0x1, R19 ;  /* 0x000000011208b819 */ /* 0x000fe40000010213 */
[----:B------:R-:W-:Y:S02]  /*0e80*/  @!P4 MOV R18, R86 ;  /* 0x000000560012c202 */ /* 0x000fe40000000f00 */
[----:B------:R-:W-:Y:S02]  /*0e90*/  @!P4 MOV R19, R89 ;  /* 0x000000590013c202 */ /* 0x000fe40000000f00 */
[----:B0-----:R-:W-:Y:S01]  /*0ea0*/  @!P3 IADD3 R32, P0, R21, R22, RZ ;  /* 0x000000161520b210 */ /* 0x001fe20007f1e0ff */
[----:B------:R-:W-:Y:S01]  /*0eb0*/  @!P4 IMAD R39, R73, R27, R10 ;  /* 0x0000001b4927c224 */ /* 0x000fe200078e020a */
[----:B------:R-:W-:Y:S01]  /*0ec0*/  @!P3 IADD3 R30, P2, R21, R30, RZ ;  /* 0x0000001e151eb210 */ /* 0x000fe20007f5e0ff */
[----:B------:R-:W-:Y:S01]  /*0ed0*/  @!P4 IMAD.WIDE.U32 R26, R73, R26, R18 ;  /* 0x0000001a491ac225 */ /* 0x000fe200078e0012 */
[----:B------:R-:W-:Y:S01]  /*0ee0*/  @!P3 IADD3.X R33, R8, R23, RZ, P0, !PT ;  /* 0x000000170821b210 */ /* 0x000fe200007fe4ff */
[----:B------:R-:W0:Y:S03]  /*0ef0*/  @!P4 LDC.64 R18, c[0x0][0x228] ;  /* 0x00008a00ff12cb82 */ /* 0x000e260000000a00 */
[----:B------:R-:W-:Y:S01]  /*0f00*/  @!P4 IADD3 R27, R27, R39, RZ ;  /* 0x000000271b1bc210 */ /* 0x000fe20007ffe0ff */
[----:B---3--:R-:W-:-:S04]  /*0f10*/  @!P5 IMAD R12, R15, R24, RZ ;  /* 0x000000180f0cd224 */ /* 0x008fc800078e02ff */
[----:B------:R-:W3:Y:S08]  /*0f20*/  @!P5 LDC.64 R20, c[0x0][0x230] ;  /* 0x00008c00ff14db82 */ /* 0x000ef00000000a00 */
[----:B------:R-:W3:Y:S01]  /*0f30*/  @!P5 LDC.64 R22, c[0x0][0x228] ;  /* 0x00008a00ff16db82 */ /* 0x000ee20000000a00 */
[C---:B----4-:R-:W-:Y:S01]  /*0f40*/  @!P4 SHF.L.U32 R37, R26.reuse, 0x1, RZ ;  /* 0x000000011a25c819 */ /* 0x050fe200000006ff */
[----:B------:R-:W5:Y:S01]  /*0f50*/  @!P3 LDG.E R62, desc[UR8][R32.64] ;  /* 0x00000008203eb981 */ /* 0x000f62000c1e1900 */
[----:B------:R-:W-:-:S02]  /*0f60*/  @!P4 SHF.L.U64.HI R10, R26, 0x1, R27 ;  /* 0x000000011a0ac819 */ /* 0x000fc4000001021b */
[----:B------:R-:W-:Y:S02]  /*0f70*/  @!P5 MOV R26, R86 ;  /* 0x00000056001ad202 */ /* 0x000fe40000000f00 */
[----:B------:R-:W-:Y:S01]  /*0f80*/  @!P5 MOV R27, R89 ;  /* 0x00000059001bd202 */ /* 0x000fe20000000f00 */
[C---:B------:R-:W-:Y:S01]  /*0f90*/  @!P5 IMAD R39, R72.reuse, R25, R12 ;  /* 0x000000194827d224 */ /* 0x040fe200078e020c */
[----:B------:R-:W-:Y:S01]  /*0fa0*/  MOV R56, RZ ;  /* 0x000000ff00387202 */ /* 0x000fe20000000f00 */
[----:B------:R-:W-:Y:S01]  /*0fb0*/  @!P5 IMAD.WIDE.U32 R24, R72, R24, R26 ;  /* 0x000000184818d225 */ /* 0x000fe200078e001a */
[----:B------:R-:W-:Y:S02]  /*0fc0*/  @!P3 IADD3.X R31, R8, R31, RZ, P2, !PT ;  /* 0x0000001f081fb210 */ /* 0x000fe400017fe4ff */
[----:B-1----:R-:W-:Y:S02]  /*0fd0*/  @!P4 IADD3 R28, P0, R37, R28, RZ ;  /* 0x0000001c251cc210 */ /* 0x002fe40007f1e0ff */
[----:B------:R-:W-:Y:S01]  /*0fe0*/  @!P5 IADD3 R27, R25, R39, RZ ;  /* 0x00000027191bd210 */ /* 0x000fe20007ffe0ff */
[----:B------:R-:W5:Y:S01]  /*0ff0*/  @!P3 LDG.E R56, desc[UR8][R30.64] ;  /* 0x000000081e38b981 */ /* 0x000f62000c1e1900 */
[----:B------:R-:W-:-:S02]  /*1000*/  @!P5 SHF.L.U32 R25, R24, 0x1, RZ ;  /* 0x000000011819d819 */ /* 0x000fc400000006ff */
[----:B------:R-:W-:Y:S02]  /*1010*/  @!P4 IADD3.X R29, R10, R29, RZ, P0, !PT ;  /* 0x0000001d0a1dc210 */ /* 0x000fe400007fe4ff */
[----:B------:R-:W-:Y:S02]  /*1020*/  @!P5 SHF.L.U64.HI R8, R24, 0x1, R27 ;  /* 0x000000011808d819 */ /* 0x000fe4000001021b */
[----:B0-----:R-:W-:Y:S02]  /*1030*/  @!P4 IADD3 R26, P0, R37, R18, RZ ;  /* 0x00000012251ac210 */ /* 0x001fe40007f1e0ff */
[C---:B---3--:R-:W-:Y:S02]  /*1040*/  @!P5 IADD3 R24, P2, R25.reuse, R20, RZ ;  /* 0x000000141918d210 */ /* 0x048fe40007f5e0ff */
[----:B------:R-:W-:Y:S02]  /*1050*/  @!P5 IADD3 R22, P3, R25, R22, RZ ;  /* 0x000000161916d210 */ /* 0x000fe40007f7e0ff */
[----:B------:R-:W-:-:S02]  /*1060*/  @!P4 IADD3.X R27, R10, R19, RZ, P0, !PT ;  /* 0x000000130a1bc210 */ /* 0x000fc400007fe4ff */
[C---:B------:R-:W-:Y:S02]  /*1070*/  @!P5 IADD3.X R25, R8.reuse, R21, RZ, P2, !PT ;  /* 0x000000150819d210 */ /* 0x040fe400017fe4ff */
[----:B------:R-:W-:Y:S02]  /*1080*/  @!P5 IADD3.X R23, R8, R23, RZ, P3, !PT ;  /* 0x000000170817d210 */ /* 0x000fe40001ffe4ff */
[----:B------:R-:W-:Y:S02]  /*1090*/  MOV R10, RZ ;  /* 0x000000ff000a7202 */ /* 0x000fe40000000f00 */
[----:B------:R-:W-:Y:S02]  /*10a0*/  MOV R14, RZ ;  /* 0x000000ff000e7202 */ /* 0x000fe40000000f00 */
[----:B------:R-:W-:Y:S02]  /*10b0*/  MOV R8, RZ ;  /* 0x000000ff00087202 */ /* 0x000fe40000000f00 */
[----:B------:R-:W5:Y:S04]  /*10c0*/  @!P4 LDG.E R10, desc[UR8][R26.64] ;  /* 0x000000081a0ac981 */ /* 0x000f68000c1e1900 */
[----:B------:R-:W5:Y:S04]  /*10d0*/  @!P5 LDG.E R14, desc[UR8][R24.64] ;  /* 0x00000008180ed981 */ /* 0x000f68000c1e1900 */
[----:B------:R-:W5:Y:S01]  /*10e0*/  @!P5 LDG.E R8, desc[UR8][R22.64] ;  /* 0x000000081608d981 */ /* 0x000f62000c1e1900 */
[----:B------:R-:W-:-:S06]  /*10f0*/  MOV R12, RZ ;  /* 0x000000ff000c7202 */ /* 0x000fcc0000000f00 */
[----:B------:R0:W5:Y:S01]  /*1100*/  @!P4 LDG.E R12, desc[UR8][R28.64] ;  /* 0x000000081c0cc981 */ /* 0x000162000c1e1900 */
[----:B------:R-:W-:Y:S01]  /*1110*/  ISETP.GT.U32.AND P2, PT, R81, 0x27f, PT ;  /* 0x0000027f5100780c */ /* 0x000fe20003f44070 */
[----:B------:R-:W-:Y:S01]  /*1120*/  BSSY B0, `(.L_x_108) ;  /* 0x0000013000007945 */ /* 0x000fe20003800000 */
[----:B------:R-:W-:Y:S02]  /*1130*/  CS2R R18, SRZ ;  /* 0x0000000000127805 */ /* 0x000fe4000001ff00 */
[----:B------:R-:W-:Y:S01]  /*1140*/  CS2R R20, SRZ ;  /* 0x0000000000147805 */ /* 0x000fe2000001ff00 */
[----:B--2---:R-:W-:-:S05]  /*1150*/  FFMA.FTZ R17, -R16, R16, R17 ;  /* 0x0000001010117223 */ /* 0x004fca0000010111 */
[----:B------:R-:W-:-:S13]  /*1160*/  FSETP.GTU.FTZ.AND P0, PT, R17, RZ, PT ;  /* 0x000000ff1100720b */ /* 0x000fda0003f1c000 */
[----:B0-----:R-:W0:Y:S02]  /*1170*/  @P0 LDC R28, c[0x0][0x250] ;  /* 0x00009400ff1c0b82 */ /* 0x001e240000000800 */
[----:B0-----:R-:W-:Y:S01]  /*1180*/  @P0 FADD.FTZ R28, R17, R28 ;  /* 0x0000001c111c0221 */ /* 0x001fe20000010000 */
[----:B------:R-:W-:Y:S01]  /*1190*/  MOV R17, 0x3f800000 ;  /* 0x3f80000000117802 */ /* 0x000fe20000000f00 */
        /* <DEDUP_REMOVED lines=11> */
.L_x_109:
[----:B------:R-:W-:Y:S05]  /*1250*/  BSYNC B0 ;  /* 0x0000000000007941 */ /* 0x000fea0003800000 */
.L_x_108:
[----:B------:R-:W1:Y:S01]  /*1260*/  @P0 MUFU.RSQ R17, R28 ;  /* 0x0000001c00110308 */ /* 0x000e620000001400 */
[----:B------:R-:W-:Y:S02]  /*1270*/  ISETP.NE.AND P5, PT, RZ, UR10, PT ;  /* 0x0000000aff007c0c */ /* 0x000fe4000bfa5270 */
[C---:B0----5:R-:W-:Y:S02]  /*1280*/  PRMT R22, R69.reuse, 0x7632, R22 ;  /* 0x0000763245167816 */ /* 0x061fe40000000016 */
[----:B------:R-:W-:Y:S02]  /*1290*/  SHF.L.U32 R23, R69, 0x10, RZ ;  /* 0x0000001045177819 */ /* 0x000fe400000006ff */
[----:B------:R-:W-:Y:S02]  /*12a0*/  PRMT R26, R70, 0x7632, R26 ;  /* 0x00007632461a7816 */ /* 0x000fe4000000001a */
[----:B------:R-:W-:Y:S01]  /*12b0*/  SHF.L.U32 R25, R22, 0x10, RZ ;  /* 0x0000001016197819 */ /* 0x000fe200000006ff */
[----:B------:R-:W-:Y:S01]  /*12c0*/  FADD.FTZ R22, -R16, R23 ;  /* 0x0000001710167221 */ /* 0x000fe20000010100 */
[----:B------:R-:W-:-:S02]  /*12d0*/  SHF.L.U32 R27, R70, 0x10, RZ ;  /* 0x00000010461b7819 */ /* 0x000fc400000006ff */
[----:B------:R-:W-:Y:S01]  /*12e0*/  SHF.L.U32 R37, R26, 0x10, RZ ;  /* 0x000000101a257819 */ /* 0x000fe200000006ff */
[----:B------:R-:W-:Y:S01]  /*12f0*/  FADD.FTZ R26, -R16, R25 ;  /* 0x00000019101a7221 */ /* 0x000fe20000010100 */
[----:B------:R-:W-:Y:S01]  /*1300*/  PRMT R29, R68, 0x7632, R29 ;  /* 0x00007632441d7816 */ /* 0x000fe2000000001d */
[----:B------:R-:W-:Y:S01]  /*1310*/  FADD.FTZ R38, -R16, R27 ;  /* 0x0000001b10267221 */ /* 0x000fe20000010100 */
[C---:B------:R-:W-:Y:S01]  /*1320*/  PRMT R32, R67.reuse, 0x7632, R32 ;  /* 0x0000763243207816 */ /* 0x040fe20000000020 */
[-C--:B-1----:R-:W-:Y:S01]  /*1330*/  FMUL.FTZ R23, R22, R17.reuse ;  /* 0x0000001116177220 */ /* 0x082fe20000410000 */
[----:B------:R-:W-:Y:S01]  /*1340*/  SHF.L.U32 R31, R68, 0x10, RZ ;  /* 0x00000010441f7819 */ /* 0x000fe200000006ff */
[----:B------:R-:W-:Y:S01]  /*1350*/  FMUL.FTZ R22, R26, R17 ;  /* 0x000000111a167220 */ /* 0x000fe20000410000 */
[----:B------:R-:W-:Y:S02]  /*1360*/  SHF.L.U32 R30, R67, 0x10, RZ ;  /* 0x00000010431e7819 */ /* 0x000fe400000006ff */
[----:B------:R-:W-:-:S02]  /*1370*/  PRMT R24, R65, 0x7632, R24 ;  /* 0x0000763241187816 */ /* 0x000fc40000000018 */
        /* <DEDUP_REMOVED lines=21> */
.L_x_110:
[----:B------:R-:W-:Y:S01]  /*14d0*/  FMUL.FTZ R26, R31, R18 ;  /* 0x000000121f1a7220 */ /* 0x000fe20000410000 */
[----:B------:R-:W-:Y:S01]  /*14e0*/  FADD.FTZ R34, -R16, R37 ;  /* 0x0000002510227221 */ /* 0x000fe20000010100 */
[----:B------:R-:W-:Y:S01]  /*14f0*/  FMUL.FTZ R27, R38, R17 ;  /* 0x00000011261b7220 */ /* 0x000fe20000410000 */
[----:B------:R-:W-:Y:S01]  /*1500*/  FMUL.FTZ R32, R29, R19 ;  /* 0x000000131d207220 */ /* 0x000fe20000410000 */
[----:B------:R-:W-:Y:S01]  /*1510*/  FFMA.FTZ R25, R23, R26, RZ ;  /* 0x0000001a17197223 */ /* 0x000fe200000100ff */
[----:B------:R-:W-:Y:S01]  /*1520*/  FADD.FTZ R33, RZ, R26 ;  /* 0x0000001aff217221 */ /* 0x000fe20000010000 */
[----:B------:R-:W-:Y:S01]  /*1530*/  FMUL.FTZ R26, R34, R17 ;  /* 0x00000011221a7220 */ /* 0x000fe20000410000 */
        /* <DEDUP_REMOVED lines=19> */
.L_x_111:
[----:B------:R-:W-:Y:S01]  /*1670*/  SHF.L.U32 R35, R65, 0x10, RZ ;  /* 0x0000001041237819 */ /* 0x000fe200000006ff */
[----:B------:R-:W-:Y:S01]  /*1680*/  FFMA.FTZ R36, R22, R32, R25 ;  /* 0x0000002016247223 */ /* 0x000fe20000010019 */
[----:B------:R-:W-:Y:S01]  /*1690*/  FMUL.FTZ R34, R30, R18 ;  /* 0x000000121e227220 */ /* 0x000fe20000410000 */
[----:B------:R-:W-:Y:S01]  /*16a0*/  SHF.L.U32 R37, R24, 0x10, RZ ;  /* 0x0000001018257819 */ /* 0x000fe200000006ff */
[----:B------:R-:W-:Y:S01]  /*16b0*/  FADD.FTZ R33, R32, R33 ;  /* 0x0000002120217221 */ /* 0x000fe20000010000 */
[----:B------:R-:W-:Y:S01]  /*16c0*/  FADD.FTZ R24, -R16, R35 ;  /* 0x0000002310187221 */ /* 0x000fe20000010100 */
[----:B------:R-:W-:Y:S01]  /*16d0*/  FFMA.FTZ R25, R27, R34, R36 ;  /* 0x000000221b197223 */ /* 0x000fe20000010024 */
[----:B------:R-:W-:Y:S01]  /*16e0*/  PRMT R38, R64, 0x7632, R38 ;  /* 0x0000763240267816 */ /* 0x000fe20000000026 */
[----:B------:R-:W-:Y:S01]  /*16f0*/  FADD.FTZ R36, -R16, R37 ;  /* 0x0000002510247221 */ /* 0x000fe20000010100 */
[----:B------:R-:W-:Y:S01]  /*1700*/  FMUL.FTZ R37, R24, R17 ;  /* 0x0000001118257220 */ /* 0x000fe20000410000 */
[----:B------:R-:W-:Y:S01]  /*1710*/  FADD.FTZ R33, R33, R34 ;  /* 0x0000002221217221 */ /* 0x000fe20000010000 */
[----:B------:R-:W-:Y:S01]  /*1720*/  SHF.L.U32 R39, R64, 0x10, RZ ;  /* 0x0000001040277819 */ /* 0x000fe200000006ff */
[----:B------:R-:W-:Y:S01]  /*1730*/  FMUL.FTZ R24, R28, R19 ;  /* 0x000000131c187220 */ /* 0x000fe20000410000 */
[----:B------:R-:W-:Y:S01]  /*1740*/  SHF.L.U32 R38, R38, 0x10, RZ ;  /* 0x0000001026267819 */ /* 0x000fe200000006ff */
        /* <DEDUP_REMOVED lines=20> */
.L_x_112:
[--C-:B------:R-:W-:Y:S01]  /*1890*/  FADD.FTZ R35, R24, R33.reuse ;  /* 0x0000002118237221 */ /* 0x100fe20000010000 */
[----:B------:R-:W-:Y:S01]  /*18a0*/  PRMT R33, R66, 0x7632, R33 ;  /* 0x0000763242217816 */ /* 0x000fe20000000021 */
[----:B------:R-:W-:Y:S01]  /*18b0*/  FFMA.FTZ R34, R26, R24, R25 ;  /* 0x000000181a227223 */ /* 0x000fe20000010019 */
[----:B------:R-:W-:Y:S01]  /*18c0*/  FMUL.FTZ R32, R39, R18 ;  /* 0x0000001227207220 */ /* 0x000fe20000410000 */
[----:B------:R-:W-:Y:S02]  /*18d0*/  SHF.L.U32 R41, R66, 0x10, RZ ;  /* 0x0000001042297819 */ /* 0x000fe400000006ff */
[----:B------:R-:W-:Y:S01]  /*18e0*/  SHF.L.U32 R33, R33, 0x10, RZ ;  /* 0x0000001021217819 */ /* 0x000fe200000006ff */
[----:B------:R-:W-:Y:S01]  /*18f0*/  FFMA.FTZ R25, R37, R32, R34 ;  /* 0x0000002025197223 */ /* 0x000fe20000010022 */
[----:B------:R-:W-:Y:S01]  /*1900*/  FADD.FTZ R24, R35, R32 ;  /* 0x0000002023187221 */ /* 0x000fe20000010000 */
[C---:B------:R-:W-:Y:S01]  /*1910*/  FADD.FTZ R32, -R16.reuse, R41 ;  /* 0x0000002910207221 */ /* 0x040fe20000010100 */
[C---:B------:R-:W-:Y:S01]  /*1920*/  PRMT R34, R63.reuse, 0x7632, R34 ;  /* 0x000076323f227816 */ /* 0x040fe20000000022 */
[----:B------:R-:W-:Y:S01]  /*1930*/  FADD.FTZ R42, -R16, R33 ;  /* 0x00000021102a7221 */ /* 0x000fe20000010100 */
[----:B------:R-:W-:Y:S01]  /*1940*/  SHF.L.U32 R35, R63, 0x10, RZ ;  /* 0x000000103f237819 */ /* 0x000fe200000006ff */
[----:B------:R-:W-:Y:S01]  /*1950*/  FMUL.FTZ R33, R32, R17 ;  /* 0x0000001120217220 */ /* 0x000fe20000410000 */
[----:B------:R-:W-:Y:S01]  /*1960*/  PRMT R40, R60, 0x7632, R40 ;  /* 0x000076323c287816 */ /* 0x000fe20000000028 */
        /* <DEDUP_REMOVED lines=22> */
.L_x_113:
[----:B------:R-:W-:Y:S01]  /*1ad0*/  FFMA.FTZ R44, R36, R41, R25 ;  /* 0x00000029242c7223 */ /* 0x000fe20000010019 */
[----:B------:R-:W-:Y:S01]  /*1ae0*/  FADD.FTZ R43, R41, R24 ;  /* 0x00000018292b7221 */ /* 0x000fe20000010000 */
[----:B------:R-:W-:Y:S01]  /*1af0*/  FMUL.FTZ R42, R35, R18 ;  /* 0x00000012232a7220 */ /* 0x000fe20000410000 */
[----:B------:R-:W-:Y:S02]  /*1b00*/  SHF.L.U32 R41, R60, 0x10, RZ ;  /* 0x000000103c297819 */ /* 0x000fe400000006ff */
[----:B------:R-:W-:Y:S01]  /*1b10*/  SHF.L.U32 R45, R40, 0x10, RZ ;  /* 0x00000010282d7819 */ /* 0x000fe200000006ff */
[----:B------:R-:W-:Y:S01]  /*1b20*/  FFMA.FTZ R25, R33, R42, R44 ;  /* 0x0000002a21197223 */ /* 0x000fe2000001002c */
[----:B------:R-:W-:Y:S01]  /*1b30*/  FADD.FTZ R24, R43, R42 ;  /* 0x0000002a2b187221 */ /* 0x000fe20000010000 */
[----:B------:R-:W-:Y:S01]  /*1b40*/  FADD.FTZ R42, -R16, R41 ;  /* 0x00000029102a7221 */ /* 0x000fe20000010100 */
[----:B------:R-:W-:Y:S01]  /*1b50*/  PRMT R40, R58, 0x7632, R40 ;  /* 0x000076323a287816 */ /* 0x000fe20000000028 */
[----:B------:R-:W-:Y:S01]  /*1b60*/  FADD.FTZ R44, -R16, R45 ;  /* 0x0000002d102c7221 */ /* 0x000fe20000010100 */
[----:B------:R-:W-:Y:S01]  /*1b70*/  SHF.L.U32 R43, R58, 0x10, RZ ;  /* 0x000000103a2b7819 */ /* 0x000fe200000006ff */
[----:B------:R-:W-:Y:S01]  /*1b80*/  FMUL.FTZ R41, R42, R17 ;  /* 0x000000112a297220 */ /* 0x000fe20000410000 */
[----:B------:R-:W-:Y:S01]  /*1b90*/  SHF.L.U32 R40, R40, 0x10, RZ ;  /* 0x0000001028287819 */ /* 0x000fe200000006ff */
[----:B------:R-:W-:Y:S01]  /*1ba0*/  FMUL.FTZ R45, R34, R19 ;  /* 0x00000013222d7220 */ /* 0x000fe20000410000 */
        /* <DEDUP_REMOVED lines=20> */
.L_x_114:
[----:B------:R-:W-:Y:S01]  /*1cf0*/  FFMA.FTZ R46, R32, R45, R25 ;  /* 0x0000002d202e7223 */ /* 0x000fe20000010019 */
[----:B------:R-:W-:Y:S01]  /*1d00*/  FMUL.FTZ R44, R43, R18 ;  /* 0x000000122b2c7220 */ /* 0x000fe20000410000 */
[----:B------:R-:W-:Y:S01]  /*1d10*/  FADD.FTZ R49, R45, R24 ;  /* 0x000000182d317221 */ /* 0x000fe20000010000 */
[C---:B------:R-:W-:Y:S02]  /*1d20*/  PRMT R45, R62.reuse, 0x7632, R45 ;  /* 0x000076323e2d7816 */ /* 0x040fe4000000002d */
[----:B------:R-:W-:Y:S01]  /*1d30*/  SHF.L.U32 R47, R62, 0x10, RZ ;  /* 0x000000103e2f7819 */ /* 0x000fe200000006ff */
[----:B------:R-:W-:Y:S01]  /*1d40*/  FADD.FTZ R24, R49, R44 ;  /* 0x0000002c31187221 */ /* 0x000fe20000010000 */
[----:B------:R-:W-:Y:S01]  /*1d50*/  SHF.L.U32 R49, R45, 0x10, RZ ;  /* 0x000000102d317819 */ /* 0x000fe200000006ff */
[--C-:B------:R-:W-:Y:S01]  /*1d60*/  FFMA.FTZ R25, R41, R44, R46.reuse ;  /* 0x0000002c29197223 */ /* 0x100fe2000001002e */
[----:B------:R-:W-:Y:S01]  /*1d70*/  PRMT R46, R56, 0x7632, R46 ;  /* 0x00007632382e7816 */ /* 0x000fe2000000002e */
[----:B------:R-:W-:Y:S01]  /*1d80*/  FADD.FTZ R44, -R16, R47 ;  /* 0x0000002f102c7221 */ /* 0x000fe20000010100 */
[----:B------:R-:W-:Y:S01]  /*1d90*/  SHF.L.U32 R45, R56, 0x10, RZ ;  /* 0x00000010382d7819 */ /* 0x000fe200000006ff */
[----:B------:R-:W-:Y:S01]  /*1da0*/  FADD.FTZ R50, -R16, R49 ;  /* 0x0000003110327221 */ /* 0x000fe20000010100 */
[----:B------:R-:W-:Y:S01]  /*1db0*/  PRMT R48, R12, 0x7632, R48 ;  /* 0x000076320c307816 */ /* 0x000fe20000000030 */
        /* <DEDUP_REMOVED lines=23> */
.L_x_115:
[----:B------:R-:W-:Y:S01]  /*1f30*/  FFMA.FTZ R52, R42, R49, R25 ;  /* 0x000000312a347223 */ /* 0x000fe20000010019 */
[----:B------:R-:W-:Y:S01]  /*1f40*/  FADD.FTZ R51, R49, R24 ;  /* 0x0000001831337221 */ /* 0x000fe20000010000 */
[----:B------:R-:W-:Y:S01]  /*1f50*/  SHF.L.U32 R49, R12, 0x10, RZ ;  /* 0x000000100c317819 */ /* 0x000fe200000006ff */
[----:B------:R-:W-:Y:S01]  /*1f60*/  FMUL.FTZ R50, R45, R18 ;  /* 0x000000122d327220 */ /* 0x000fe20000410000 */
[----:B------:R-:W-:-:S03]  /*1f70*/  SHF.L.U32 R53, R48, 0x10, RZ ;  /* 0x0000001030357819 */ /* 0x000fc600000006ff */
[----:B------:R-:W-:Y:S01]  /*1f80*/  FFMA.FTZ R25, R47, R50, R52 ;  /* 0x000000322f197223 */ /* 0x000fe20000010034 */
[--C-:B------:R-:W-:Y:S01]  /*1f90*/  FADD.FTZ R24, R51, R50.reuse ;  /* 0x0000003233187221 */ /* 0x100fe20000010000 */
        /* <DEDUP_REMOVED lines=27> */
.L_x_116:
[----:B------:R-:W-:Y:S01]  /*2150*/  FFMA.FTZ R54, R44, R53, R25 ;  /* 0x000000352c367223 */ /* 0x000fe20000010019 */
[----:B------:R-:W-:Y:S01]  /*2160*/  FMUL.FTZ R52, R51, R18 ;  /* 0x0000001233347220 */ /* 0x000fe20000410000 */
[--C-:B------:R-:W-:Y:S01]  /*2170*/  FADD.FTZ R53, R53, R24.reuse ;  /* 0x0000001835357221 */ /* 0x100fe20000010000 */
[----:B------:R-:W-:Y:S02]  /*2180*/  PRMT R24, R14, 0x7632, R24 ;  /* 0x000076320e187816 */ /* 0x000fe40000000018 */
        /* <DEDUP_REMOVED lines=11> */
[-C--:B------:R-:W-:Y:S01]  /*2240*/  FMUL.FTZ R55, R54, R17.reuse ;  /* 0x0000001136377220 */ /* 0x080fe20000410000 */
        /* <DEDUP_REMOVED lines=13> */
[----:B0-----:R-:W-:Y:S01]  /*2320*/  FMUL.FTZ R53, R53, R90 ;  /* 0x0000005a35357220 */ /* 0x001fe20000410000 */
[----:B------:R-:W-:-:S04]  /*2330*/  FADD.FTZ R90, -R90, 1 ;  /* 0x3f8000005a5a7421 */ /* 0x000fc80000010100 */
[----:B------:R-:W-:Y:S01]  /*2340*/  FFMA.FTZ R92, R83, R90, 1 ;  /* 0x3f800000535c7423 */ /* 0x000fe2000001005a */
[----:B-1----:R-:W-:Y:S01]  /*2350*/  FMUL.FTZ R52, R52, R91 ;  /* 0x0000005b34347220 */ /* 0x002fe20000410000 */
[----:B------:R-:W-:Y:S02]  /*2360*/  FADD.FTZ R91, -R91, 1 ;  /* 0x3f8000005b5b7421 */ /* 0x000fe40000010100 */
[----:B------:R-:W-:Y:S02]  /*2370*/  FMUL.FTZ R53, R53, R92 ;  /* 0x0000005c35357220 */ /* 0x000fe40000410000 */
[----:B------:R-:W-:-:S04]  /*2380*/  FFMA.FTZ R85, R85, R91, 1 ;  /* 0x3f80000055557423 */ /* 0x000fc8000001005b */
[----:B------:R-:W-:-:S07]  /*2390*/  FMUL.FTZ R52, R52, R85 ;  /* 0x0000005534347220 */ /* 0x000fce0000410000 */
.L_x_117:
[----:B------:R-:W-:Y:S01]  /*23a0*/  FMUL.FTZ R90, R53, R18 ;  /* 0x00000012355a7220 */ /* 0x000fe20000410000 */
[----:B------:R-:W-:Y:S01]  /*23b0*/  ISETP.GT.AND P0, PT, R6, 0x1e, PT ;  /* 0x0000001e0600780c */ /* 0x000fe20003f04270 */
[----:B------:R-:W-:Y:S01]  /*23c0*/  FFMA.FTZ R92, R23, R31, RZ ;  /* 0x0000001f175c7223 */ /* 0x000fe200000100ff */
[----:B------:R-:W0:Y:S01]  /*23d0*/  S2UR UR11, SR_CgaCtaId ;  /* 0x00000000000b79c3 */ /* 0x000e220000008800 */
[----:B------:R-:W-:Y:S01]  /*23e0*/  FFMA.FTZ R83, R55, R90, R24 ;  /* 0x0000005a37537223 */ /* 0x000fe20000010018 */
[----:B------:R-:W-:Y:S01]  /*23f0*/  FMUL.FTZ R24, R52, R19 ;  /* 0x0000001334187220 */ /* 0x000fe20000410000 */
[----:B------:R-:W-:Y:S01]  /*2400*/  FADD.FTZ R85, R25, R90 ;  /* 0x0000005a19557221 */ /* 0x000fe20000010000 */
[----:B------:R-:W-:Y:S01]  /*2410*/  FFMA.FTZ R23, R22, R29, RZ ;  /* 0x0000001d16177223 */ /* 0x000fe200000100ff */
[----:B------:R-:W-:Y:S01]  /*2420*/  FFMA.FTZ R92, R27, R30, R92 ;  /* 0x0000001e1b5c7223 */ /* 0x000fe2000001005c */
[----:B------:R-:W-:Y:S01]  /*2430*/  FFMA.FTZ R25, R54, R24, R83 ;  /* 0x0000001836197223 */ /* 0x000fe20000010053 */
[----:B------:R-:W-:Y:S01]  /*2440*/  FADD.FTZ R24, R24, R85 ;  /* 0x0000005518187221 */ /* 0x000fe20000010000 */
[----:B------:R-:W-:Y:S01]  /*2450*/  FADD.FTZ R31, RZ, R31 ;  /* 0x0000001fff1f7221 */ /* 0x000fe20000010000 */
[----:B------:R-:W-:Y:S01]  /*2460*/  FADD.FTZ R29, RZ, R29 ;  /* 0x0000001dff1d7221 */ /* 0x000fe20000010000 */
[----:B------:R-:W-:Y:S01]  /*2470*/  FFMA.FTZ R23, R26, R28, R23 ;  /* 0x0000001c1a177223 */ /* 0x000fe20000010017 */
[----:B------:R-:W1:Y:S01]  /*2480*/  SHFL.DOWN PT, R90, R25, 0x1, 0x1f ;  /* 0x08201f00195a7f89 */ /* 0x000e6200000e0000 */
[----:B------:R-:W-:Y:S01]  /*2490*/  FADD.FTZ R30, R31, R30 ;  /* 0x0000001e1f1e7221 */ /* 0x000fe20000010000 */
[----:B------:R-:W-:Y:S01]  /*24a0*/  FADD.FTZ R29, R29, R28 ;  /* 0x0000001c1d1d7221 */ /* 0x000fe20000010000 */
        /* <DEDUP_REMOVED lines=13> */
[----:B------:R-:W-:Y:S01]  /*2580*/  UMOV UR6, 0x400 ;  /* 0x0000040000067882 */ /* 0x000fe20000000000 */
[----:B------:R-:W-:Y:S01]  /*2590*/  FFMA.FTZ R92, R47, R45, R92 ;  /* 0x0000002d2f5c7223 */ /* 0x000fe2000001005c */
[----:B------:R-:W-:Y:S01]  /*25a0*/  UIADD3 UR5, UR6, 0xd0, URZ ;  /* 0x000000d006057890 */ /* 0x000fe2000fffe03f */
[----:B------:R-:W-:Y:S01]  /*25b0*/  FADD.FTZ R30, R30, R45 ;  /* 0x0000002d1e1e7221 */ /* 0x000fe20000010000 */
[----:B------:R-:W-:Y:S01]  /*25c0*/  FFMA.FTZ R23, R44, R46, R23 ;  /* 0x0000002e2c177223 */ /* 0x000fe20000010017 */
[----:B------:R-:W-:Y:S01]  /*25d0*/  FADD.FTZ R29, R29, R46 ;  /* 0x0000002e1d1d7221 */ /* 0x000fe20000010000 */
[----:B------:R-:W-:Y:S01]  /*25e0*/  ISETP.NE.AND P3, PT, R6, RZ, PT ;  /* 0x000000ff0600720c */ /* 0x000fe20003f65270 */
[----:B0-----:R-:W-:Y:S01]  /*25f0*/  ULEA UR5, UR11, UR5, 0x18 ;  /* 0x000000050b057291 */ /* 0x001fe2000f8ec03f */
[----:B-1----:R-:W-:Y:S01]  /*2600*/  @!P0 FADD.FTZ R25, R25, R90 ;  /* 0x0000005a19198221 */ /* 0x002fe20000010000 */
[----:B------:R-:W-:Y:S01]  /*2610*/  ISETP.NE.AND P2, PT, R81, RZ, PT ;  /* 0x000000ff5100720c */ /* 0x000fe20003f45270 */
[----:B------:R-:W-:Y:S01]  /*2620*/  FFMA.FTZ R92, R49, R51, R92 ;  /* 0x00000033315c7223 */ /* 0x000fe2000001005c */
[----:B------:R-:W-:Y:S01]  /*2630*/  FADD.FTZ R30, R30, R51 ;  /* 0x000000331e1e7221 */ /* 0x000fe20000010000 */
[----:B--2---:R-:W-:Y:S01]  /*2640*/  @!P0 FADD.FTZ R24, R24, R83 ;  /* 0x0000005318188221 */ /* 0x004fe20000010000 */
[----:B------:R-:W0:Y:S01]  /*2650*/  SHFL.DOWN PT, R90, R25, 0x2, 0x1f ;  /* 0x08401f00195a7f89 */ /* 0x000e2200000e0000 */
[----:B------:R-:W-:Y:S01]  /*2660*/  ISETP.GT.AND P0, PT, R6, 0x1d, PT ;  /* 0x0000001d0600780c */ /* 0x000fe20003f04270 */
[----:B------:R-:W-:Y:S01]  /*2670*/  FFMA.FTZ R23, R48, R50, R23 ;  /* 0x0000003230177223 */ /* 0x000fe20000010017 */
[----:B------:R-:W-:Y:S01]  /*2680*/  FADD.FTZ R29, R29, R50 ;  /* 0x000000321d1d7221 */ /* 0x000fe20000010000 */
[----:B------:R-:W1:Y:S01]  /*2690*/  SHFL.DOWN PT, R83, R24, 0x2, 0x1f ;  /* 0x08401f0018537f89 */ /* 0x000e6200000e0000 */
[----:B------:R-:W-:Y:S01]  /*26a0*/  FFMA.FTZ R40, R55, R53, R92 ;  /* 0x0000003537287223 */ /* 0x000fe2000001005c */
[----:B------:R-:W-:Y:S01]  /*26b0*/  FFMA.FTZ R41, R54, R52, R23 ;  /* 0x0000003436297223 */ /* 0x000fe20000010017 */
[----:B------:R-:W-:Y:S01]  /*26c0*/  FADD.FTZ R42, R30, R53 ;  /* 0x000000351e2a7221 */ /* 0x000fe20000010000 */
[----:B------:R-:W-:Y:S01]  /*26d0*/  FADD.FTZ R43, R29, R52 ;  /* 0x000000341d2b7221 */ /* 0x000fe20000010000 */
[C---:B------:R-:W-:Y:S01]  /*26e0*/  LEA R85, R81.reuse, UR5, 0x4 ;  /* 0x0000000551557c11 */ /* 0x040fe2000f8e20ff */
[----:B------:R-:W-:Y:S01]  /*26f0*/  BSSY B0, `(.L_x_118) ;  /* 0x000004e000007945 */ /* 0x000fe20003800000 */
[----:B------:R-:W-:Y:S01]  /*2700*/  ISETP.GT.U32.AND P4, PT, R81, 0x9, PT ;  /* 0x000000095100780c */ /* 0x000fe20003f84070 */
[----:B------:R-:W-:-:S02]  /*2710*/  IMAD R84, R84, 0xa, R81 ;  /* 0x0000000a54547824 */ /* 0x000fc400078e0251 */
[----:B------:R-:W-:Y:S01]  /*2720*/  STS.128 [R85], R40 ;  /* 0x0000002855007388 */ /* 0x000fe20000000c00 */
        /* <DEDUP_REMOVED lines=10> */
[----:B0-----:R-:W-:-:S02]  /*27d0*/  @!P0 FADD.FTZ R25, R25, R90 ;  /* 0x0000005a19198221 */ /* 0x001fc40000010000 */
[----:B------:R-:W0:Y:S01]  /*27e0*/  LDC.64 R90, c[0x0][0x268] ;  /* 0x00009a00ff5a7b82 */ /* 0x000e220000000a00 */
[----:B-1----:R-:W-:Y:S02]  /*27f0*/  @!P0 FADD.FTZ R24, R24, R83 ;  /* 0x0000005318188221 */ /* 0x002fe40000010000 */
[----:B------:R-:W1:Y:S01]  /*2800*/  SHFL.DOWN PT, R22, R25, 0x10, 0x1f ;  /* 0x0a001f0019167f89 */ /* 0x000e6200000e0000 */
[----:B------:R-:W-:-:S03]  /*2810*/  ISETP.GT.AND P0, PT, R6, 0xf, PT ;  /* 0x0000000f0600780c */ /* 0x000fc60003f04270 */
[----:B------:R-:W2:Y:S01]  /*2820*/  SHFL.DOWN PT, R27, R24, 0x10, 0x1f ;  /* 0x0a001f00181b7f89 */ /* 0x000ea200000e0000 */
[----:B------:R-:W3:Y:S09]  /*2830*/  LDC R83, c[0x0][0xc] ;  /* 0x00000300ff537b82 */ /* 0x000ef20000000800 */
[----:B-1----:R-:W-:Y:S01]  /*2840*/  @!P0 FADD.FTZ R25, R25, R22 ;  /* 0x0000001619198221 */ /* 0x002fe20000010000 */
[----:B--2---:R-:W-:-:S04]  /*2850*/  @!P0 FADD.FTZ R24, R24, R27 ;  /* 0x0000001b18188221 */ /* 0x004fc80000010000 */
[----:B------:R-:W-:Y:S02]  /*2860*/  MOV R22, R25 ;  /* 0x0000001900167202 */ /* 0x000fe40000000f00 */
[----:B---3--:R-:W-:Y:S02]  /*2870*/  ISETP.GE.U32.AND P0, PT, R83, 0x2, PT ;  /* 0x000000025300780c */ /* 0x008fe40003f06070 */
[----:B------:R-:W-:-:S05]  /*2880*/  MOV R23, R24 ;  /* 0x0000001800177202 */ /* 0x000fca0000000f00 */
[----:B------:R1:W-:Y:S01]  /*2890*/  @!P3 STS.64 [R0+0x18], R22 ;  /* 0x000018160000b388 */ /* 0x0003e20000000a00 */
[----:B------:R-:W-:Y:S06]  /*28a0*/  BAR.SYNC.DEFER_BLOCKING 0x0 ;  /* 0x0000000000007b1d */ /* 0x000fec0000010000 */
[----:B0-----:R-:W-:Y:S05]  /*28b0*/  @P2 BRA `(.L_x_119) ;  /* 0x0000000000c42947 */ /* 0x001fea0003800000 */
[----:B------:R-:W-:-:S09]  /*28c0*/  ULEA UR5, UR11, UR6, 0x18 ;  /* 0x000000060b057291 */ /* 0x000fd2000f8ec03f */
[----:B------:R-:W0:Y:S04]  /*28d0*/  LDS.128 R24, [UR5+0x20] ;  /* 0x00002005ff187984 */ /* 0x000e280008000c00 */
[----:B------:R-:W2:Y:S04]  /*28e0*/  LDS.128 R44, [UR5+0x30] ;  /* 0x00003005ff2c7984 */ /* 0x000ea80008000c00 */
[----:B------:R-:W3:Y:S04]  /*28f0*/  LDS.128 R36, [UR5+0x40] ;  /* 0x00004005ff247984 */ /* 0x000ee80008000c00 */
[----:B------:R-:W4:Y:S04]  /*2900*/  LDS.128 R32, [UR5+0x50] ;  /* 0x00005005ff207984 */ /* 0x000f280008000c00 */
[----:B------:R-:W5:Y:S04]  /*2910*/  LDS.128 R28, [UR5+0x60] ;  /* 0x00006005ff1c7984 */ /* 0x000f680008000c00 */
[----:B------:R-:W5:Y:S01]  /*2920*/  LDS.128 R48, [UR5+0x70] ;  /* 0x00007005ff307984 */ /* 0x000f620008000c00 */
[----:B0-----:R-:W-:Y:S01]  /*2930*/  FADD.FTZ R53, R22, R24 ;  /* 0x0000001816357221 */ /* 0x001fe20000010000 */
[----:B-1----:R-:W-:-:S03]  /*2940*/  FADD.FTZ R22, R23, R25 ;  /* 0x0000001917167221 */ /* 0x002fc60000010000 */
        /* <DEDUP_REMOVED lines=17> */
[----:B------:R-:W3:Y:S01]  /*2a60*/  LDS.64 R22, [UR5+0xb0] ;  /* 0x0000b005ff167984 */ /* 0x000ee20008000a00 */
[----:B-----5:R-:W-:Y:S01]  /*2a70*/  FADD.FTZ R53, R53, R28 ;  /* 0x0000001c35357221 */ /* 0x020fe20000010000 */
[----:B------:R-:W-:-:S03]  /*2a80*/  FADD.FTZ R32, R32, R29 ;  /* 0x0000001d20207221 */ /* 0x000fc60000010000 */
[----:B------:R-:W-:Y:S01]  /*2a90*/  FADD.FTZ R53, R53, R30 ;  /* 0x0000001e35357221 */ /* 0x000fe20000010000 */
[----:B------:R-:W-:-:S03]  /*2aa0*/  FADD.FTZ R32, R32, R31 ;  /* 0x0000001f20207221 */ /* 0x000fc60000010000 */
[----:B------:R-:W-:Y:S01]  /*2ab0*/  FADD.FTZ R53, R53, R48 ;  /* 0x0000003035357221 */ /* 0x000fe20000010000 */
        /* <DEDUP_REMOVED lines=17> */
.L_x_119:
[----:B------:R-:W-:Y:S05]  /*2bd0*/  BSYNC B0 ;  /* 0x0000000000007941 */ /* 0x000fea0003800000 */
.L_x_118:
[----:B------:R-:W-:Y:S06]  /*2be0*/  BAR.SYNC.DEFER_BLOCKING 0x0 ;  /* 0x0000000000007b1d */ /* 0x000fec0000010000 */
[----:B------:R-:W-:Y:S04]  /*2bf0*/  BSSY B0, `(.L_x_120) ;  /* 0x000013d000007945 */ /* 0x000fe80003800000 */
[----:B------:R-:W-:Y:S05]  /*2c00*/  @P4 BRA `(.L_x_121) ;  /* 0x0000001000ec4947 */ /* 0x000fea0003800000 */
[----:B------:R-:W0:Y:S04]  /*2c10*/  LDS.128 R44, [R85+0xa0] ;  /* 0x0000a000552c7984 */ /* 0x000e280000000c00 */
[----:B------:R-:W2:Y:S04]  /*2c20*/  LDS.128 R48, [R85+0x140] ;  /* 0x0001400055307984 */ /* 0x000ea80000000c00 */
[----:B------:R-:W3:Y:S04]  /*2c30*/  LDS.128 R52, [R85+0x1e0] ;  /* 0x0001e00055347984 */ /* 0x000ee80000000c00 */
[----:B------:R-:W4:Y:S04]  /*2c40*/  LDS.128 R24, [R85+0x280] ;  /* 0x0002800055187984 */ /* 0x000f280000000c00 */
[----:B------:R-:W5:Y:S04]  /*2c50*/  LDS.128 R28, [R85+0x320] ;  /* 0x00032000551c7984 */ /* 0x000f680000000c00 */
[----:B------:R-:W1:Y:S04]  /*2c60*/  LDS.128 R36, [R85+0x3c0] ;  /* 0x0003c00055247984 */ /* 0x000e680000000c00 */
[----:B------:R-:W1:Y:S01]  /*2c70*/  LDS.128 R32, [R85+0x460] ;  /* 0x0004600055207984 */ /* 0x000e620000000c00 */
[----:B0-----:R-:W-:Y:S01]  /*2c80*/  FADD.FTZ R93, R40, R44 ;  /* 0x0000002c285d7221 */ /* 0x001fe20000010000 */
        /* <DEDUP_REMOVED lines=10> */
[----:B------:R-:W0:Y:S01]  /*2d30*/  LDS.128 R44, [R85+0x500] ;  /* 0x00050000552c7984 */ /* 0x000e220000000c00 */
[----:B----4-:R-:W-:Y:S01]  /*2d40*/  FADD.FTZ R93, R93, R24 ;  /* 0x000000185d5d7221 */ /* 0x010fe20000010000 */
[----:B------:R-:W-:Y:S01]  /*2d50*/  FADD.FTZ R24, R40, R25 ;  /* 0x0000001928187221 */ /* 0x000fe20000010000 */
[----:B------:R-:W-:Y:S01]  /*2d60*/  FADD.FTZ R48, R42, R55 ;  /* 0x000000372a307221 */ /* 0x000fe20000010000 */
[----:B------:R-:W-:Y:S01]  /*2d70*/  FADD.FTZ R49, R41, R26 ;  /* 0x0000001a29317221 */ /* 0x000fe20000010000 */
[----:B-----5:R-:W-:Y:S01]  /*2d80*/  FADD.FTZ R93, R93, R28 ;  /* 0x0000001c5d5d7221 */ /* 0x020fe20000010000 */
[----:B------:R-:W2:Y:S01]  /*2d90*/  LDS.128 R40, [R85+0x5a0] ;  /* 0x0005a00055287984 */ /* 0x000ea20000000c00 */
[----:B------:R-:W-:Y:S01]  /*2da0*/  FADD.FTZ R48, R48, R27 ;  /* 0x0000001b30307221 */ /* 0x000fe20000010000 */
[----:B------:R-:W-:Y:S01]  /*2db0*/  FADD.FTZ R28, R24, R29 ;  /* 0x0000001d181c7221 */ /* 0x000fe20000010000 */
[----:B------:R-:W-:Y:S01]  /*2dc0*/  FADD.FTZ R49, R49, R30 ;  /* 0x0000001e31317221 */ /* 0x000fe20000010000 */
[----:B------:R-:W3:Y:S01]  /*2dd0*/  LDS.128 R24, [R85+0x640] ;  /* 0x0006400055187984 */ /* 0x000ee20000000c00 */
[----:B------:R-:W-:Y:S01]  /*2de0*/  FADD.FTZ R48, R48, R31 ;  /* 0x0000001f30307221 */ /* 0x000fe20000010000 */
[----:B-1----:R-:W-:Y:S01]  /*2df0*/  FADD.FTZ R52, R28, R37 ;  /* 0x000000251c347221 */ /* 0x002fe20000010000 */
[----:B------:R-:W-:Y:S01]  /*2e00*/  FADD.FTZ R53, R93, R36 ;  /* 0x000000245d357221 */ /* 0x000fe20000010000 */
[----:B------:R-:W1:Y:S01]  /*2e10*/  LDS.128 R28, [R85+0x6e0] ;  /* 0x0006e000551c7984 */ /* 0x000e620000000c00 */
[----:B------:R-:W-:Y:S01]  /*2e20*/  FADD.FTZ R49, R49, R38 ;  /* 0x0000002631317221 */ /* 0x000fe20000010000 */
[----:B------:R-:W-:Y:S01]  /*2e30*/  FADD.FTZ R48, R48, R39 ;  /* 0x0000002730307221 */ /* 0x000fe20000010000 */
[----:B------:R-:W-:Y:S01]  /*2e40*/  FADD.FTZ R53, R53, R32 ;  /* 0x0000002035357221 */ /* 0x000fe20000010000 */
[----:B------:R-:W4:Y:S01]  /*2e50*/  LDS.128 R36, [R85+0x780] ;  /* 0x0007800055247984 */ /* 0x000f220000000c00 */
[----:B------:R-:W-:Y:S01]  /*2e60*/  FADD.FTZ R52, R52, R33 ;  /* 0x0000002134347221 */ /* 0x000fe20000010000 */
[----:B------:R-:W-:Y:S01]  /*2e70*/  FADD.FTZ R55, R49, R34 ;  /* 0x0000002231377221 */ /* 0x000fe20000010000 */
[----:B------:R-:W-:-:S02]  /*2e80*/  FADD.FTZ R54, R48, R35 ;  /* 0x0000002330367221 */ /* 0x000fc40000010000 */
[----:B------:R-:W5:Y:S04]  /*2e90*/  LDS.128 R32, [R85+0x820] ;  /* 0x0008200055207984 */ /* 0x000f680000000c00 */
[----:B------:R-:W5:Y:S01]  /*2ea0*/  LDS.128 R48, [R85+0x8c0] ;  /* 0x0008c00055307984 */ /* 0x000f620000000c00 */
[----:B0-----:R-:W-:Y:S01]  /*2eb0*/  FADD.FTZ R53, R53, R44 ;  /* 0x0000002c35357221 */ /* 0x001fe20000010000 */
[----:B------:R-:W-:Y:S01]  /*2ec0*/  FADD.FTZ R52, R52, R45 ;  /* 0x0000002d34347221 */ /* 0x000fe20000010000 */
[----:B------:R-:W-:Y:S01]  /*2ed0*/  FADD.FTZ R55, R55, R46 ;  /* 0x0000002e37377221 */ /* 0x000fe20000010000 */
[----:B------:R-:W-:Y:S02]  /*2ee0*/  FADD.FTZ R54, R54, R47 ;  /* 0x0000002f36367221 */ /* 0x000fe40000010000 */
[----:B------:R-:W-:Y:S01]  /*2ef0*/  LDS.128 R44, [R85+0xd20] ;  /* 0x000d2000552c7984 */ /* 0x000fe20000000c00 */
        /* <DEDUP_REMOVED lines=8> */
[----:B------:R-:W-:Y:S01]  /*2f80*/  LDS.128 R40, [R85+0xa00] ;  /* 0x000a000055287984 */ /* 0x000fe20000000c00 */
[----:B-1----:R-:W-:Y:S01]  /*2f90*/  FADD.FTZ R53, R53, R28 ;  /* 0x0000001c35357221 */ /* 0x002fe20000010000 */
[----:B------:R-:W-:Y:S01]  /*2fa0*/  FADD.FTZ R52, R52, R29 ;  /* 0x0000001d34347221 */ /* 0x000fe20000010000 */
[----:B------:R-:W-:Y:S01]  /*2fb0*/  FADD.FTZ R55, R55, R30 ;  /* 0x0000001e37377221 */ /* 0x000fe20000010000 */
[----:B------:R-:W0:Y:S01]  /*2fc0*/  LDS.128 R24, [R85+0x960] ;  /* 0x0009600055187984 */ /* 0x000e220000000c00 */
[----:B------:R-:W-:Y:S01]  /*2fd0*/  FADD.FTZ R54, R54, R31 ;  /* 0x0000001f36367221 */ /* 0x000fe20000010000 */
[----:B----4-:R-:W-:Y:S01]  /*2fe0*/  FADD.FTZ R53, R53, R36 ;  /* 0x0000002435357221 */ /* 0x010fe20000010000 */
[----:B------:R-:W-:Y:S01]  /*2ff0*/  FADD.FTZ R52, R52, R37 ;  /* 0x0000002534347221 */ /* 0x000fe20000010000 */
[----:B------:R-:W1:Y:S01]  /*3000*/  LDS.128 R28, [R85+0xaa0] ;  /* 0x000aa000551c7984 */ /* 0x000e620000000c00 */
[----:B------:R-:W-:Y:S01]  /*3010*/  FADD.FTZ R55, R55, R38 ;  /* 0x0000002637377221 */ /* 0x000fe20000010000 */
[----:B------:R-:W-:Y:S01]  /*3020*/  FADD.FTZ R54, R54, R39 ;  /* 0x0000002736367221 */ /* 0x000fe20000010000 */
[----:B-----5:R-:W-:Y:S01]  /*3030*/  FADD.FTZ R53, R53, R32 ;  /* 0x0000002035357221 */ /* 0x020fe20000010000 */
[----:B------:R-:W2:Y:S01]  /*3040*/  LDS.128 R36, [R85+0xb40] ;  /* 0x000b400055247984 */ /* 0x000ea20000000c00 */
[----:B------:R-:W-:Y:S01]  /*3050*/  FADD.FTZ R52, R52, R33 ;  /* 0x0000002134347221 */ /* 0x000fe20000010000 */
[----:B------:R-:W-:Y:S01]  /*3060*/  FADD.FTZ R55, R55, R34 ;  /* 0x0000002237377221 */ /* 0x000fe20000010000 */
[----:B------:R-:W-:Y:S01]  /*3070*/  FADD.FTZ R54, R54, R35 ;  /* 0x0000002336367221 */ /* 0x000fe20000010000 */
[----:B------:R-:W-:Y:S01]  /*3080*/  FADD.FTZ R53, R53, R48 ;  /* 0x0000003035357221 */ /* 0x000fe20000010000 */
[----:B------:R-:W3:Y:S01]  /*3090*/  LDS.128 R32, [R85+0xbe0] ;  /* 0x000be00055207984 */ /* 0x000ee20000000c00 */
[----:B------:R-:W-:Y:S01]  /*30a0*/  FADD.FTZ R52, R52, R49 ;  /* 0x0000003134347221 */ /* 0x000fe20000010000 */
[----:B------:R-:W-:Y:S01]  /*30b0*/  FADD.FTZ R55, R55, R50 ;  /* 0x0000003237377221 */ /* 0x000fe20000010000 */
[----:B------:R-:W-:-:S02]  /*30c0*/  FADD.FTZ R54, R54, R51 ;  /* 0x0000003336367221 */ /* 0x000fc40000010000 */
[----:B------:R-:W4:Y:S01]  /*30d0*/  LDS.128 R48, [R85+0xc80] ;  /* 0x000c800055307984 */ /* 0x000f220000000c00 */
[----:B0-----:R-:W-:Y:S01]  /*30e0*/  FADD.FTZ R53, R53, R24 ;  /* 0x0000001835357221 */ /* 0x001fe20000010000 */
[----:B------:R-:W-:Y:S01]  /*30f0*/  FADD.FTZ R52, R52, R25 ;  /* 0x0000001934347221 */ /* 0x000fe20000010000 */
[----:B------:R-:W-:Y:S01]  /*3100*/  FADD.FTZ R55, R55, R26 ;  /* 0x0000001a37377221 */ /* 0x000fe20000010000 */
[----:B------:R-:W-:Y:S01]  /*3110*/  FADD.FTZ R54, R54, R27 ;  /* 0x0000001b36367221 */ /* 0x000fe20000010000 */
[----:B------:R-:W-:Y:S01]  /*3120*/  FADD.FTZ R53, R53, R40 ;  /* 0x0000002835357221 */ /* 0x000fe20000010000 */
[----:B------:R-:W-:Y:S01]  /*3130*/  FADD.FTZ R52, R52, R41 ;  /* 0x0000002934347221 */ /* 0x000fe20000010000 */
[----:B------:R-:W-:Y:S01]  /*3140*/  FADD.FTZ R55, R55, R42 ;  /* 0x0000002a37377221 */ /* 0x000fe20000010000 */
[----:B------:R-:W-:Y:S01]  /*3150*/  FADD.FTZ R54, R54, R43 ;  /* 0x0000002b36367221 */ /* 0x000fe20000010000 */
[----:B------:R-:W0:Y:S01]  /*3160*/  LDS.128 R24, [R85+0xdc0] ;  /* 0x000dc00055187984 */ /* 0x000e220000000c00 */
        /* <DEDUP_REMOVED lines=14> */
[----:B------:R-:W-:Y:S01]  /*3250*/  LDS.128 R40, [R85+0x1040] ;  /* 0x0010400055287984 */ /* 0x000fe20000000c00 */
[----:B----4-:R-:W-:Y:S01]  /*3260*/  FADD.FTZ R53, R53, R48 ;  /* 0x0000003035357221 */ /* 0x010fe20000010000 */
[----:B------:R-:W-:Y:S01]  /*3270*/  FADD.FTZ R52, R52, R49 ;  /* 0x0000003134347221 */ /* 0x000fe20000010000 */
[----:B------:R-:W-:Y:S01]  /*3280*/  FADD.FTZ R55, R55, R50 ;  /* 0x0000003237377221 */ /* 0x000fe20000010000 */
[----:B------:R-:W3:Y:S01]  /*3290*/  LDS.128 R32, [R85+0xfa0] ;  /* 0x000fa00055207984 */ /* 0x000ee20000000c00 */
[----:B------:R-:W-:Y:S01]  /*32a0*/  FADD.FTZ R54, R54, R51 ;  /* 0x0000003336367221 */ /* 0x000fe20000010000 */
[----:B------:R-:W-:Y:S01]  /*32b0*/  FADD.FTZ R53, R53, R44 ;  /* 0x0000002c35357221 */ /* 0x000fe20000010000 */
[----:B------:R-:W-:Y:S01]  /*32c0*/  FADD.FTZ R52, R52, R45 ;  /* 0x0000002d34347221 */ /* 0x000fe20000010000 */
[----:B------:R-:W4:Y:S01]  /*32d0*/  LDS.128 R48, [R85+0x10e0] ;  /* 0x0010e00055307984 */ /* 0x000f220000000c00 */
[----:B------:R-:W-:Y:S01]  /*32e0*/  FADD.FTZ R55, R55, R46 ;  /* 0x0000002e37377221 */ /* 0x000fe20000010000 */
[----:B------:R-:W-:-:S02]  /*32f0*/  FADD.FTZ R54, R54, R47 ;  /* 0x0000002f36367221 */ /* 0x000fc40000010000 */
[----:B------:R-:W5:Y:S01]  /*3300*/  LDS.128 R44, [R85+0x1180] ;  /* 0x00118000552c7984 */ /* 0x000f620000000c00 */
[----:B0-----:R-:W-:Y:S01]  /*3310*/  FADD.FTZ R53, R53, R24 ;  /* 0x0000001835357221 */ /* 0x001fe20000010000 */
[----:B------:R-:W-:Y:S01]  /*3320*/  FADD.FTZ R52, R52, R25 ;  /* 0x0000001934347221 */ /* 0x000fe20000010000 */
[----:B------:R-:W-:Y:S01]  /*3330*/  FADD.FTZ R55, R55, R26 ;  /* 0x0000001a37377221 */ /* 0x000fe20000010000 */
[----:B------:R-:W-:Y:S02]  /*3340*/  FADD.FTZ R54, R54, R27 ;  /* 0x0000001b36367221 */ /* 0x000fe40000010000 */
[----:B------:R-:W0:Y:S01]  /*3350*/  LDS.128 R24, [R85+0x1220] ;  /* 0x0012200055187984 */ /* 0x000e220000000c00 */
        /* <DEDUP_REMOVED lines=8> */
[----:B------:R-:W1:Y:S01]  /*33e0*/  LDS.128 R28, [R85+0x12c0] ;  /* 0x0012c000551c7984 */ /* 0x000e620000000c00 */
[----:B---3--:R-:W-:Y:S01]  /*33f0*/  FADD.FTZ R53, R53, R32 ;  /* 0x0000002035357221 */ /* 0x008fe20000010000 */
[----:B------:R-:W-:Y:S01]  /*3400*/  FADD.FTZ R52, R52, R33 ;  /* 0x0000002134347221 */ /* 0x000fe20000010000 */
[----:B------:R-:W-:Y:S01]  /*3410*/  FADD.FTZ R55, R55, R34 ;  /* 0x0000002237377221 */ /* 0x000fe20000010000 */
[----:B------:R-:W-:Y:S01]  /*3420*/  FADD.FTZ R54, R54, R35 ;  /* 0x0000002336367221 */ /* 0x000fe20000010000 */
[----:B------:R-:W-:Y:S01]  /*3430*/  LDS.128 R36, [R85+0x1400] ;  /* 0x0014000055247984 */ /* 0x000fe20000000c00 */
[----:B------:R-:W-:Y:S01]  /*3440*/  FADD.FTZ R53, R53, R40 ;  /* 0x0000002835357221 */ /* 0x000fe20000010000 */
        /* <DEDUP_REMOVED lines=8> */
[----:B------:R-:W-:Y:S01]  /*34d0*/  FADD.FTZ R54, R54, R51 ;  /* 0x0000003336367221 */ /* 0x000fe20000010000 */
[----:B-----5:R-:W-:Y:S01]  /*34e0*/  FADD.FTZ R53, R53, R44 ;  /* 0x0000002c35357221 */ /* 0x020fe20000010000 */
[----:B------:R-:W4:Y:S01]  /*34f0*/  LDS.128 R48, [R85+0x1540] ;  /* 0x0015400055307984 */ /* 0x000f220000000c00 */
[----:B------:R-:W-:Y:S01]  /*3500*/  FADD.FTZ R52, R52, R45 ;  /* 0x0000002d34347221 */ /* 0x000fe20000010000 */
        /* <DEDUP_REMOVED lines=11> */
[----:B------:R-:W-:-:S02]  /*35c0*/  FADD.FTZ R54, R54, R31 ;  /* 0x0000001f36367221 */ /* 0x000fc40000010000 */
[----:B------:R-:W1:Y:S01]  /*35d0*/  LDS.128 R28, [R85+0x1720] ;  /* 0x00172000551c7984 */ /* 0x000e620000000c00 */
[----:B--2---:R-:W-:Y:S01]  /*35e0*/  FADD.FTZ R53, R53, R32 ;  /* 0x0000002035357221 */ /* 0x004fe20000010000 */
[----:B------:R-:W-:Y:S01]  /*35f0*/  FADD.FTZ R52, R52, R33 ;  /* 0x0000002134347221 */ /* 0x000fe20000010000 */
[----:B------:R-:W-:Y:S01]  /*3600*/  FADD.FTZ R55, R55, R34 ;  /* 0x0000002237377221 */ /* 0x000fe20000010000 */
[----:B------:R-:W-:Y:S01]  /*3610*/  FADD.FTZ R54, R54, R35 ;  /* 0x0000002336367221 */ /* 0x000fe20000010000 */
[----:B------:R-:W-:Y:S01]  /*3620*/  FADD.FTZ R53, R53, R36 ;  /* 0x0000002435357221 */ /* 0x000fe20000010000 */
[----:B------:R-:W2:Y:S01]  /*3630*/  LDS.128 R32, [R85+0x17c0] ;  /* 0x0017c00055207984 */ /* 0x000ea20000000c00 */
[----:B------:R-:W-:Y:S01]  /*3640*/  FADD.FTZ R52, R52, R37 ;  /* 0x0000002534347221 */ /* 0x000fe20000010000 */
[----:B------:R-:W-:Y:S01]  /*3650*/  FADD.FTZ R55, R55, R38 ;  /* 0x0000002637377221 */ /* 0x000fe20000010000 */
[----:B------:R-:W-:Y:S01]  /*3660*/  FADD.FTZ R54, R54, R39 ;  /* 0x0000002736367221 */ /* 0x000fe20000010000 */
[----:B---3--:R-:W-:Y:S01]  /*3670*/  FADD.FTZ R53, R53, R40 ;  /* 0x0000002835357221 */ /* 0x008fe20000010000 */
[----:B------:R-:W3:Y:S01]  /*3680*/  LDS.128 R36, [R85+0x1860] ;  /* 0x0018600055247984 */ /* 0x000ee20000000c00 */
[----:B------:R-:W-:Y:S01]  /*3690*/  FADD.FTZ R52, R52, R41 ;  /* 0x0000002934347221 */ /* 0x000fe20000010000 */
[----:B------:R-:W-:Y:S01]  /*36a0*/  FADD.FTZ R55, R55, R42 ;  /* 0x0000002a37377221 */ /* 0x000fe20000010000 */
[----:B------:R-:W-:Y:S01]  /*36b0*/  FADD.FTZ R54, R54, R43 ;  /* 0x0000002b36367221 */ /* 0x000fe20000010000 */
[----:B----4-:R-:W-:Y:S01]  /*36c0*/  FADD.FTZ R53, R53, R48 ;  /* 0x0000003035357221 */ /* 0x010fe20000010000 */
[----:B------:R-:W4:Y:S01]  /*36d0*/  LDS.128 R40, [R85+0x1900] ;  /* 0x0019000055287984 */ /* 0x000f220000000c00 */
[----:B------:R-:W-:Y:S01]  /*36e0*/  FADD.FTZ R52, R52, R49 ;  /* 0x0000003134347221 */ /* 0x000fe20000010000 */
[----:B------:R-:W-:Y:S01]  /*36f0*/  FADD.FTZ R55, R55, R50 ;  /* 0x0000003237377221 */ /* 0x000fe20000010000 */
[----:B------:R-:W-:Y:S01]  /*3700*/  FADD.FTZ R54, R54, R51 ;  /* 0x0000003336367221 */ /* 0x000fe20000010000 */
[----:B-----5:R-:W-:Y:S01]  /*3710*/  FADD.FTZ R53, R53, R44 ;  /* 0x0000002c35357221 */ /* 0x020fe20000010000 */
[----:B------:R-:W5:Y:S01]  /*3720*/  LDS.128 R48, [R85+0x19a0] ;  /* 0x0019a00055307984 */ /* 0x000f620000000c00 */
[----:B------:R-:W-:Y:S01]  /*3730*/  FADD.FTZ R52, R52, R45 ;  /* 0x0000002d34347221 */ /* 0x000fe20000010000 */
[----:B------:R-:W-:Y:S01]  /*3740*/  FADD.FTZ R55, R55, R46 ;  /* 0x0000002e37377221 */ /* 0x000fe20000010000 */
[----:B------:R-:W-:Y:S01]  /*3750*/  FADD.FTZ R54, R54, R47 ;  /* 0x0000002f36367221 */ /* 0x000fe20000010000 */
[----:B0-----:R-:W-:Y:S01]  /*3760*/  FADD.FTZ R53, R53, R24 ;  /* 0x0000001835357221 */ /* 0x001fe20000010000 */
[----:B------:R-:W0:Y:S01]  /*3770*/  LDS.128 R44, [R85+0x1a40] ;  /* 0x001a4000552c7984 */ /* 0x000e220000000c00 */
[----:B------:R-:W-:Y:S01]  /*3780*/  FADD.FTZ R52, R52, R25 ;  /* 0x0000001934347221 */ /* 0x000fe20000010000 */
[----:B------:R-:W-:Y:S01]  /*3790*/  FADD.FTZ R55, R55, R26 ;  /* 0x0000001a37377221 */ /* 0x000fe20000010000 */
[----:B------:R-:W-:-:S02]  /*37a0*/  FADD.FTZ R54, R54, R27 ;  /* 0x0000001b36367221 */ /* 0x000fc40000010000 */
[----:B------:R-:W0:Y:S01]  /*37b0*/  LDS.128 R24, [R85+0x1ae0] ;  /* 0x001ae00055187984 */ /* 0x000e220000000c00 */
        /* <DEDUP_REMOVED lines=8> */
[----:B------:R-:W-:-:S02]  /*3840*/  FADD.FTZ R54, R54, R35 ;  /* 0x0000002336367221 */ /* 0x000fc40000010000 */
[----:B------:R-:W2:Y:S01]  /*3850*/  LDS.128 R32, [R85+0x1c20] ;  /* 0x001c200055207984 */ /* 0x000ea20000000c00 */
[----:B---3--:R-:W-:Y:S01]  /*3860*/  FADD.FTZ R53, R53, R36 ;  /* 0x0000002435357221 */ /* 0x008fe20000010000 */
        /* <DEDUP_REMOVED lines=8> */
[----:B-----5:R-:W-:Y:S01]  /*38f0*/  FADD.FTZ R53, R53, R48 ;  /* 0x0000003035357221 */ /* 0x020fe20000010000 */
[----:B------:R-:W4:Y:S01]  /*3900*/  LDS.128 R40, [R85+0x1d60] ;  /* 0x001d600055287984 */ /* 0x000f220000000c00 */
[----:B------:R-:W-:Y:S01]  /*3910*/  FADD.FTZ R52, R52, R49 ;  /* 0x0000003134347221 */ /* 0x000fe20000010000 */
[----:B------:R-:W-:Y:S01]  /*3920*/  FADD.FTZ R55, R55, R50 ;  /* 0x0000003237377221 */ /* 0x000fe20000010000 */
[----:B------:R-:W-:Y:S01]  /*3930*/  FADD.FTZ R54, R54, R51 ;  /* 0x0000003336367221 */ /* 0x000fe20000010000 */
[----:B0-----:R-:W-:Y:S01]  /*3940*/  FADD.FTZ R53, R53, R44 ;  /* 0x0000002c35357221 */ /* 0x001fe20000010000 */
[----:B------:R-:W0:Y:S01]  /*3950*/  LDS.128 R48, [R85+0x1e00] ;  /* 0x001e000055307984 */ /* 0x000e220000000c00 */
[----:B------:R-:W-:Y:S01]  /*3960*/  FADD.FTZ R52, R52, R45 ;  /* 0x0000002d34347221 */ /* 0x000fe20000010000 */
[----:B------:R-:W-:Y:S01]  /*3970*/  FADD.FTZ R55, R55, R46 ;  /* 0x0000002e37377221 */ /* 0x000fe20000010000 */
[----:B------:R-:W-:Y:S01]  /*3980*/  FADD.FTZ R54, R54, R47 ;  /* 0x0000002f36367221 */ /* 0x000fe20000010000 */
[----:B------:R-:W-:Y:S01]  /*3990*/  FADD.FTZ R53, R53, R24 ;  /* 0x0000001835357221 */ /* 0x000fe20000010000 */
[----:B------:R-:W5:Y:S01]  /*39a0*/  LDS.128 R44, [R85+0x1ea0] ;  /* 0x001ea000552c7984 */ /* 0x000f620000000c00 */
[----:B------:R-:W-:Y:S01]  /*39b0*/  FADD.FTZ R52, R52, R25 ;  /* 0x0000001934347221 */ /* 0x000fe20000010000 */
[----:B------:R-:W-:Y:S01]  /*39c0*/  FADD.FTZ R55, R55, R26 ;  /* 0x0000001a37377221 */ /* 0x000fe20000010000 */
[----:B------:R-:W-:-:S02]  /*39d0*/  FADD.FTZ R54, R54, R27 ;  /* 0x0000001b36367221 */ /* 0x000fc40000010000 */
[----:B------:R-:W5:Y:S01]  /*39e0*/  LDS.128 R24, [R85+0x1f40] ;  /* 0x001f400055187984 */ /* 0x000f620000000c00 */
        /* <DEDUP_REMOVED lines=13> */
[----:B------:R-:W-:Y:S02]  /*3ac0*/  FADD.FTZ R54, R54, R39 ;  /* 0x0000002736367221 */ /* 0x000fe40000010000 */
[----:B------:R-:W3:Y:S01]  /*3ad0*/  LDS.128 R36, [R85+0x2120] ;  /* 0x0021200055247984 */ /* 0x000ee20000000c00 */
[----:B----4-:R-:W-:Y:S01]  /*3ae0*/  FADD.FTZ R53, R53, R40 ;  /* 0x0000002835357221 */ /* 0x010fe20000010000 */
        /* <DEDUP_REMOVED lines=23> */
[----:B------:R-:W-:Y:S01]  /*3c60*/  LDS.128 R28, [R85+0x24e0] ;  /* 0x0024e000551c7984 */ /* 0x000fe20000000c00 */
[----:B--2---:R-:W-:Y:S01]  /*3c70*/  FADD.FTZ R53, R53, R32 ;  /* 0x0000002035357221 */ /* 0x004fe20000010000 */
[----:B------:R-:W-:Y:S01]  /*3c80*/  FADD.FTZ R52, R52, R33 ;  /* 0x0000002134347221 */ /* 0x000fe20000010000 */
[----:B------:R-:W-:Y:S01]  /*3c90*/  FADD.FTZ R55, R55, R34 ;  /* 0x0000002237377221 */ /* 0x000fe20000010000 */
[----:B------:R-:W-:-:S02]  /*3ca0*/  FADD.FTZ R54, R54, R35 ;  /* 0x0000002336367221 */ /* 0x000fc40000010000 */
[----:B------:R-:W1:Y:S01]  /*3cb0*/  LDS.128 R32, [R85+0x2440] ;  /* 0x0024400055207984 */ /* 0x000e620000000c00 */
[----:B---3--:R-:W-:Y:S01]  /*3cc0*/  FADD.FTZ R53, R53, R36 ;  /* 0x0000002435357221 */ /* 0x008fe20000010000 */
[----:B------:R-:W-:Y:S01]  /*3cd0*/  FADD.FTZ R52, R52, R37 ;  /* 0x0000002534347221 */ /* 0x000fe20000010000 */
[----:B------:R-:W-:Y:S01]  /*3ce0*/  FADD.FTZ R55, R55, R38 ;  /* 0x0000002637377221 */ /* 0x000fe20000010000 */
[----:B------:R-:W-:Y:S02]  /*3cf0*/  FADD.FTZ R54, R54, R39 ;  /* 0x0000002736367221 */ /* 0x000fe40000010000 */
[----:B------:R-:W2:Y:S01]  /*3d00*/  LDS.128 R36, [R85+0x2580] ;  /* 0x0025800055247984 */ /* 0x000ea20000000c00 */
[----:B0-----:R-:W-:Y:S01]  /*3d10*/  FADD.FTZ R53, R53, R40 ;  /* 0x0000002835357221 */ /* 0x001fe20000010000 */
[----:B------:R-:W-:Y:S01]  /*3d20*/  FADD.FTZ R52, R52, R41 ;  /* 0x0000002934347221 */ /* 0x000fe20000010000 */
[----:B------:R-:W-:Y:S01]  /*3d30*/  FADD.FTZ R55, R55, R42 ;  /* 0x0000002a37377221 */ /* 0x000fe20000010000 */
[----:B------:R-:W-:-:S02]  /*3d40*/  FADD.FTZ R54, R54, R43 ;  /* 0x0000002b36367221 */ /* 0x000fc40000010000 */
[----:B------:R-:W0:Y:S01]  /*3d50*/  LDS.128 R40, [R85+0x2620] ;  /* 0x0026200055287984 */ /* 0x000e220000000c00 */
[----:B----4-:R-:W-:Y:S01]  /*3d60*/  FADD.FTZ R53, R53, R48 ;  /* 0x0000003035357221 */ /* 0x010fe20000010000 */
[----:B------:R-:W-:Y:S01]  /*3d70*/  FADD.FTZ R52, R52, R49 ;  /* 0x0000003134347221 */ /* 0x000fe20000010000 */
[----:B------:R-:W-:Y:S01]  /*3d80*/  FADD.FTZ R55, R55, R50 ;  /* 0x0000003237377221 */ /* 0x000fe20000010000 */
[----:B------:R-:W-:Y:S01]  /*3d90*/  FADD.FTZ R92, R54, R51 ;  /* 0x00000033365c7221 */ /* 0x000fe20000010000 */
[----:B-----5:R-:W-:Y:S01]  /*3da0*/  FADD.FTZ R93, R53, R44 ;  /* 0x0000002c355d7221 */ /* 0x020fe20000010000 */
[----:B------:R-:W3:Y:S01]  /*3db0*/  LDS.128 R48, [R85+0x26c0] ;  /* 0x0026c00055307984 */ /* 0x000ee20000000c00 */
[----:B------:R-:W-:Y:S01]  /*3dc0*/  FADD.FTZ R44, R52, R45 ;  /* 0x0000002d342c7221 */ /* 0x000fe20000010000 */
[----:B------:R-:W-:Y:S01]  /*3dd0*/  FADD.FTZ R45, R55, R46 ;  /* 0x0000002e372d7221 */ /* 0x000fe20000010000 */
[----:B------:R-:W-:Y:S01]  /*3de0*/  FADD.FTZ R92, R92, R47 ;  /* 0x0000002f5c5c7221 */ /* 0x000fe20000010000 */
[----:B------:R-:W4:Y:S01]  /*3df0*/  LDS.128 R52, [R85+0x2760] ;  /* 0x0027600055347984 */ /* 0x000f220000000c00 */
[----:B------:R-:W-:Y:S01]  /*3e00*/  FADD.FTZ R93, R93, R24 ;  /* 0x000000185d5d7221 */ /* 0x000fe20000010000 */
        /* <DEDUP_REMOVED lines=10> */
[----:B------:R-:W-:Y:S01]  /*3eb0*/  FADD.FTZ R26, R92, R31 ;  /* 0x0000001f5c1a7221 */ /* 0x000fe20000010000 */
[----:B--2---:R-:W-:Y:S01]  /*3ec0*/  FADD.FTZ R25, R36, R25 ;  /* 0x0000001924197221 */ /* 0x004fe20000010000 */
[----:B------:R-:W-:Y:S01]  /*3ed0*/  FADD.FTZ R24, R37, R24 ;  /* 0x0000001825187221 */ /* 0x000fe20000010000 */
[----:B------:R-:W-:Y:S01]  /*3ee0*/  FADD.FTZ R27, R38, R27 ;  /* 0x0000001b261b7221 */ /* 0x000fe20000010000 */
[----:B------:R-:W-:Y:S01]  /*3ef0*/  FADD.FTZ R26, R39, R26 ;  /* 0x0000001a271a7221 */ /* 0x000fe20000010000 */
[----:B0-----:R-:W-:Y:S01]  /*3f00*/  FADD.FTZ R25, R25, R40 ;  /* 0x0000002819197221 */ /* 0x001fe20000010000 */
        /* <DEDUP_REMOVED lines=11> */
.L_x_121:
[----:B------:R-:W-:Y:S05]  /*3fc0*/  BSYNC B0 ;  /* 0x0000000000007941 */ /* 0x000fea0003800000 */
.L_x_120:
[----:B------:R-:W-:Y:S01]  /*3fd0*/  BSSY B0, `(.L_x_122) ;  /* 0x000000f000007945 */ /* 0x000fe20003800000 */
[----:B------:R-:W-:Y:S01]  /*3fe0*/  PRMT R32, R69, 0x7632, R32 ;  /* 0x0000763245207816 */ /* 0x000fe20000000020 */
[----:B------:R-:W-:Y:S02]  /*3ff0*/  IMAD.WIDE R84, R84, 0x4, R90 ;  /* 0x0000000454547825 */ /* 0x000fe400078e025a */
[----:B------:R-:W-:Y:S05]  /*4000*/  @P4 BRA `(.L_x_123) ;  /* 0x00000000002c4947 */ /* 0x000fea0003800000 */
[----:B------:R-:W0:Y:S01]  /*4010*/  LDC.64 R24, c[0x0][0x288] ;  /* 0x0000a200ff187b82 */ /* 0x000e220000000a00 */
[-C--:B------:R-:W-:Y:S01]  /*4020*/  LEA R30, P3, R2, R84.reuse, 0x2 ;  /* 0x00000054021e7211 */ /* 0x080fe200078610ff */
[----:B------:R2:W-:Y:S01]  /*4030*/  REDG.E.ADD.F32.FTZ.RN.STRONG.GPU desc[UR8][R84.64], R40 ;  /* 0x00000028540079a6 */ /* 0x0005e2000c10f388 */
[----:B------:R-:W-:Y:S02]  /*4040*/  LEA R26, P6, R3, R84, 0x2 ;  /* 0x00000054031a7211 */ /* 0x000fe400078c10ff */
[C---:B------:R-:W-:Y:S02]  /*4050*/  IADD3.X R31, R85.reuse, R4, RZ, P3, !PT ;  /* 0x00000004551f7210 */ /* 0x040fe40001ffe4ff */
[----:B------:R-:W-:-:S03]  /*4060*/  IADD3.X R27, R85, R5, RZ, P6, !PT ;  /* 0x00000005551b7210 */ /* 0x000fc600037fe4ff */
[----:B------:R2:W-:Y:S01]  /*4070*/  REDG.E.ADD.F32.FTZ.RN.STRONG.GPU desc[UR8][R30.64], R41 ;  /* 0x000000291e0079a6 */ /* 0x0005e2000c10f388 */
[----:B0-----:R-:W-:-:S04]  /*4080*/  LEA R28, P4, R24, R84, 0x2 ;  /* 0x00000054181c7211 */ /* 0x001fc800078810ff */
[----:B------:R-:W-:-:S05]  /*4090*/  LEA.HI.X R29, R24, R85, R25, 0x2, P4 ;  /* 0x00000055181d7211 */ /* 0x000fca00020f1419 */
[----:B------:R2:W-:Y:S04]  /*40a0*/  REDG.E.ADD.F32.FTZ.RN.STRONG.GPU desc[UR8][R28.64], R42 ;  /* 0x0000002a1c0079a6 */ /* 0x0005e8000c10f388 */
[----:B------:R2:W-:Y:S02]  /*40b0*/  REDG.E.ADD.F32.FTZ.RN.STRONG.GPU desc[UR8][R26.64], R43 ;  /* 0x0000002b1a0079a6 */ /* 0x0005e4000c10f388 */
.L_x_123:
[----:B------:R-:W-:Y:S05]  /*40c0*/  BSYNC B0 ;  /* 0x0000000000007941 */ /* 0x000fea0003800000 */
.L_x_122:
[----:B------:R-:W-:Y:S02]  /*40d0*/  PRMT R47, R68, 0x7632, R47 ;  /* 0x00007632442f7816 */ /* 0x000fe4000000002f */
[----:B------:R-:W-:Y:S02]  /*40e0*/  PRMT R46, R70, 0x7632, R46 ;  /* 0x00007632462e7816 */ /* 0x000fe4000000002e */
[----:B------:R-:W-:Y:S02]  /*40f0*/  PRMT R45, R67, 0x7632, R45 ;  /* 0x00007632432d7816 */ /* 0x000fe4000000002d */
[----:B------:R-:W-:Y:S02]  /*4100*/  PRMT R44, R65, 0x7632, R44 ;  /* 0x00007632412c7816 */ /* 0x000fe4000000002c */
[----:B--2---:R-:W-:Y:S02]  /*4110*/  PRMT R43, R64, 0x7632, R43 ;  /* 0x00007632402b7816 */ /* 0x004fe4000000002b */
[----:B------:R-:W-:-:S02]  /*4120*/  PRMT R42, R66, 0x7632, R42 ;  /* 0x00007632422a7816 */ /* 0x000fc4000000002a */
[----:B------:R-:W-:Y:S02]  /*4130*/  PRMT R41, R63, 0x7632, R41 ;  /* 0x000076323f297816 */ /* 0x000fe40000000029 */
[----:B------:R-:W-:Y:S02]  /*4140*/  PRMT R40, R60, 0x7632, R40 ;  /* 0x000076323c287816 */ /* 0x000fe40000000028 */
[----:B------:R-:W-:Y:S02]  /*4150*/  PRMT R39, R58, 0x7632, R39 ;  /* 0x000076323a277816 */ /* 0x000fe40000000027 */
[----:B------:R-:W-:Y:S02]  /*4160*/  PRMT R38, R62, 0x7632, R38 ;  /* 0x000076323e267816 */ /* 0x000fe40000000026 */
[----:B------:R-:W-:Y:S02]  /*4170*/  PRMT R37, R56, 0x7632, R37 ;  /* 0x0000763238257816 */ /* 0x000fe40000000025 */
[----:B------:R-:W-:-:S02]  /*4180*/  PRMT R36, R12, 0x7632, R36 ;  /* 0x000076320c247816 */ /* 0x000fc40000000024 */
[----:B------:R-:W-:Y:S02]  /*4190*/  PRMT R35, R10, 0x7632, R35 ;  /* 0x000076320a237816 */ /* 0x000fe40000000023 */
[----:B------:R-:W-:Y:S02]  /*41a0*/  PRMT R34, R14, 0x7632, R34 ;  /* 0x000076320e227816 */ /* 0x000fe40000000022 */
[----:B------:R-:W-:Y:S01]  /*41b0*/  PRMT R33, R8, 0x7632, R33 ;  /* 0x0000763208217816 */ /* 0x000fe20000000021 */
[----:B------:R-:W-:Y:S06]  /*41c0*/  @!P0 BRA `(.L_x_124) ;  /* 0x0000001000888947 */ /* 0x000fec0003800000 */
[----:B------:R-:W0:Y:S01]  /*41d0*/  LDC R49, c[0x0][0x10] ;  /* 0x00000400ff317b82 */ /* 0x000e220000000800 */
[----:B------:R-:W2:Y:S01]  /*41e0*/  S2R R48, SR_CTAID.Y ;  /* 0x0000000000307919 */ /* 0x000ea20000002600 */
[----:B------:R-:W-:-:S06]  /*41f0*/  LOP3.LUT R26, R71, 0x1, RZ, 0xc0, !PT ;  /* 0x00000001471a7812 */ /* 0x000fcc00078ec0ff */
[----:B------:R-:W3:Y:S08]  /*4200*/  LDC.64 R24, c[0x0][0x258] ;  /* 0x00009600ff187b82 */ /* 0x000ef00000000a00 */
[----:B------:R-:W4:Y:S01]  /*4210*/  LDC.64 R52, c[0x0][0x260] ;  /* 0x00009800ff347b82 */ /* 0x000f220000000a00 */
[----:B0-----:R-:W-:-:S04]  /*4220*/  IMAD R26, R26, R49, RZ ;  /* 0x000000311a1a7224 */ /* 0x001fc800078e02ff */
[C---:B------:R-:W-:Y:S01]  /*4230*/  IMAD R28, R26.reuse, R83, RZ ;  /* 0x000000531a1c7224 */ /* 0x040fe200078e02ff */
[----:B--2---:R-:W-:-:S04]  /*4240*/  IADD3 R27, R26, R48, RZ ;  /* 0x000000301a1b7210 */ /* 0x004fc80007ffe0ff */
[----:B------:R-:W-:Y:S01]  /*4250*/  SHF.L.U32 R29, R28, 0x1, RZ ;  /* 0x000000011c1d7819 */ /* 0x000fe200000006ff */
[----:B---3--:R-:W-:-:S04]  /*4260*/  IMAD.WIDE.U32 R24, R27, 0x4, R24 ;  /* 0x000000041b187825 */ /* 0x008fc800078e0018 */
[----:B----4-:R-:W-:Y:S01]  /*4270*/  IMAD.WIDE R52, R29, 0x4, R52 ;  /* 0x000000041d347825 */ /* 0x010fe200078e0234 */
[----:B------:R-:W-:Y:S06]  /*4280*/  @P2 BRA `(.L_x_125) ;  /* 0x0000000000602947 */ /* 0x000fec0003800000 */
[----:B------:R-:W0:Y:S01]  /*4290*/  S2R R6, SR_LANEID ;  /* 0x0000000000067919 */ /* 0x000e220000000000 */
[----:B------:R-:W-:Y:S01]  /*42a0*/  HFMA2.MMA R28, -RZ, RZ, 0, 5.9604644775390625e-08 ;  /* 0x00000001ff1c7435 */ /* 0x000fe200000001ff */
[----:B------:R-:W-:Y:S01]  /*42b0*/  VOTEU.ANY UR5, UPT, PT ;  /* 0x0000000000057886 */ /* 0x000fe200038e0100 */
[----:B------:R-:W-:Y:S01]  /*42c0*/  LOP3.LUT P0, RZ, R71, 0x2, RZ, 0xc0, !PT ;  /* 0x0000000247ff7812 */ /* 0x000fe2000780c0ff */
[----:B------:R-:W-:Y:S01]  /*42d0*/  UFLO.U32 UR6, UR5 ;  /* 0x00000005000672bd */ /* 0x000fe200080e0000 */
[----:B------:R-:W-:Y:S01]  /*42e0*/  IMAD R27, R49, UR7, R48 ;  /* 0x00000007311b7c24 */ /* 0x000fe2000f8e0230 */
[----:B------:R-:W-:Y:S01]  /*42f0*/  UPOPC UR5, UR5 ;  /* 0x00000005000572bf */ /* 0x000fe20008000000 */
[----:B------:R-:W-:Y:S02]  /*4300*/  SEL R31, R83, RZ, !P0 ;  /* 0x000000ff531f7207 */ /* 0x000fe40004000000 */
[----:B------:R-:W-:Y:S02]  /*4310*/  IMAD.WIDE.U32 R26, R27, 0x8, R52 ;  /* 0x000000081b1a7825 */ /* 0x000fe400078e0034 */
[----:B------:R-:W-:-:S02]  /*4320*/  SEL R28, R28, 0xffffffff, !P0 ;  /* 0xffffffff1c1c7807 */ /* 0x000fc40004000000 */
[----:B------:R-:W-:Y:S01]  /*4330*/  ISETP.NE.AND P0, PT, R31, -0x1, PT ;  /* 0xffffffff1f00780c */ /* 0x000fe20003f05270 */
[----:B------:R2:W-:Y:S02]  /*4340*/  STG.E.64 desc[UR8][R26.64], R22 ;  /* 0x000000161a007986 */ /* 0x0005e4000c101b08 */
[----:B------:R-:W-:Y:S01]  /*4350*/  IMAD R29, R28, UR5, RZ ;  /* 0x000000051c1d7c24 */ /* 0x000fe2000f8e02ff */
[----:B0-----:R-:W-:-:S13]  /*4360*/  ISETP.EQ.U32.AND P3, PT, R6, UR6, PT ;  /* 0x0000000606007c0c */ /* 0x001fda000bf62070 */
[----:B------:R-:W-:Y:S06]  /*4370*/  @P3 MEMBAR.ALL.GPU ;  /* 0x0000000000003992 */ /* 0x000fec000000a000 */
[----:B------:R-:W-:-:S00]  /*4380*/  @P3 ERRBAR ;  /* 0x00000000000039ab */ /* 0x000fc00000000000 */
[----:B------:R-:W-:Y:S06]  /*4390*/  @P3 CGAERRBAR ;  /* 0x00000000000035ab */ /* 0x000fec0000000000 */
[----:B------:R2:W-:Y:S01]  /*43a0*/  @P3 REDG.E.ADD.S32.STRONG.GPU desc[UR8][R24.64], R29 ;  /* 0x0000001d1800398e */ /* 0x0005e2000c10e388 */
[----:B------:R-:W-:Y:S05]  /*43b0*/  @!P0 BRA `(.L_x_125) ;  /* 0x0000000000148947 */ /* 0x000fea0003800000 */
.L_x_126:
[----:B--2---:R-:W2:Y:S04]  /*43c0*/  LDG.E.STRONG.GPU R26, desc[UR8][R24.64] ;  /* 0x00000008181a7981 */ /* 0x004ea8000c1ef900 */
[----:B--2---:R-:W-:Y:S01]  /*43d0*/  CCTL.IVALL ;  /* 0x00000000ff00798f */ /* 0x004fe20002000000 */
[----:B------:R-:W-:Y:S05]  /*43e0*/  YIELD ;  /* 0x0000000000007946 */ /* 0x000fea0003800000 */
[----:B------:R-:W-:-:S13]  /*43f0*/  ISETP.NE.AND P0, PT, R26, R31, PT ;  /* 0x0000001f1a00720c */ /* 0x000fda0003f05270 */
[----:B------:R-:W-:Y:S05]  /*4400*/  @P0 BRA `(.L_x_126) ;  /* 0xfffffffc00ec0947 */ /* 0x000fea000383ffff */
.L_x_125:
[----:B------:R-:W-:Y:S01]  /*4410*/  ISETP.NE.AND P0, PT, R83, RZ, PT ;  /* 0x000000ff5300720c */ /* 0x000fe20003f05270 */
[----:B------:R-:W-:Y:S05]  /*4420*/  WARPSYNC.ALL ;  /* 0x0000000000007948 */ /* 0x000fea0003800000 */
[----:B------:R-:W-:Y:S07]  /*4430*/  BAR.SYNC.DEFER_BLOCKING 0x0 ;  /* 0x0000000000007b1d */ /* 0x000fee0000010000 */
[----:B------:R-:W-:Y:S05]  /*4440*/  @!P0 BRA `(.L_x_124) ;  /* 0x0000000c00e88947 */ /* 0x000fea0003800000 */
[----:B--2---:R-:W-:Y:S02]  /*4450*/  IADD3 R24, R83, -0x1, RZ ;  /* 0xffffffff53187810 */ /* 0x004fe40007ffe0ff */
[----:B------:R-:W-:Y:S02]  /*4460*/  MOV R51, RZ ;  /* 0x000000ff00337202 */ /* 0x000fe40000000f00 */
[----:B------:R-:W-:-:S13]  /*4470*/  ISETP.GE.U32.AND P0, PT, R24, 0x3, PT ;  /* 0x000000031800780c */ /* 0x000fda0003f06070 */
[----:B------:R-:W-:Y:S05]  /*4480*/  @!P0 BRA `(.L_x_127) ;  /* 0x0000000c00688947 */ /* 0x000fea0003800000 */
[----:B------:R-:W-:Y:S01]  /*4490*/  LOP3.LUT R50, R83, 0x3, RZ, 0xc0, !PT ;  /* 0x0000000353327812 */ /* 0x000fe200078ec0ff */
[----:B------:R-:W-:-:S03]  /*44a0*/  HFMA2.MMA R51, -RZ, RZ, 0, 0 ;  /* 0x00000000ff337435 */ /* 0x000fc600000001ff */
[----:B------:R-:W-:-:S04]  /*44b0*/  IADD3 R50, -R50, R83, RZ ;  /* 0x0000005332327210 */ /* 0x000fc80007ffe1ff */
[----:B------:R-:W-:-:S13]  /*44c0*/  ISETP.GT.AND P0, PT, R50, RZ, PT ;  /* 0x000000ff3200720c */ /* 0x000fda0003f04270 */
[----:B------:R-:W-:Y:S05]  /*44d0*/  @!P0 BRA `(.L_x_128) ;  /* 0x0000000800d88947 */ /* 0x000fea0003800000 */
[----:B------:R-:W-:Y:S02]  /*44e0*/  ISETP.GT.AND P3, PT, R50, 0xc, PT ;  /* 0x0000000c3200780c */ /* 0x000fe40003f64270 */
[----:B------:R-:W-:-:S11]  /*44f0*/  PLOP3.LUT P0, PT, PT, PT, PT, 0x80, 0x0 ;  /* 0x000000000000781c */ /* 0x000fd60003f0f070 */
[----:B------:R-:W-:Y:S05]  /*4500*/  @!P3 BRA `(.L_x_129) ;  /* 0x0000000400d0b947 */ /* 0x000fea0003800000 */
[----:B------:R-:W-:-:S13]  /*4510*/  PLOP3.LUT P0, PT, PT, PT, PT, 0x8, 0x0 ;  /* 0x000000000000781c */ /* 0x000fda0003f0e170 */
.L_x_130:
[----:B------:R-:W-:-:S13]  /*4520*/  ISETP.EQ.OR P6, PT, R51, UR7, P2 ;  /* 0x0000000733007c0c */ /* 0x000fda00097c2670 */
[----:B------:R-:W-:-:S04]  /*4530*/  @!P6 IMAD R25, R49, R51, R48 ;  /* 0x000000333119e224 */ /* 0x000fc800078e0230 */
[----:B------:R-:W-:-:S06]  /*4540*/  @!P6 IMAD.WIDE.U32 R24, R25, 0x8, R52 ;  /* 0x000000081918e825 */ /* 0x000fcc00078e0034 */
[----:B------:R-:W1:Y:S01]  /*4550*/  @!P6 LDG.E.64 R24, desc[UR8][R24.64] ;  /* 0x000000081818e981 */ /* 0x000e62000c1e1b00 */
[C---:B------:R-:W-:Y:S02]  /*4560*/  IADD3 R27, R51.reuse, 0x1, RZ ;  /* 0x00000001331b7810 */ /* 0x040fe40007ffe0ff */
[----:B------:R-:W-:Y:S02]  /*4570*/  IADD3 R29, R51, 0x2, RZ ;  /* 0x00000002331d7810 */ /* 0x000fe40007ffe0ff */
[----:B------:R-:W-:Y:S02]  /*4580*/  ISETP.EQ.OR P3, PT, R27, UR7, P2 ;  /* 0x000000071b007c0c */ /* 0x000fe40009762670 */
[----:B------:R-:W-:Y:S02]  /*4590*/  ISETP.EQ.OR P4, PT, R29, UR7, P2 ;  /* 0x000000071d007c0c */ /* 0x000fe40009782670 */
[----:B------:R-:W-:-:S09]  /*45a0*/  IADD3 R28, R51, 0x3, RZ ;  /* 0x00000003331c7810 */ /* 0x000fd20007ffe0ff */
[C-C-:B------:R-:W-:Y:S02]  /*45b0*/  @!P3 IMAD R27, R49.reuse, R27, R48.reuse ;  /* 0x0000001b311bb224 */ /* 0x140fe400078e0230 */
[----:B------:R-:W-:Y:S02]  /*45c0*/  @!P4 IMAD R29, R49, R29, R48 ;  /* 0x0000001d311dc224 */ /* 0x000fe400078e0230 */
[----:B-1----:R-:W-:Y:S01]  /*45d0*/  @!P6 FADD.FTZ R22, R22, R24 ;  /* 0x000000181616e221 */ /* 0x002fe20000010000 */
        /* <DEDUP_REMOVED lines=103> */
.L_x_129:
        /* <DEDUP_REMOVED lines=13> */
[----:B------:R-:W1:Y:S02]  /*4d20*/  @!P0 LDG.E.64 R24, desc[UR8][R24.64] ;  /* 0x0000000818188981 */ /* 0x000e64000c1e1b00 */
        /* <DEDUP_REMOVED lines=8> */
[----:B-1----:R-:W-:Y:S01]  /*4db0*/  @!P0 FADD.FTZ R22, R22, R24 ;  /* 0x0000001816168221 */ /* 0x002fe20000010000 */
        /* <DEDUP_REMOVED lines=38> */
.L_x_131:
[----:B------:R-:W-:-:S13]  /*5020*/  ISETP.NE.OR P0, PT, R50, RZ, P0 ;  /* 0x000000ff3200720c */ /* 0x000fda0000705670 */
[----:B------:R-:W-:Y:S05]  /*5030*/  @!P0 BRA `(.L_x_127) ;  /* 0x00000000007c8947 */ /* 0x000fea0003800000 */
.L_x_128:
        /* <DEDUP_REMOVED lines=10> */
[----:B------:R-:W1:Y:S01]  /*50e0*/  @!P4 LDG.E.64 R24, desc[UR8][R24.64] ;  /* 0x000000081818c981 */ /* 0x000e62000c1e1b00 */
        /* <DEDUP_REMOVED lines=10> */
[----:B-1----:R-:W-:Y:S01]  /*5190*/  @!P4 FADD.FTZ R22, R22, R24 ;  /* 0x000000181616c221 */ /* 0x002fe20000010000 */
        /* <DEDUP_REMOVED lines=9> */
.L_x_127:
        /* <DEDUP_REMOVED lines=8> */
[----:B------:R-:W1:Y:S02]  /*52b0*/  LDG.E.64 R24, desc[UR8][R24.64] ;  /* 0x0000000818187981 */ /* 0x000e64000c1e1b00 */
[----:B-1----:R-:W-:Y:S01]  /*52c0*/  FADD.FTZ R22, R22, R24 ;  /* 0x0000001816167221 */ /* 0x002fe20000010000 */
[----:B------:R-:W-:-:S07]  /*52d0*/  FADD.FTZ R23, R23, R25 ;  /* 0x0000001917177221 */ /* 0x000fce0000010000 */
.L_x_133:
[----:B------:R-:W-:Y:S05]  /*52e0*/  BSYNC B0 ;  /* 0x0000000000007941 */ /* 0x000fea0003800000 */
.L_x_132:
        /* <DEDUP_REMOVED lines=10> */
[----:B------:R-:W1:Y:S04]  /*5390*/  @!P3 LDG.E.64 R24, desc[UR8][R24.64] ;  /* 0x000000081818b981 */ /* 0x000e68000c1e1b00 */
[----:B------:R-:W2:Y:S01]  /*53a0*/  @!P0 LDG.E.64 R26, desc[UR8][R26.64] ;  /* 0x000000081a1a8981 */ /* 0x000ea2000c1e1b00 */
[----:B-1----:R-:W-:Y:S01]  /*53b0*/  @!P3 FADD.FTZ R22, R22, R24 ;  /* 0x000000181616b221 */ /* 0x002fe20000010000 */
[----:B------:R-:W-:-:S03]  /*53c0*/  @!P3 FADD.FTZ R23, R23, R25 ;  /* 0x000000191717b221 */ /* 0x000fc60000010000 */
[----:B--2---:R-:W-:Y:S01]  /*53d0*/  @!P0 FADD.FTZ R22, R22, R26 ;  /* 0x0000001a16168221 */ /* 0x004fe20000010000 */
[----:B------:R-:W-:-:S07]  /*53e0*/  @!P0 FADD.FTZ R23, R23, R27 ;  /* 0x0000001b17178221 */ /* 0x000fce0000010000 */
.L_x_124:
[----:B------:R-:W0:Y:S01]  /*53f0*/  S2UR UR6, SR_CgaCtaId ;  /* 0x00000000000679c3 */ /* 0x000e220000008800 */
[----:B------:R-:W-:Y:S01]  /*5400*/  UMOV UR5, 0x400 ;  /* 0x0000040000057882 */ /* 0x000fe20000000000 */
[----:B------:R-:W-:Y:S01]  /*5410*/  SHF.L.U32 R69, R69, 0x10, RZ ;  /* 0x0000001045457819 */ /* 0x000fe200000006ff */
[----:B------:R-:W-:Y:S01]  /*5420*/  ULDC.64 UR14, c[0x0][0x290] ;  /* 0x0000a400000e7ab9 */ /* 0x000fe20000000a00 */
[----:B--2---:R-:W-:Y:S02]  /*5430*/  SHF.L.U32 R29, R32, 0x10, RZ ;  /* 0x00000010201d7819 */ /* 0x004fe400000006ff */
[----:B------:R-:W-:Y:S01]  /*5440*/  ISETP.GE.U32.AND P0, PT, R78, UR14, PT ;  /* 0x0000000e4e007c0c */ /* 0x000fe2000bf06070 */
[----:B------:R-:W-:-:S04]  /*5450*/  FADD.FTZ R28, -R16, R69 ;  /* 0x00000045101c7221 */ /* 0x000fc80000010100 */
[----:B------:R-:W-:Y:S01]  /*5460*/  FMUL.FTZ R51, R28, R17 ;  /* 0x000000111c337220 */ /* 0x000fe20000410000 */
[----:B0-----:R-:W-:-:S09]  /*5470*/  ULEA UR5, UR6, UR5, 0x18 ;  /* 0x0000000506057291 */ /* 0x001fd2000f8ec03f */
[----:B------:R1:W-:Y:S01]  /*5480*/  @!P2 STS.64 [UR5+0xc0], R22 ;  /* 0x0000c016ff00a988 */ /* 0x0003e20008000a05 */
[----:B------:R-:W-:Y:S01]  /*5490*/  BAR.SYNC.DEFER_BLOCKING 0x0 ;  /* 0x0000000000007b1d */ /* 0x000fe20000010000 */
[----:B-1----:R-:W-:Y:S01]  /*54a0*/  FADD.FTZ R22, -R16, R29 ;  /* 0x0000001d10167221 */ /* 0x002fe20000010100 */
[----:B------:R-:W-:-:S03]  /*54b0*/  SHF.L.U32 R29, R70, 0x10, RZ ;  /* 0x00000010461d7819 */ /* 0x000fc600000006ff */
[----:B------:R-:W-:Y:S01]  /*54c0*/  FMUL.FTZ R50, R22, R17 ;  /* 0x0000001116327220 */ /* 0x000fe20000410000 */
[----:B------:R-:W0:Y:S01]  /*54d0*/  LDS.64 R24, [UR5+0xc0] ;  /* 0x0000c005ff187984 */ /* 0x000e220008000a00 */
[----:B------:R-:W-:Y:S02]  /*54e0*/  ULDC UR5, c[0x0][0x2bc] ;  /* 0x0000af0000057ab9 */ /* 0x000fe40000000800 */
[----:B0-----:R-:W-:Y:S01]  /*54f0*/  FMUL.FTZ R26, R24, UR5 ;  /* 0x00000005181a7c20 */ /* 0x001fe20008410000 */
[----:B------:R-:W-:Y:S01]  /*5500*/  FMUL.FTZ R27, R25, UR5 ;  /* 0x00000005191b7c20 */ /* 0x000fe20008410000 */
        /* <DEDUP_REMOVED lines=21> */
.L_x_134:
[----:B------:R-:W-:Y:S04]  /*5660*/  BSSY B0, `(.L_x_135) ;  /* 0x0000014000007945 */ /* 0x000fe80003800000 */
[----:B------:R-:W-:Y:S05]  /*5670*/  @!P1 BRA `(.L_x_136) ;  /* 0x0000000000489947 */ /* 0x000fea0003800000 */
[C-C-:B------:R-:W-:Y:S01]  /*5680*/  FFMA.FTZ R22, R26.reuse, R51, R27.reuse ;  /* 0x000000331a167223 */ /* 0x140fe2000001001b */
[----:B------:R-:W-:Y:S01]  /*5690*/  FFMA.FTZ R23, R26, R50, R27 ;  /* 0x000000321a177223 */ /* 0x000fe2000001001b */
[----:B------:R-:W-:Y:S02]  /*56a0*/  ULDC.64 UR12, c[0x0][0x288] ;  /* 0x0000a200000c7ab9 */ /* 0x000fe40000000a00 */
[----:B------:R-:W-:Y:S01]  /*56b0*/  FFMA.FTZ R28, R25, R18, -R22 ;  /* 0x00000012191c7223 */ /* 0x000fe20000010816 */
[----:B------:R-:W-:Y:S01]  /*56c0*/  FFMA.FTZ R24, R24, R19, -R23 ;  /* 0x0000001318187223 */ /* 0x000fe20000010817 */
[----:B------:R-:W-:Y:S01]  /*56d0*/  MOV R22, R86 ;  /* 0x0000005600167202 */ /* 0x000fe20000000f00 */
[----:B------:R-:W-:Y:S01]  /*56e0*/  IMAD R30, R61, UR12, RZ ;  /* 0x0000000c3d1e7c24 */ /* 0x000fe2000f8e02ff */
[----:B------:R-:W-:Y:S01]  /*56f0*/  MOV R23, R89 ;  /* 0x0000005900177202 */ /* 0x000fe20000000f00 */
[-C--:B------:R-:W-:Y:S01]  /*5700*/  FMUL.FTZ R31, R28, R17.reuse ;  /* 0x000000111c1f7220 */ /* 0x080fe20000410000 */
[----:B------:R-:W-:Y:S01]  /*5710*/  FMUL.FTZ R28, R24, R17 ;  /* 0x00000011181c7220 */ /* 0x000fe20000410000 */
[----:B------:R-:W-:-:S02]  /*5720*/  IMAD R25, R79, UR13, R30 ;  /* 0x0000000d4f197c24 */ /* 0x000fc4000f8e021e */
[----:B------:R-:W-:Y:S01]  /*5730*/  IMAD.WIDE.U32 R22, R79, UR12, R22 ;  /* 0x0000000c4f167c25 */ /* 0x000fe2000f8e0016 */
[----:B------:R-:W-:Y:S02]  /*5740*/  ULDC.64 UR12, c[0x0][0x210] ;  /* 0x00008400000c7ab9 */ /* 0x000fe40000000a00 */
[----:B------:R-:W-:Y:S02]  /*5750*/  LEA R24, P2, R22, UR12, 0x1 ;  /* 0x0000000c16187c11 */ /* 0x000fe4000f8408ff */
[----:B------:R-:W-:Y:S02]  /*5760*/  IADD3 R25, R23, R25, RZ ;  /* 0x0000001917197210 */ /* 0x000fe40007ffe0ff */
[----:B------:R-:W-:Y:S02]  /*5770*/  F2FP.BF16.F32.PACK_AB R23, R28, R31 ;  /* 0x0000001f1c17723e */ /* 0x000fe400000010ff */
[----:B------:R-:W-:-:S05]  /*5780*/  LEA.HI.X R25, R22, UR13, R25, 0x1, P2 ;  /* 0x0000000d16197c11 */ /* 0x000fca00090f0c19 */
[----:B------:R0:W-:Y:S02]  /*5790*/  STG.E desc[UR8][R24.64], R23 ;  /* 0x0000001718007986 */ /* 0x0001e4000c101908 */
.L_x_136:
[----:B------:R-:W-:Y:S05]  /*57a0*/  BSYNC B0 ;  /* 0x0000000000007941 */ /* 0x000fea0003800000 */
.L_x_135:
[----:B0-----:R-:W-:Y:S01]  /*57b0*/  SHF.L.U32 R23, R46, 0x10, RZ ;  /* 0x000000102e177819 */ /* 0x001fe200000006ff */
[C---:B------:R-:W-:Y:S01]  /*57c0*/  FADD.FTZ R28, -R16.reuse, R29 ;  /* 0x0000001d101c7221 */ /* 0x040fe20000010100 */
[----:B------:R-:W-:Y:S02]  /*57d0*/  ISETP.GE.U32.AND P2, PT, R77, UR14, PT ;  /* 0x0000000e4d007c0c */ /* 0x000fe4000bf46070 */
[----:B------:R-:W-:Y:S01]  /*57e0*/  ISETP.GE.AND.EX P3, PT, R59, UR15, PT, P0 ;  /* 0x0000000f3b007c0c */ /* 0x000fe2000bf66300 */
[----:B------:R-:W-:Y:S01]  /*57f0*/  FADD.FTZ R22, -R16, R23 ;  /* 0x0000001710167221 */ /* 0x000fe20000010100 */
[----:B------:R-:W-:Y:S01]  /*5800*/  ISETP.GE.AND.EX P4, PT, R57, UR15, PT, P2 ;  /* 0x0000000f39007c0c */ /* 0x000fe2000bf86320 */
[-C--:B------:R-:W-:Y:S01]  /*5810*/  FMUL.FTZ R47, R28, R17.reuse ;  /* 0x000000111c2f7220 */ /* 0x080fe20000410000 */
[----:B------:R-:W-:Y:S01]  /*5820*/  SHF.L.U32 R29, R44, 0x10, RZ ;  /* 0x000000102c1d7819 */ /* 0x000fe200000006ff */
[----:B------:R-:W-:Y:S01]  /*5830*/  FMUL.FTZ R44, R22, R17 ;  /* 0x00000011162c7220 */ /* 0x000fe20000410000 */
[----:B------:R-:W-:-:S02]  /*5840*/  SHF.L.U32 R67, R67, 0x10, RZ ;  /* 0x0000001043437819 */ /* 0x000fc400000006ff */
[----:B------:R-:W-:Y:S02]  /*5850*/  ISETP.GE.U32.AND P0, PT, R76, UR14, PT ;  /* 0x0000000e4c007c0c */ /* 0x000fe4000bf06070 */
[----:B------:R-:W-:Y:S02]  /*5860*/  ISETP.GE.U32.AND P2, PT, R75, UR14, PT ;  /* 0x0000000e4b007c0c */ /* 0x000fe4000bf46070 */
[C---:B------:R-:W-:Y:S02]  /*5870*/  ISETP.GT.U32.OR P3, PT, R81.reuse, 0x27f, P3 ;  /* 0x0000027f5100780c */ /* 0x040fe40001f64470 */
[----:B------:R-:W-:Y:S02]  /*5880*/  ISETP.GT.U32.OR P4, PT, R81, 0x27f, P4 ;  /* 0x0000027f5100780c */ /* 0x000fe40002784470 */
[----:B------:R-:W-:Y:S02]  /*5890*/  SHF.L.U32 R24, R45, 0x10, RZ ;  /* 0x000000102d187819 */ /* 0x000fe400000006ff */
[----:B------:R-:W-:Y:S01]  /*58a0*/  SHF.L.U32 R65, R65, 0x10, RZ ;  /* 0x0000001041417819 */ /* 0x000fe200000006ff */
[----:B------:R-:W-:Y:S08]  /*58b0*/  @!P5 BRA `(.L_x_137) ;  /* 0x000000000048d947 */ /* 0x000ff00003800000 */
        /* <DEDUP_REMOVED lines=18> */
.L_x_137:
        /* <DEDUP_REMOVED lines=20> */
.L_x_139:
[----:B------:R-:W-:Y:S05]  /*5b20*/  BSYNC B0 ;  /* 0x0000000000007941 */ /* 0x000fea0003800000 */
.L_x_138:
[C---:B------:R-:W-:Y:S01]  /*5b30*/  FADD.FTZ R28, -R16.reuse, R65 ;  /* 0x00000041101c7221 */ /* 0x040fe20000010100 */
[----:B------:R-:W-:Y:S01]  /*5b40*/  FADD.FTZ R22, -R16, R29 ;  /* 0x0000001d10167221 */ /* 0x000fe20000010100 */
[----:B0-----:R-:W-:Y:S02]  /*5b50*/  SHF.L.U32 R23, R64, 0x10, RZ ;  /* 0x0000001040177819 */ /* 0x001fe400000006ff */
[----:B------:R-:W-:Y:S01]  /*5b60*/  SHF.L.U32 R24, R43, 0x10, RZ ;  /* 0x000000102b187819 */ /* 0x000fe200000006ff */
[-C--:B------:R-:W-:Y:S01]  /*5b70*/  FMUL.FTZ R47, R28, R17.reuse ;  /* 0x000000111c2f7220 */ /* 0x080fe20000410000 */
        /* <DEDUP_REMOVED lines=20> */
.L_x_140:
[----:B------:R-:W-:Y:S04]  /*5cc0*/  BSSY B0, `(.L_x_141) ;  /* 0x0000014000007945 */ /* 0x000fe80003800000 */
[----:B------:R-:W-:Y:S05]  /*5cd0*/  @P4 BRA `(.L_x_142) ;  /* 0x0000000000484947 */ /* 0x000fea0003800000 */
        /* <DEDUP_REMOVED lines=8> */
[C---:B------:R-:W-:Y:S02]  /*5d60*/  IMAD R25, R77.reuse, UR13, R30 ;  /* 0x0000000d4d197c24 */ /* 0x040fe4000f8e021e */
[-C--:B------:R-:W-:Y:S01]  /*5d70*/  FMUL.FTZ R29, R28, R17.reuse ;  /* 0x000000111c1d7220 */ /* 0x080fe20000410000 */
[----:B------:R-:W-:Y:S01]  /*5d80*/  FMUL.FTZ R28, R24, R17 ;  /* 0x00000011181c7220 */ /* 0x000fe20000410000 */
[----:B------:R-:W-:Y:S01]  /*5d90*/  IMAD.WIDE.U32 R22, R77, UR12, R22 ;  /* 0x0000000c4d167c25 */ /* 0x000fe2000f8e0016 */
[----:B------:R-:W-:-:S02]  /*5da0*/  ULDC.64 UR12, c[0x0][0x210] ;  /* 0x00008400000c7ab9 */ /* 0x000fc40000000a00 */
[----:B------:R-:W-:Y:S02]  /*5db0*/  LEA R24, P3, R22, UR12, 0x1 ;  /* 0x0000000c16187c11 */ /* 0x000fe4000f8608ff */
[----:B------:R-:W-:Y:S02]  /*5dc0*/  IADD3 R25, R23, R25, RZ ;  /* 0x0000001917197210 */ /* 0x000fe40007ffe0ff */
[----:B------:R-:W-:Y:S02]  /*5dd0*/  F2FP.BF16.F32.PACK_AB R23, R28, R29 ;  /* 0x0000001d1c17723e */ /* 0x000fe400000010ff */
[----:B------:R-:W-:-:S05]  /*5de0*/  LEA.HI.X R25, R22, UR13, R25, 0x1, P3 ;  /* 0x0000000d16197c11 */ /* 0x000fca00098f0c19 */
[----:B------:R0:W-:Y:S02]  /*5df0*/  STG.E desc[UR8][R24.64], R23 ;  /* 0x0000001718007986 */ /* 0x0001e4000c101908 */
.L_x_142:
[----:B------:R-:W-:Y:S05]  /*5e00*/  BSYNC B0 ;  /* 0x0000000000007941 */ /* 0x000fea0003800000 */
.L_x_141:
[----:B------:R-:W-:Y:S02]  /*5e10*/  SHF.L.U32 R45, R66, 0x10, RZ ;  /* 0x00000010422d7819 */ /* 0x000fe400000006ff */
[----:B0-----:R-:W-:Y:S02]  /*5e20*/  SHF.L.U32 R23, R42, 0x10, RZ ;  /* 0x000000102a177819 */ /* 0x001fe400000006ff */
[----:B------:R-:W-:Y:S02]  /*5e30*/  ISETP.GE.U32.AND P3, PT, R74, UR14, PT ;  /* 0x0000000e4a007c0c */ /* 0x000fe4000bf66070 */
[----:B------:R-:W-:Y:S01]  /*5e40*/  ISETP.GE.U32.AND P4, PT, R73, UR14, PT ;  /* 0x0000000e49007c0c */ /* 0x000fe2000bf86070 */
[----:B------:R-:W-:Y:S01]  /*5e50*/  FADD.FTZ R22, -R16, R23 ;  /* 0x0000001710167221 */ /* 0x000fe20000010100 */
[----:B------:R-:W-:Y:S02]  /*5e60*/  ISETP.GE.U32.AND P6, PT, R72, UR14, PT ;  /* 0x0000000e48007c0c */ /* 0x000fe4000bfc6070 */
[----:B------:R-:W-:Y:S01]  /*5e70*/  SHF.L.U32 R47, R60, 0x10, RZ ;  /* 0x000000103c2f7819 */ /* 0x000fe200000006ff */
[----:B------:R-:W-:Y:S01]  /*5e80*/  FMUL.FTZ R44, R22, R17 ;  /* 0x00000011162c7220 */ /* 0x000fe20000410000 */
[----:B------:R-:W-:-:S02]  /*5e90*/  SHF.L.U32 R25, R40, 0x10, RZ ;  /* 0x0000001028197819 */ /* 0x000fc400000006ff */
[----:B------:R-:W-:Y:S02]  /*5ea0*/  SHF.L.U32 R49, R62, 0x10, RZ ;  /* 0x000000103e317819 */ /* 0x000fe400000006ff */
[----:B------:R-:W-:Y:S01]  /*5eb0*/  SHF.L.U32 R29, R38, 0x10, RZ ;  /* 0x00000010261d7819 */ /* 0x000fe200000006ff */
[----:B------:R-:W-:Y:S01]  /*5ec0*/  FADD.FTZ R38, -R16, R45 ;  /* 0x0000002d10267221 */ /* 0x000fe20000010100 */
[----:B------:R-:W-:Y:S01]  /*5ed0*/  SHF.L.U32 R51, R12, 0x10, RZ ;  /* 0x000000100c337819 */ /* 0x000fe200000006ff */
[----:B------:R-:W-:Y:S01]  /*5ee0*/  FADD.FTZ R30, -R16, R49 ;  /* 0x00000031101e7221 */ /* 0x000fe20000010100 */
[----:B------:R-:W-:Y:S01]  /*5ef0*/  SHF.L.U32 R31, R36, 0x10, RZ ;  /* 0x00000010241f7819 */ /* 0x000fe200000006ff */
[----:B------:R-:W-:Y:S01]  /*5f00*/  FADD.FTZ R36, -R16, R25 ;  /* 0x0000001910247221 */ /* 0x000fe20000010100 */
[----:B------:R-:W-:Y:S01]  /*5f10*/  SHF.L.U32 R53, R14, 0x10, RZ ;  /* 0x000000100e357819 */ /* 0x000fe200000006ff */
[----:B------:R-:W-:Y:S01]  /*5f20*/  FADD.FTZ R32, -R16, R29 ;  /* 0x0000001d10207221 */ /* 0x000fe20000010100 */
[----:B------:R-:W-:Y:S01]  /*5f30*/  SHF.L.U32 R43, R34, 0x10, RZ ;  /* 0x00000010222b7819 */ /* 0x000fe200000006ff */
[C---:B------:R-:W-:Y:S01]  /*5f40*/  FADD.FTZ R34, -R16.reuse, R47 ;  /* 0x0000002f10227221 */ /* 0x040fe20000010100 */
[----:B------:R-:W-:Y:S01]  /*5f50*/  ISETP.GE.AND.EX P0, PT, R7, UR15, PT, P0 ;  /* 0x0000000f07007c0c */ /* 0x000fe2000bf06300 */
[C---:B------:R-:W-:Y:S01]  /*5f60*/  FADD.FTZ R14, -R16.reuse, R51 ;  /* 0x00000033100e7221 */ /* 0x040fe20000010100 */
[----:B------:R-:W-:Y:S01]  /*5f70*/  ISETP.GE.AND.EX P2, PT, R9, UR15, PT, P2 ;  /* 0x0000000f09007c0c */ /* 0x000fe2000bf46320 */
[C---:B------:R-:W-:Y:S01]  /*5f80*/  FADD.FTZ R28, -R16.reuse, R31 ;  /* 0x0000001f101c7221 */ /* 0x040fe20000010100 */
[----:B------:R-:W-:Y:S01]  /*5f90*/  ISETP.GE.AND.EX P3, PT, R11, UR15, PT, P3 ;  /* 0x0000000f0b007c0c */ /* 0x000fe2000bf66330 */
[C---:B------:R-:W-:Y:S01]  /*5fa0*/  FADD.FTZ R12, -R16.reuse, R53 ;  /* 0x00000035100c7221 */ /* 0x040fe20000010100 */
[----:B------:R-:W-:Y:S01]  /*5fb0*/  ISETP.GE.AND.EX P4, PT, R13, UR15, PT, P4 ;  /* 0x0000000f0d007c0c */ /* 0x000fe2000bf86340 */
[----:B------:R-:W-:Y:S01]  /*5fc0*/  FADD.FTZ R16, -R16, R43 ;  /* 0x0000002b10107221 */ /* 0x000fe20000010100 */
[----:B------:R-:W-:Y:S01]  /*5fd0*/  ISETP.GE.AND.EX P6, PT, R15, UR15, PT, P6 ;  /* 0x0000000f0f007c0c */ /* 0x000fe2000bfc6360 */
[----:B------:R-:W-:Y:S01]  /*5fe0*/  FMUL.FTZ R45, R38, R17 ;  /* 0x00000011262d7220 */ /* 0x000fe20000410000 */
[----:B------:R-:W-:-:S02]  /*5ff0*/  ISETP.GT.U32.OR P0, PT, R81, 0x27f, P0 ;  /* 0x0000027f5100780c */ /* 0x000fc40000704470 */
[C---:B------:R-:W-:Y:S02]  /*6000*/  ISETP.GT.U32.OR P2, PT, R81.reuse, 0x27f, P2 ;  /* 0x0000027f5100780c */ /* 0x040fe40001744470 */
[C---:B------:R-:W-:Y:S02]  /*6010*/  ISETP.GT.U32.OR P3, PT, R81.reuse, 0x27f, P3 ;  /* 0x0000027f5100780c */ /* 0x040fe40001f64470 */
        /* <DEDUP_REMOVED lines=23> */
.L_x_143:
        /* <DEDUP_REMOVED lines=10> */
[----:B------:R-:W-:Y:S02]  /*6230*/  FMUL.FTZ R38, R38, R17 ;  /* 0x0000001126267220 */ /* 0x000fe40000410000 */
[----:B------:R-:W-:-:S02]  /*6240*/  IMAD R25, R76, UR13, R7 ;  /* 0x0000000d4c197c24 */ /* 0x000fc4000f8e0207 */
[----:B------:R-:W-:Y:S01]  /*6250*/  FMUL.FTZ R7, R24, R17 ;  /* 0x0000001118077220 */ /* 0x000fe20000410000 */
[----:B------:R-:W-:Y:S01]  /*6260*/  IMAD.WIDE.U32 R22, R76, UR12, R22 ;  /* 0x0000000c4c167c25 */ /* 0x000fe2000f8e0016 */
[----:B------:R-:W-:-:S03]  /*6270*/  ULDC.64 UR12, c[0x0][0x210] ;  /* 0x00008400000c7ab9 */ /* 0x000fc60000000a00 */
[----:B------:R-:W-:Y:S02]  /*6280*/  F2FP.BF16.F32.PACK_AB R7, R7, R38 ;  /* 0x000000260707723e */ /* 0x000fe400000010ff */
[----:B------:R-:W-:Y:S02]  /*6290*/  LEA R24, P0, R22, UR12, 0x1 ;  /* 0x0000000c16187c11 */ /* 0x000fe4000f8008ff */
[----:B------:R-:W-:-:S04]  /*62a0*/  IADD3 R25, R23, R25, RZ ;  /* 0x0000001917197210 */ /* 0x000fc80007ffe0ff */
[----:B------:R-:W-:-:S05]  /*62b0*/  LEA.HI.X R25, R22, UR13, R25, 0x1, P0 ;  /* 0x0000000d16197c11 */ /* 0x000fca00080f0c19 */
[----:B------:R0:W-:Y:S02]  /*62c0*/  STG.E desc[UR8][R24.64], R7 ;  /* 0x0000000718007986 */ /* 0x0001e4000c101908 */
.L_x_145:
[----:B------:R-:W-:Y:S05]  /*62d0*/  BSYNC B0 ;  /* 0x0000000000007941 */ /* 0x000fea0003800000 */
.L_x_144:
[----:B0-----:R-:W-:Y:S01]  /*62e0*/  SHF.L.U32 R7, R58, 0x10, RZ ;  /* 0x000000103a077819 */ /* 0x001fe200000006ff */
        /* <DEDUP_REMOVED lines=22> */
.L_x_146:
        /* <DEDUP_REMOVED lines=20> */
.L_x_148:
[----:B------:R-:W-:Y:S05]  /*6590*/  BSYNC B0 ;  /* 0x0000000000007941 */ /* 0x000fea0003800000 */
.L_x_147:
[----:B------:R-:W-:Y:S01]  /*65a0*/  SHF.L.U32 R22, R37, 0x10, RZ ;  /* 0x0000001025167819 */ /* 0x000fe200000006ff */
[-C--:B------:R-:W-:Y:S01]  /*65b0*/  FMUL.FTZ R37, R30, R17.reuse ;  /* 0x000000111e257220 */ /* 0x080fe20000410000 */
[----:B0-----:R-:W-:Y:S01]  /*65c0*/  SHF.L.U32 R7, R56, 0x10, RZ ;  /* 0x0000001038077819 */ /* 0x001fe200000006ff */
        /* <DEDUP_REMOVED lines=20> */
.L_x_149:
[----:B------:R-:W-:Y:S04]  /*6710*/  BSSY B0, `(.L_x_150) ;  /* 0x0000014000007945 */ /* 0x000fe80003800000 */
[----:B------:R-:W-:Y:S05]  /*6720*/  @P3 BRA `(.L_x_151) ;  /* 0x0000000000483947 */ /* 0x000fea0003800000 */
[C-C-:B------:R-:W-:Y:S01]  /*6730*/  FFMA.FTZ R9, R26.reuse, R36, R27.reuse ;  /* 0x000000241a097223 */ /* 0x140fe2000001001b */
[----:B------:R-:W-:Y:S01]  /*6740*/  ULDC.64 UR12, c[0x0][0x288] ;  /* 0x0000a200000c7ab9 */ /* 0x000fe20000000a00 */
[----:B------:R-:W-:Y:S01]  /*6750*/  FFMA.FTZ R24, R26, R37, R27 ;  /* 0x000000251a187223 */ /* 0x000fe2000001001b */
[----:B------:R-:W-:Y:S01]  /*6760*/  MOV R23, R89 ;  /* 0x0000005900177202 */ /* 0x000fe20000000f00 */
[----:B------:R-:W-:Y:S01]  /*6770*/  FFMA.FTZ R32, R22, R19, -R9 ;  /* 0x0000001316207223 */ /* 0x000fe20000010809 */
[----:B------:R-:W-:Y:S01]  /*6780*/  MOV R22, R86 ;  /* 0x0000005600167202 */ /* 0x000fe20000000f00 */
[----:B------:R-:W-:Y:S02]  /*6790*/  IMAD R11, R11, UR12, RZ ;  /* 0x0000000c0b0b7c24 */ /* 0x000fe4000f8e02ff */
[----:B------:R-:W-:Y:S01]  /*67a0*/  FFMA.FTZ R30, R7, R18, -R24 ;  /* 0x00000012071e7223 */ /* 0x000fe20000010818 */
[----:B------:R-:W-:Y:S01]  /*67b0*/  FMUL.FTZ R7, R32, R17 ;  /* 0x0000001120077220 */ /* 0x000fe20000410000 */
[----:B------:R-:W-:-:S04]  /*67c0*/  IMAD.WIDE.U32 R24, R74, UR12, R22 ;  /* 0x0000000c4a187c25 */ /* 0x000fc8000f8e0016 */
[----:B------:R-:W-:Y:S01]  /*67d0*/  FMUL.FTZ R30, R30, R17 ;  /* 0x000000111e1e7220 */ /* 0x000fe20000410000 */
[----:B------:R-:W-:Y:S01]  /*67e0*/  IMAD R11, R74, UR13, R11 ;  /* 0x0000000d4a0b7c24 */ /* 0x000fe2000f8e020b */
[----:B------:R-:W-:-:S03]  /*67f0*/  ULDC.64 UR12, c[0x0][0x210] ;  /* 0x00008400000c7ab9 */ /* 0x000fc60000000a00 */
[----:B------:R-:W-:Y:S02]  /*6800*/  F2FP.BF16.F32.PACK_AB R7, R7, R30 ;  /* 0x0000001e0707723e */ /* 0x000fe400000010ff */
[----:B------:R-:W-:Y:S02]  /*6810*/  LEA R22, P0, R24, UR12, 0x1 ;  /* 0x0000000c18167c11 */ /* 0x000fe4000f8008ff */
[----:B------:R-:W-:-:S04]  /*6820*/  IADD3 R11, R25, R11, RZ ;  /* 0x0000000b190b7210 */ /* 0x000fc80007ffe0ff */
[----:B------:R-:W-:-:S05]  /*6830*/  LEA.HI.X R23, R24, UR13, R11, 0x1, P0 ;  /* 0x0000000d18177c11 */ /* 0x000fca00080f0c0b */
[----:B------:R0:W-:Y:S02]  /*6840*/  STG.E desc[UR8][R22.64], R7 ;  /* 0x0000000716007986 */ /* 0x0001e4000c101908 */
.L_x_151:
[----:B------:R-:W-:Y:S05]  /*6850*/  BSYNC B0 ;  /* 0x0000000000007941 */ /* 0x000fea0003800000 */
.L_x_150:
        /* <DEDUP_REMOVED lines=23> */
.L_x_152:
[----:B------:R-:W-:Y:S04]  /*69d0*/  BSSY B0, `(.L_x_153) ;  /* 0x0000014000007945 */ /* 0x000fe80003800000 */
[----:B------:R-:W-:Y:S05]  /*69e0*/  @P4 BRA `(.L_x_154) ;  /* 0x0000000000484947 */ /* 0x000fea0003800000 */
[C-C-:B------:R-:W-:Y:S01]  /*69f0*/  FFMA.FTZ R9, R26.reuse, R32, R27.reuse ;  /* 0x000000201a097223 */ /* 0x140fe2000001001b */
[----:B------:R-:W-:Y:S01]  /*6a00*/  ULDC.64 UR12, c[0x0][0x288] ;  /* 0x0000a200000c7ab9 */ /* 0x000fe20000000a00 */
[----:B------:R-:W-:Y:S01]  /*6a10*/  MOV R11, R89 ;  /* 0x00000059000b7202 */ /* 0x000fe20000000f00 */
[----:B------:R-:W-:Y:S01]  /*6a20*/  FFMA.FTZ R14, R26, R29, R27 ;  /* 0x0000001d1a0e7223 */ /* 0x000fe2000001001b */
        /* <DEDUP_REMOVED lines=14> */
.L_x_154:
[----:B------:R-:W-:Y:S05]  /*6b10*/  BSYNC B0 ;  /* 0x0000000000007941 */ /* 0x000fea0003800000 */
.L_x_153:
        /* <DEDUP_REMOVED lines=23> */
.L_x_155:
[----:B------:R-:W-:Y:S04]  /*6c90*/  BSSY B0, `(.L_x_156) ;  /* 0x0000013000007945 */ /* 0x000fe80003800000 */
[----:B------:R-:W-:Y:S05]  /*6ca0*/  @P6 BRA `(.L_x_157) ;  /* 0x0000000000446947 */ /* 0x000fea0003800000 */
[----:B------:R-:W-:Y:S01]  /*6cb0*/  ULDC.64 UR12, c[0x0][0x288] ;  /* 0x0000a200000c7ab9 */ /* 0x000fe20000000a00 */
[C-C-:B------:R-:W-:Y:S01]  /*6cc0*/  FFMA.FTZ R10, R26.reuse, R25, R27.reuse ;  /* 0x000000191a0a7223 */ /* 0x140fe2000001001b */
[----:B------:R-:W-:Y:S01]  /*6cd0*/  MOV R87, R89 ;  /* 0x0000005900577202 */ /* 0x000fe20000000f00 */
[----:B------:R-:W-:Y:S01]  /*6ce0*/  FFMA.FTZ R27, R26, R16, R27 ;  /* 0x000000101a1b7223 */ /* 0x000fe2000001001b */
[----:B------:R-:W-:Y:S02]  /*6cf0*/  IMAD R15, R15, UR12, RZ ;  /* 0x0000000c0f0f7c24 */ /* 0x000fe4000f8e02ff */
[----:B------:R-:W-:Y:S01]  /*6d00*/  FFMA.FTZ R10, R7, R18, -R10 ;  /* 0x00000012070a7223 */ /* 0x000fe2000001080a */
[----:B------:R-:W-:Y:S01]  /*6d10*/  FFMA.FTZ R8, R8, R19, -R27 ;  /* 0x0000001308087223 */ /* 0x000fe2000001081b */
[----:B------:R-:W-:-:S04]  /*6d20*/  IMAD.WIDE.U32 R86, R72, UR12, R86 ;  /* 0x0000000c48567c25 */ /* 0x000fc8000f8e0056 */
[-C--:B------:R-:W-:Y:S01]  /*6d30*/  FMUL.FTZ R7, R10, R17.reuse ;  /* 0x000000110a077220 */ /* 0x080fe20000410000 */
[----:B------:R-:W-:Y:S01]  /*6d40*/  FMUL.FTZ R10, R8, R17 ;  /* 0x00000011080a7220 */ /* 0x000fe20000410000 */
[----:B------:R-:W-:Y:S01]  /*6d50*/  IMAD R15, R72, UR13, R15 ;  /* 0x0000000d480f7c24 */ /* 0x000fe2000f8e020f */
[----:B------:R-:W-:Y:S02]  /*6d60*/  ULDC.64 UR12, c[0x0][0x210] ;  /* 0x00008400000c7ab9 */ /* 0x000fe40000000a00 */
[----:B------:R-:W-:Y:S02]  /*6d70*/  LEA R8, P0, R86, UR12, 0x1 ;  /* 0x0000000c56087c11 */ /* 0x000fe4000f8008ff */
[----:B------:R-:W-:Y:S02]  /*6d80*/  IADD3 R15, R87, R15, RZ ;  /* 0x0000000f570f7210 */ /* 0x000fe40007ffe0ff */
[----:B------:R-:W-:Y:S02]  /*6d90*/  F2FP.BF16.F32.PACK_AB R7, R10, R7 ;  /* 0x000000070a07723e */ /* 0x000fe400000010ff */
[----:B------:R-:W-:-:S05]  /*6da0*/  LEA.HI.X R9, R86, UR13, R15, 0x1, P0 ;  /* 0x0000000d56097c11 */ /* 0x000fca00080f0c0f */
[----:B------:R0:W-:Y:S02]  /*6db0*/  STG.E desc[UR8][R8.64], R7 ;  /* 0x0000000708007986 */ /* 0x0001e4000c101908 */
.L_x_157:
[----:B------:R-:W-:Y:S05]  /*6dc0*/  BSYNC B0 ;  /* 0x0000000000007941 */ /* 0x000fea0003800000 */
.L_x_156:
[----:B0-----:R-:W0:Y:S01]  /*6dd0*/  LDC R7, c[0x0][0x10] ;  /* 0x00000400ff077b82 */ /* 0x001e220000000800 */
[----:B------:R-:W-:Y:S02]  /*6de0*/  IADD3 R71, R71, 0x1, RZ ;  /* 0x0000000147477810 */ /* 0x000fe40007ffe0ff */
[----:B0-----:R-:W-:-:S04]  /*6df0*/  IADD3 R80, R7, R80, RZ ;  /* 0x0000005007507210 */ /* 0x001fc80007ffe0ff */
[----:B------:R-:W-:-:S13]  /*6e00*/  ISETP.GE.AND P0, PT, R80, UR4, PT ;  /* 0x0000000450007c0c */ /* 0x000fda000bf06270 */
[----:B------:R-:W-:Y:S05]  /*6e10*/  @!P0 BRA `(.L_x_158) ;  /* 0xffffff9400488947 */ /* 0x000fea000383ffff */
.L_x_107:
[----:B------:R-:W0:Y:S01]  /*6e20*/  LDC R4, c[0x0][0xc] ;  /* 0x00000300ff047b82 */ /* 0x000e220000000800 */
[----:B------:R-:W-:Y:S01]  /*6e30*/  ISETP.NE.AND P1, PT, R81, RZ, PT ;  /* 0x000000ff5100720c */ /* 0x000fe20003f25270 */
[----:B------:R-:W-:Y:S06]  /*6e40*/  BSSY B0, `(.L_x_159) ;  /* 0x0000011000007945 */ /* 0x000fec0003800000 */
[----:B------:R-:W1:Y:S08]  /*6e50*/  LDC R7, c[0x0][0x10] ;  /* 0x00000400ff077b82 */ /* 0x000e700000000800 */
[----:B------:R-:W2:Y:S01]  /*6e60*/  LDC.64 R2, c[0x0][0x258] ;  /* 0x00009600ff027b82 */ /* 0x000ea20000000a00 */
[----:B0-----:R-:W-:-:S02]  /*6e70*/  ISETP.NE.AND P0, PT, R4, 0x1, PT ;  /* 0x000000010400780c */ /* 0x001fc40003f05270 */
[----:B-1----:R-:W-:-:S04]  /*6e80*/  SHF.L.U32 R0, R7, 0x1, RZ ;  /* 0x0000000107007819 */ /* 0x002fc800000006ff */
[----:B------:R-:W-:-:S05]  /*6e90*/  SEL R5, R0, RZ, P0 ;  /* 0x000000ff00057207 */ /* 0x000fca0000000000 */
[----:B--2---:R-:W-:Y:S01]  /*6ea0*/  IMAD.WIDE.U32 R2, R5, 0x4, R2 ;  /* 0x0000000405027825 */ /* 0x004fe200078e0002 */
[----:B------:R-:W-:Y:S06]  /*6eb0*/  @P1 BRA `(.L_x_160) ;  /* 0x0000000000241947 */ /* 0x000fec0003800000 */
[----:B------:R-:W0:Y:S01]  /*6ec0*/  S2R R0, SR_LANEID ;  /* 0x0000000000007919 */ /* 0x000e220000000000 */
[----:B------:R-:W-:Y:S02]  /*6ed0*/  VOTEU.ANY UR4, UPT, PT ;  /* 0x0000000000047886 */ /* 0x000fe400038e0100 */
[----:B------:R-:W-:Y:S02]  /*6ee0*/  UFLO.U32 UR5, UR4 ;  /* 0x00000004000572bd */ /* 0x000fe400080e0000 */
[----:B------:R-:W1:Y:S04]  /*6ef0*/  POPC R5, UR4 ;  /* 0x0000000400057d09 */ /* 0x000e680008000000 */
[----:B0-----:R-:W-:-:S13]  /*6f00*/  ISETP.EQ.U32.AND P0, PT, R0, UR5, PT ;  /* 0x0000000500007c0c */ /* 0x001fda000bf02070 */
[----:B------:R-:W-:Y:S06]  /*6f10*/  @P0 MEMBAR.ALL.GPU ;  /* 0x0000000000000992 */ /* 0x000fec000000a000 */
[----:B------:R-:W-:-:S00]  /*6f20*/  @P0 ERRBAR ;  /* 0x00000000000009ab */ /* 0x000fc00000000000 */
[----:B------:R-:W-:Y:S06]  /*6f30*/  @P0 CGAERRBAR ;  /* 0x00000000000005ab */ /* 0x000fec0000000000 */
[----:B-1----:R0:W-:Y:S02]  /*6f40*/  @P0 REDG.E.ADD.S32.STRONG.GPU desc[UR8][R2.64], R5 ;  /* 0x000000050200098e */ /* 0x0021e4000c10e388 */
.L_x_160:
[----:B------:R-:W-:Y:S05]  /*6f50*/  BSYNC B0 ;  /* 0x0000000000007941 */ /* 0x000fea0003800000 */
.L_x_159:
[----:B------:R-:W1:Y:S01]  /*6f60*/  S2UR UR4, SR_CTAID.X ;  /* 0x00000000000479c3 */ /* 0x000e620000002500 */
[----:B------:R-:W-:Y:S02]  /*6f70*/  IADD3 R0, R4, -0x1, RZ ;  /* 0xffffffff04007810 */ /* 0x000fe40007ffe0ff */
[----:B0-----:R-:W-:-:S05]  /*6f80*/  IADD3 R5, R7, -0x1, RZ ;  /* 0xffffffff07057810 */ /* 0x001fca0007ffe0ff */
[----:B------:R-:W0:Y:S01]  /*6f90*/  S2UR UR5, SR_CTAID.Y ;  /* 0x00000000000579c3 */ /* 0x000e220000002600 */
[----:B-1----:R-:W-:-:S04]  /*6fa0*/  ISETP.NE.AND P0, PT, R0, UR4, PT ;  /* 0x0000000400007c0c */ /* 0x002fc8000bf05270 */
[----:B0-----:R-:W-:-:S13]  /*6fb0*/  ISETP.NE.OR P0, PT, R5, UR5, P0 ;  /* 0x0000000505007c0c */ /* 0x001fda0008705670 */
[----:B------:R-:W-:Y:S05]  /*6fc0*/  @P0 EXIT ;  /* 0x000000000000094d */ /* 0x000fea0003800000 */
[----:B------:R-:W-:Y:S05]  /*6fd0*/  @P1 BRA `(.L_x_161) ;  /* 0x0000000000201947 */ /* 0x000fea0003800000 */
[----:B------:R-:W-:-:S05]  /*6fe0*/  IMAD R0, R4, R7, RZ ;  /* 0x0000000704007224 */ /* 0x000fca00078e02ff */
[----:B------:R-:W-:-:S13]  /*6ff0*/  ISETP.NE.AND P0, PT, R0, -0x1, PT ;  /* 0xffffffff0000780c */ /* 0x000fda0003f05270 */
[----:B------:R-:W-:Y:S05]  /*7000*/  @!P0 BRA `(.L_x_161) ;  /* 0x0000000000148947 */ /* 0x000fea0003800000 */
.L_x_162:
[----:B------:R-:W2:Y:S04]  /*7010*/  LDG.E.STRONG.GPU R5, desc[UR8][R2.64] ;  /* 0x0000000802057981 */ /* 0x000ea8000c1ef900 */
[----:B--2---:R-:W-:Y:S01]  /*7020*/  CCTL.IVALL ;  /* 0x00000000ff00798f */ /* 0x004fe20002000000 */
[----:B------:R-:W-:Y:S05]  /*7030*/  YIELD ;  /* 0x0000000000007946 */ /* 0x000fea0003800000 */
[----:B------:R-:W-:-:S13]  /*7040*/  ISETP.NE.AND P0, PT, R5, R0, PT ;  /* 0x000000000500720c */ /* 0x000fda0003f05270 */
[----:B------:R-:W-:Y:S05]  /*7050*/  @P0 BRA `(.L_x_162) ;  /* 0xfffffffc00ec0947 */ /* 0x000fea000383ffff */
.L_x_161:
        /* <DEDUP_REMOVED lines=12> */
[----:B------:R-:W-:Y:S01]  /*7120*/  LEA R5, R23, R23, 0x1 ;  /* 0x0000001717057211 */ /* 0x000fe200078e08ff */
        /* <DEDUP_REMOVED lines=11> */
.L_x_163:
        /* <DEDUP_REMOVED lines=23> */
.L_x_164:
        /* <DEDUP_REMOVED lines=11> */
.L_x_2282:


//--------------------- .text._Z35group_norm_nhwc_bwd_one_pass_kernelI11Bf16IOBf16WLi64ELi20ELi640EEv26Group_norm_nhwc_bwd_params --------------------------
	.section	.text._Z35group_norm_nhwc_bwd_one_pass_kernelI11Bf16IOBf16WLi64ELi20ELi640EEv26Group_norm_nhwc_bwd_params,"ax",@progbits
	.align	128
        .global         _Z35group_norm_nhwc_bwd_one_pass_kernelI11Bf16IOBf16WLi64ELi20ELi640EEv26Group_norm_nhwc_bwd_params
        .type           _Z35group_norm_nhwc_bwd_one_pass_kernelI11Bf16IOBf16WLi64ELi20ELi640EEv26Group_norm_nhwc_bwd_params,@function
        .size           _Z35group_norm_nhwc_bwd_one_pass_kernelI11Bf16IOBf16WLi64ELi20ELi640EEv26Group_norm_nhwc_bwd_params,(.L_x_2283 - _Z35group_norm_nhwc_bwd_one_pass_kernelI11Bf16IOBf16WLi64ELi20ELi640EEv26Group_norm_nhwc_bwd_params)
        .other          _Z35group_norm_nhwc_bwd_one_pass_kernelI11Bf16IOBf16WLi64ELi20ELi640EEv26Group_norm_nhwc_bwd_params,@"STO_CUDA_ENTRY STV_DEFAULT"
_Z35group_norm_nhwc_bwd_one_pass_kernelI11Bf16IOBf16WLi64ELi20ELi640EEv26Group_norm_nhwc_bwd_params:
.text._Z35group_norm_nhwc_bwd_one_pass_kernelI11Bf16IOBf16WLi64ELi20ELi640EEv26Group_norm_nhwc_bwd_params:
        /* <DEDUP_REMOVED lines=14> */
[----:B------:R-:W-:Y:S02]  /*00e0*/  UIMAD.WIDE.U32 UR6, UR10, 0x3, URZ ;  /* 0x000000030a0678a5 */ /* 0x000fe4000f8e003f */
[----:B------:R-:W-:Y:S01]  /*00f0*/  ULEA.HI UR13, UP0, UR11, UR10, URZ, 0x1 ;  /* 0x0000000a0b0d7291 */ /* 0x000fe2000f81083f */
[----:B------:R-:W-:Y:S01]  /*0100*/  SHF.R.U32.HI R2, RZ, 0x3, R3 ;  /* 0x00000003ff027819 */ /* 0x000fe20000011603 */
[----:B------:R-:W0:Y:S01]  /*0110*/  LDC R5, c[0x0][0x2ac] ;  /* 0x0000ab00ff057b82 */ /* 0x000e220000000800 */
[----:B------:R-:W-:Y:S02]  /*0120*/  UIMAD UR10, UR11, 0x3, URZ ;  /* 0x000000030b0a78a4 */ /* 0x000fe4000f8e023f */
[----:B------:R-:W-:Y:S01]  /*0130*/  UIADD3.X UR11, URZ, UR11, URZ, UP0, !UPT ;  /* 0x0000000b3f0b7290 */ /* 0x000fe200087fe43f */
[----:B------:R-:W-:Y:S01]  /*0140*/  IMAD R30, R2, -0xa, R31 ;  /* 0xfffffff6021e7824 */ /* 0x000fe200078e021f */
[----:B------:R-:W-:Y:S01]  /*0150*/  UIADD3 UR10, UR7, UR10, URZ ;  /* 0x0000000a070a7290 */ /* 0x000fe2000fffe03f */
[----:B------:R-:W-:-:S02]  /*0160*/  ULDC.64 UR18, c[0x0][0x290] ;  /* 0x0000a40000127ab9 */ /* 0x000fc40000000a00 */
[----:B------:R-:W2:Y:S01]  /*0170*/  S2UR UR8, SR_CgaCtaId ;  /* 0x00000000000879c3 */ /* 0x000ea20000008800 */
[----:B------:R-:W-:Y:S01]  /*0180*/  ULEA.HI UR12, UP0, UR10, UR6, URZ, 0x1 ;  /* 0x000000060a0c7291 */ /* 0x000fe2000f81083f */
[----:B------:R-:W-:Y:S01]  /*0190*/  SHF.L.U32 R30, R30, 0x1, RZ ;  /* 0x000000011e1e7819 */ /* 0x000fe200000006ff */
[----:B------:R-:W-:Y:S01]  /*01a0*/  UMOV UR4, 0x400 ;  /* 0x0000040000047882 */ /* 0x000fe20000000000 */
[----:B------:R-:W-:Y:S02]  /*01b0*/  USHF.R.S64 UR13, UR13, 0x1, UR11 ;  /* 0x000000010d0d7899 */ /* 0x000fe4000800100b */
[----:B------:R-:W-:Y:S02]  /*01c0*/  UIADD3.X UR10, URZ, UR10, URZ, UP0, !UPT ;  /* 0x0000000a3f0a7290 */ /* 0x000fe400087fe43f */
[----:B------:R-:W-:Y:S02]  /*01d0*/  USHF.R.S32.HI UR11, URZ, 0x1, UR11 ;  /* 0x000000013f0b7899 */ /* 0x000fe4000801140b */
[----:B------:R-:W-:-:S02]  /*01e0*/  USHF.R.S64 UR12, UR12, 0x1, UR10 ;  /* 0x000000010c0c7899 */ /* 0x000fc4000800100a */
[----:B------:R-:W-:Y:S02]  /*01f0*/  USHF.R.S32.HI UR10, URZ, 0x1, UR10 ;  /* 0x000000013f0a7899 */ /* 0x000fe4000801140a */
[----:B------:R-:W-:Y:S01]  /*0200*/  USHF.L.U64.HI UR11, UR13, 0x2, UR11 ;  /* 0x000000020d0b7899 */ /* 0x000fe2000801020b */
[----:B0-----:R-:W-:Y:S01]  /*0210*/  IMAD R5, R5, UR16, R2 ;  /* 0x0000001005057c24 */ /* 0x001fe2000f8e0202 */
[----:B------:R-:W-:Y:S01]  /*0220*/  SHF.R.S32.HI R2, RZ, 0x1f, R31 ;  /* 0x0000001fff027819 */ /* 0x000fe2000001141f */
[----:B------:R-:W-:-:S03]  /*0230*/  USHF.L.U64.HI UR10, UR12, 0x2, UR10 ;  /* 0x000000020c0a7899 */ /* 0x000fc6000801020a */
[----:B------:R-:W-:Y:S01]  /*0240*/  ISETP.GE.U32.AND P1, PT, R5, UR18, PT ;  /* 0x0000001205007c0c */ /* 0x000fe2000bf26070 */
[----:B------:R-:W-:Y:S01]  /*0250*/  ULDC.U8 UR18, c[0x0][0x2a4] ;  /* 0x0000a90000127ab9 */ /* 0x000fe20000000000 */
[----:B------:R-:W-:Y:S01]  /*0260*/  SHF.R.S32.HI R3, RZ, 0x1f, R5 ;  /* 0x0000001fff037819 */ /* 0x000fe20000011405 */
[----:B--2---:R-:W-:Y:S01]  /*0270*/  ULEA UR4, UR8, UR4, 0x18 ;  /* 0x0000000408047291 */ /* 0x004fe2000f8ec03f */
[----:B------:R-:W-:Y:S02]  /*0280*/  LEA.HI R2, R2, R31, RZ, 0x5 ;  /* 0x0000001f02027211 */ /* 0x000fe400078f28ff */
[----:B------:R-:W-:Y:S01]  /*0290*/  ISETP.GE.AND.EX P1, PT, R3, UR19, PT, P1 ;  /* 0x0000001303007c0c */ /* 0x000fe2000bf26310 */
[----:B------:R-:W-:Y:S01]  /*02a0*/  UMOV UR8, UR9 ;  /* 0x0000000900087c82 */ /* 0x000fe20008000000 */
[----:B------:R-:W-:Y:S02]  /*02b0*/  SHF.R.S32.HI R2, RZ, 0x5, R2 ;  /* 0x00000005ff027819 */ /* 0x000fe40000011402 */
[----:B------:R-:W-:-:S02]  /*02c0*/  ISETP.LT.U32.AND P1, PT, R31, 0x280, !P1 ;  /* 0x000002801f00780c */ /* 0x000fc40004f21070 */
[----:B------:R-:W-:Y:S01]  /*02d0*/  LEA R2, R2, UR4, 0x3 ;  /* 0x0000000402027c11 */ /* 0x000fe2000f8e18ff */
[----:B-1----:R-:W-:-:S10]  /*02e0*/  UMOV UR4, URZ ;  /* 0x0000003f00047c82 */ /* 0x002fd40008000000 */
.L_x_188:
[----:B0-----:R-:W0:Y:S01]  /*02f0*/  LDC R12, c[0x0][0x2a0] ;  /* 0x0000a800ff0c7b82 */ /* 0x001e220000000800 */
[----:B------:R-:W-:Y:S01]  /*0300*/  IABS R10, UR8 ;  /* 0x00000008000a7c13 */ /* 0x000fe20008000000 */
[----:B------:R-:W-:Y:S01]  /*0310*/  ULDC.64 UR6, c[0x0][0x248] ;  /* 0x0000920000067ab9 */ /* 0x000fe20000000a00 */
[----:B------:R-:W-:Y:S01]  /*0320*/  ISETP.LE.AND P4, PT, RZ, UR8, PT ;  /* 0x00000008ff007c0c */ /* 0x000fe2000bf83270 */
[----:B------:R-:W-:-:S04]  /*0330*/  UIMAD.WIDE UR6, UR8, 0x8, UR6 ;  /* 0x00000008080678a5 */ /* 0x000fc8000f8e0206 */
[----:B-1----:R-:W1:Y:S01]  /*0340*/  @P1 LDC.64 R14, c[0x0][0x288] ;  /* 0x0000a200ff0e1b82 */ /* 0x002e620000000a00 */
[----:B0-23--:R-:W-:-:S04]  /*0350*/  IABS R9, R12 ;  /* 0x0000000c00097213 */ /* 0x00dfc80000000000 */
        /* <DEDUP_REMOVED lines=8> */
[----:B------:R-:W-:Y:S02]  /*03e0*/  LOP3.LUT R6, R12, UR8, RZ, 0x3c, !PT ;  /* 0x000000080c067c12 */ /* 0x000fe4000f8e3cff */
[----:B------:R-:W-:Y:S02]  /*03f0*/  LOP3.LUT R11, RZ, R12, RZ, 0x33, !PT ;  /* 0x0000000cff0b7212 */ /* 0x000fe400078e33ff */
        /* <DEDUP_REMOVED lines=15> */
[----:B------:R-:W-:Y:S01]  /*04f0*/  SEL R4, R9, R4, !P3 ;  /* 0x0000000409047207 */ /* 0x000fe20005800000 */
[----:B------:R-:W0:Y:S03]  /*0500*/  @P1 LDC.64 R12, c[0x0][0x228] ;  /* 0x00008a00ff0c1b82 */ /* 0x000e260000000a00 */
[----:B------:R-:W-:Y:S02]  /*0510*/  @!P4 IADD3 R4, -R4, RZ, RZ ;  /* 0x000000ff0404c210 */ /* 0x000fe40007ffe1ff */
[----:B------:R-:W-:Y:S02]  /*0520*/  @P2 IADD3 R8, R8, 0x1, RZ ;  /* 0x0000000108082810 */ /* 0x000fe40007ffe0ff */
[----:B------:R-:W-:Y:S02]  /*0530*/  SEL R4, R11, R4, !P0 ;  /* 0x000000040b047207 */ /* 0x000fe40004000000 */
[----:B------:R-:W-:-:S03]  /*0540*/  @!P5 IADD3 R8, -R8, RZ, RZ ;  /* 0x000000ff0808d210 */ /* 0x000fc60007ffe1ff */
[----:B------:R-:W-:Y:S01]  /*0550*/  IMAD R9, R4, 0x14, RZ ;  /* 0x0000001404097824 */ /* 0x000fe200078e02ff */
[----:B------:R-:W-:Y:S02]  /*0560*/  SEL R17, R11, R8, !P0 ;  /* 0x000000080b117207 */ /* 0x000fe40004000000 */
[----:B------:R-:W-:Y:S02]  /*0570*/  SHF.R.S32.HI R10, RZ, 0x1f, R30 ;  /* 0x0000001fff0a7819 */ /* 0x000fe4000001141e */
[----:B------:R-:W-:Y:S02]  /*0580*/  IADD3 R40, P0, R30, R9, RZ ;  /* 0x000000091e287210 */ /* 0x000fe40007f1e0ff */
[----:B------:R-:W-:Y:S02]  /*0590*/  SHF.R.S32.HI R8, RZ, 0x1f, R17 ;  /* 0x0000001fff087819 */ /* 0x000fe40000011411 */
[----:B------:R-:W-:Y:S02]  /*05a0*/  LEA.HI.X.SX32 R41, R9, R10, 0x1, P0 ;  /* 0x0000000a09297211 */ /* 0x000fe400000f0eff */
[----:B------:R-:W3:Y:S01]  /*05b0*/  @P1 LDC.64 R10, c[0x0][0x230] ;  /* 0x00008c00ff0a1b82 */ /* 0x000ee20000000a00 */
[----:B------:R-:W-:-:S02]  /*05c0*/  IMAD R8, R8, UR6, RZ ;  /* 0x0000000608087c24 */ /* 0x000fc4000f8e02ff */
[----:B------:R-:W-:-:S04]  /*05d0*/  IMAD.WIDE.U32 R40, R17, UR6, R40 ;  /* 0x0000000611287c25 */ /* 0x000fc8000f8e0028 */
[----:B------:R-:W-:Y:S01]  /*05e0*/  IMAD R43, R17, UR7, R8 ;  /* 0x00000007112b7c24 */ /* 0x000fe2000f8e0208 */
[----:B------:R-:W-:Y:S01]  /*05f0*/  @P1 MOV R42, R40 ;  /* 0x00000028002a1202 */ /* 0x000fe20000000f00 */
[----:B-1----:R-:W-:-:S03]  /*0600*/  @P1 IMAD R8, R3, R14, RZ ;  /* 0x0000000e03081224 */ /* 0x002fc600078e02ff */
[----:B------:R-:W-:Y:S01]  /*0610*/  IADD3 R43, R41, R43, RZ ;  /* 0x0000002b292b7210 */ /* 0x000fe20007ffe0ff */
[C---:B------:R-:W-:Y:S02]  /*0620*/  @P1 IMAD R17, R5.reuse, R15, R8 ;  /* 0x0000000f05111224 */ /* 0x040fe400078e0208 */
[----:B------:R-:W-:-:S05]  /*0630*/  @P1 IMAD.WIDE.U32 R14, R5, R14, R42 ;  /* 0x0000000e050e1225 */ /* 0x000fca00078e002a */
[----:B------:R-:W-:Y:S02]  /*0640*/  @P1 IADD3 R17, R15, R17, RZ ;  /* 0x000000110f111210 */ /* 0x000fe40007ffe0ff */
[C---:B------:R-:W-:Y:S02]  /*0650*/  @P1 SHF.L.U32 R15, R14.reuse, 0x1, RZ ;  /* 0x000000010e0f1819 */ /* 0x040fe400000006ff */
[----:B------:R-:W-:Y:S02]  /*0660*/  @P1 SHF.L.U64.HI R14, R14, 0x1, R17 ;  /* 0x000000010e0e1819 */ /* 0x000fe40000010211 */
[C---:B---3--:R-:W-:Y:S02]  /*0670*/  @P1 IADD3 R10, P0, R15.reuse, R10, RZ ;  /* 0x0000000a0f0a1210 */ /* 0x048fe40007f1e0ff */
[----:B0-----:R-:W-:Y:S02]  /*0680*/  @P1 IADD3 R12, P2, R15, R12, RZ ;  /* 0x0000000c0f0c1210 */ /* 0x001fe40007f5e0ff */
        /* <DEDUP_REMOVED lines=9> */
[----:B------:R-:W-:Y:S01]  /*0720*/  PRMT R37, RZ, 0x7610, R37 ;  /* 0x00007610ff257816 */ /* 0x000fe20000000025 */
[----:B------:R-:W-:Y:S01]  /*0730*/  HFMA2.MMA R34, -RZ, RZ, 0, 0 ;  /* 0x00000000ff227435 */ /* 0x000fe200000001ff */
[----:B------:R-:W-:-:S02]  /*0740*/  ISETP.NE.AND P3, PT, RZ, UR18, PT ;  /* 0x00000012ff007c0c */ /* 0x000fc4000bf65270 */
[----:B------:R-:W-:Y:S01]  /*0750*/  CS2R R32, SRZ ;  /* 0x0000000000207805 */ /* 0x000fe2000001ff00 */
[----:B--2---:R-:W-:-:S05]  /*0760*/  FFMA.FTZ R7, -R6, R6, R7 ;  /* 0x0000000606077223 */ /* 0x004fca0000010107 */
[----:B------:R-:W-:-:S13]  /*0770*/  FSETP.GTU.FTZ.AND P0, PT, R7, RZ, PT ;  /* 0x000000ff0700720b */ /* 0x000fda0003f1c000 */
[----:B------:R-:W-:Y:S01]  /*0780*/  VOTEU.ANY UP0, P0 ;  /* 0x00000000003f7886 */ /* 0x000fe20000000100 */
[----:B------:R-:W-:-:S04]  /*0790*/  PLOP3.LUT P0, PT, PT, PT, UP0, 0x80, 0x0 ;  /* 0x000000000000781c */ /* 0x000fc80003f0f008 */
[----:B------:R-:W-:-:S09]  /*07a0*/  @UP0 ULDC UR6, c[0x0][0x250] ;  /* 0x0000940000060ab9 */ /* 0x000fd20000000800 */
[----:B------:R-:W-:-:S06]  /*07b0*/  @P0 FADD.FTZ R7, R7, UR6 ;  /* 0x0000000607070e21 */ /* 0x000fcc0008010000 */
[----:B------:R-:W0:Y:S02]  /*07c0*/  @P0 MUFU.RSQ R7, R7 ;  /* 0x0000000700070308 */ /* 0x000e240000001400 */
[----:B0-----:R-:W-:Y:S02]  /*07d0*/  @P0 R2UR UR6, R7 ;  /* 0x00000000070602ca */ /* 0x001fe400000e0000 */
[----:B------:R-:W-:Y:S02]  /*07e0*/  ISETP.GT.U32.AND P0, PT, R31, 0x27f, PT ;  /* 0x0000027f1f00780c */ /* 0x000fe40003f04070 */
[----:B------:R-:W-:-:S09]  /*07f0*/  MOV R7, RZ ;  /* 0x000000ff00077202 */ /* 0x000fd20000000f00 */
[----:B------:R-:W-:Y:S01]  /*0800*/  @UP0 UMOV UR9, UR6 ;  /* 0x0000000600090c82 */ /* 0x000fe20008000000 */
[C---:B---3--:R-:W-:Y:S02]  /*0810*/  @P1 PRMT R36, R10.reuse, 0x7610, R36 ;  /* 0x000076100a241816 */ /* 0x048fe40000000024 */
[----:B------:R-:W-:Y:S02]  /*0820*/  @P1 PRMT R35, R10, 0x7632, R35 ;  /* 0x000076320a231816 */ /* 0x000fe40000000023 */
[C---:B----4-:R-:W-:Y:S02]  /*0830*/  @P1 PRMT R38, R12.reuse, 0x7610, R38 ;  /* 0x000076100c261816 */ /* 0x050fe40000000026 */
[----:B------:R-:W-:Y:S02]  /*0840*/  @P1 PRMT R37, R12, 0x7632, R37 ;  /* 0x000076320c251816 */ /* 0x000fe40000000025 */
        /* <DEDUP_REMOVED lines=8> */
[----:B0-----:R-:W-:-:S05]  /*08d0*/  IMAD.WIDE R10, R9, 0x2, R10 ;  /* 0x00000002090a7825 */ /* 0x001fca00078e020a */
[----:B------:R-:W2:Y:S04]  /*08e0*/  LDG.E.U16 R34, desc[UR14][R10.64] ;  /* 0x0000000e0a227981 */ /* 0x000ea8000c1e1500 */
[----:B------:R-:W3:Y:S01]  /*08f0*/  LDG.E.U16 R7, desc[UR14][R10.64+0x2] ;  /* 0x0000020e0a077981 */ /* 0x000ee2000c1e1500 */
[----:B-1----:R-:W-:-:S04]  /*0900*/  @P0 LEA R12, P2, R9, R12, 0x1 ;  /* 0x0000000c090c0211 */ /* 0x002fc800078408ff */
[----:B------:R-:W-:-:S05]  /*0910*/  @P0 LEA.HI.X R13, R9, R13, R8, 0x1, P2 ;  /* 0x0000000d090d0211 */ /* 0x000fca00010f0c08 */
[----:B------:R-:W4:Y:S04]  /*0920*/  @P0 LDG.E.U16 R9, desc[UR14][R12.64] ;  /* 0x0000000e0c090981 */ /* 0x000f28000c1e1500 */
[----:B------:R-:W5:Y:S01]  /*0930*/  @P0 LDG.E.U16 R8, desc[UR14][R12.64+0x2] ;  /* 0x0000020e0c080981 */ /* 0x000f62000c1e1500 */
[----:B--2---:R-:W-:Y:S02]  /*0940*/  SHF.L.U32 R34, R34, 0x10, RZ ;  /* 0x0000001022227819 */ /* 0x004fe400000006ff */
[----:B---3--:R-:W-:Y:S02]  /*0950*/  SHF.L.U32 R7, R7, 0x10, RZ ;  /* 0x0000001007077819 */ /* 0x008fe400000006ff */
[----:B----4-:R-:W-:Y:S02]  /*0960*/  @P0 SHF.L.U32 R33, R9, 0x10, RZ ;  /* 0x0000001009210819 */ /* 0x010fe400000006ff */
[----:B-----5:R-:W-:-:S07]  /*0970*/  @P0 SHF.L.U32 R32, R8, 0x10, RZ ;  /* 0x0000001008200819 */ /* 0x020fce00000006ff */
.L_x_167:
[----:B------:R-:W-:Y:S05]  /*0980*/  BSYNC B0 ;  /* 0x0000000000007941 */ /* 0x000fea0003800000 */
.L_x_166:
[C---:B------:R-:W-:Y:S01]  /*0990*/  FADD.FTZ R15, -R6.reuse, R15 ;  /* 0x0000000f060f7221 */ /* 0x040fe20000010100 */
[----:B------:R-:W-:Y:S01]  /*09a0*/  FADD.FTZ R17, -R6, R17 ;  /* 0x0000001106117221 */ /* 0x000fe20000010100 */
        /* <DEDUP_REMOVED lines=23> */
.L_x_168:
[----:B------:R-:W-:Y:S01]  /*0b20*/  FMUL.FTZ R11, R9, R34 ;  /* 0x00000022090b7220 */ /* 0x000fe20000410000 */
[----:B------:R-:W-:Y:S01]  /*0b30*/  FMUL.FTZ R12, R8, R7 ;  /* 0x00000007080c7220 */ /* 0x000fe20000410000 */
[----:B------:R-:W-:Y:S01]  /*0b40*/  ISETP.GT.AND P0, PT, R0, 0x1e, PT ;  /* 0x0000001e0000780c */ /* 0x000fe20003f04270 */
[----:B------:R-:W0:Y:S01]  /*0b50*/  S2UR UR17, SR_CgaCtaId ;  /* 0x00000000001179c3 */ /* 0x000e220000008800 */
[----:B------:R-:W-:Y:S01]  /*0b60*/  FFMA.FTZ R10, R24, R11, RZ ;  /* 0x0000000b180a7223 */ /* 0x000fe200000100ff */
[----:B------:R-:W-:Y:S01]  /*0b70*/  FADD.FTZ R11, RZ, R11 ;  /* 0x0000000bff0b7221 */ /* 0x000fe20000010000 */
[----:B------:R-:W-:Y:S01]  /*0b80*/  UMOV UR7, 0x400 ;  /* 0x0000040000077882 */ /* 0x000fe20000000000 */
[----:B------:R-:W-:Y:S01]  /*0b90*/  ISETP.NE.AND P2, PT, R31, RZ, PT ;  /* 0x000000ff1f00720c */ /* 0x000fe20003f45270 */
[C---:B------:R-:W-:Y:S01]  /*0ba0*/  FFMA.FTZ R28, R25.reuse, R12, R10 ;  /* 0x0000000c191c7223 */ /* 0x040fe2000001000a */
[----:B------:R-:W-:Y:S01]  /*0bb0*/  FADD.FTZ R29, R12, R11 ;  /* 0x0000000b0c1d7221 */ /* 0x000fe20000010000 */
[----:B------:R-:W-:Y:S01]  /*0bc0*/  UIADD3 UR6, UR7, 0xd0, URZ ;  /* 0x000000d007067890 */ /* 0x000fe2000fffe03f */
[----:B------:R-:W-:Y:S01]  /*0bd0*/  FFMA.FTZ R24, R24, R9, RZ ;  /* 0x0000000918187223 */ /* 0x000fe200000100ff */
[----:B------:R-:W-:Y:S01]  /*0be0*/  FADD.FTZ R26, RZ, R9 ;  /* 0x00000009ff1a7221 */ /* 0x000fe20000010000 */
[----:B------:R-:W1:Y:S01]  /*0bf0*/  SHFL.DOWN PT, R11, R28, 0x1, 0x1f ;  /* 0x08201f001c0b7f89 */ /* 0x000e6200000e0000 */
[----:B------:R-:W-:Y:S01]  /*0c00*/  FFMA.FTZ R25, R25, R8, RZ ;  /* 0x0000000819197223 */ /* 0x000fe200000100ff */
        /* <DEDUP_REMOVED lines=82> */
.L_x_170:
[----:B------:R-:W-:Y:S05]  /*1130*/  BSYNC B0 ;  /* 0x0000000000007941 */ /* 0x000fea0003800000 */
.L_x_169:
        /* <DEDUP_REMOVED lines=318> */
.L_x_172:
[----:B------:R-:W-:Y:S05]  /*2520*/  BSYNC B0 ;  /* 0x0000000000007941 */ /* 0x000fea0003800000 */
.L_x_171:
        /* <DEDUP_REMOVED lines=20> */
.L_x_174:
[----:B------:R-:W-:Y:S05]  /*2670*/  BSYNC B0 ;  /* 0x0000000000007941 */ /* 0x000fea0003800000 */
.L_x_173:
[----:B------:R-:W-:Y:S05]  /*2680*/  @!P0 BRA `(.L_x_175) ;  /* 0x0000001000908947 */ /* 0x000fea0003800000 */
[----:B------:R-:W2:Y:S01]  /*2690*/  LDC R19, c[0x0][0x10] ;  /* 0x00000400ff137b82 */ /* 0x000ea20000000800 */
[----:B------:R-:W1:Y:S01]  /*26a0*/  S2R R4, SR_CTAID.Y ;  /* 0x0000000000047919 */ /* 0x000e620000002600 */
[----:B------:R-:W-:-:S06]  /*26b0*/  ULOP3.LUT UR6, UR4, 0x1, URZ, 0xc0, !UPT ;  /* 0x0000000104067892 */ /* 0x000fcc000f8ec03f */
[----:B------:R-:W3:Y:S08]  /*26c0*/  LDC.64 R8, c[0x0][0x258] ;  /* 0x00009600ff087b82 */ /* 0x000ef00000000a00 */
[----:B------:R-:W4:Y:S01]  /*26d0*/  LDC.64 R22, c[0x0][0x260] ;  /* 0x00009800ff167b82 */ /* 0x000f220000000a00 */
[----:B--2---:R-:W-:-:S04]  /*26e0*/  IMAD R11, R19, UR6, RZ ;  /* 0x00000006130b7c24 */ /* 0x004fc8000f8e02ff */
[C---:B------:R-:W-:Y:S01]  /*26f0*/  IMAD R10, R11.reuse, R18, RZ ;  /* 0x000000120b0a7224 */ /* 0x040fe200078e02ff */
[----:B-1----:R-:W-:-:S04]  /*2700*/  IADD3 R11, R11, R4, RZ ;  /* 0x000000040b0b7210 */ /* 0x002fc80007ffe0ff */
        /* <DEDUP_REMOVED lines=25> */
.L_x_177:
[----:B------:R-:W2:Y:S04]  /*28a0*/  LDG.E.STRONG.GPU R10, desc[UR14][R8.64] ;  /* 0x0000000e080a7981 */ /* 0x000ea8000c1ef900 */
[----:B--2---:R-:W-:Y:S01]  /*28b0*/  CCTL.IVALL ;  /* 0x00000000ff00798f */ /* 0x004fe20002000000 */
[----:B------:R-:W-:Y:S05]  /*28c0*/  YIELD ;  /* 0x0000000000007946 */ /* 0x000fea0003800000 */
[----:B------:R-:W-:-:S13]  /*28d0*/  ISETP.NE.AND P0, PT, R10, R13, PT ;  /* 0x0000000d0a00720c */ /* 0x000fda0003f05270 */
[----:B------:R-:W-:Y:S05]  /*28e0*/  @P0 BRA `(.L_x_177) ;  /* 0xfffffffc00ec0947 */ /* 0x000fea000383ffff */
.L_x_176:
        /* <DEDUP_REMOVED lines=17> */
.L_x_181:
        /* <DEDUP_REMOVED lines=115> */
.L_x_180:
        /* <DEDUP_REMOVED lines=61> */
.L_x_182:
[----:B------:R-:W-:-:S13]  /*3500*/  ISETP.NE.OR P0, PT, R20, RZ, P0 ;  /* 0x000000ff1400720c */ /* 0x000fda0000705670 */
[----:B------:R-:W-:Y:S05]  /*3510*/  @!P0 BRA `(.L_x_178) ;  /* 0x00000000007c8947 */ /* 0x000fea0003800000 */
.L_x_179:
        /* <DEDUP_REMOVED lines=31> */
.L_x_178:
        /* <DEDUP_REMOVED lines=11> */
.L_x_184:
[----:B------:R-:W-:Y:S05]  /*37c0*/  BSYNC B0 ;  /* 0x0000000000007941 */ /* 0x000fea0003800000 */
.L_x_183:
        /* <DEDUP_REMOVED lines=16> */
.L_x_175:
[----:B------:R-:W1:Y:S01]  /*38d0*/  S2UR UR7, SR_CgaCtaId ;  /* 0x00000000000779c3 */ /* 0x000e620000008800 */
[----:B------:R-:W-:Y:S01]  /*38e0*/  UMOV UR6, 0x400 ;  /* 0x0000040000067882 */ /* 0x000fe20000000000 */
[----:B------:R-:W-:Y:S02]  /*38f0*/  ISETP.NE.AND P0, PT, RZ, UR18, PT ;  /* 0x00000012ff007c0c */ /* 0x000fe4000bf05270 */
[----:B--2---:R-:W-:Y:S02]  /*3900*/  SHF.L.U32 R11, R36, 0x10, RZ ;  /* 0x00000010240b7819 */ /* 0x004fe400000006ff */
[----:B------:R-:W-:Y:S02]  /*3910*/  SHF.L.U32 R35, R35, 0x10, RZ ;  /* 0x0000001023237819 */ /* 0x000fe400000006ff */
        /* <DEDUP_REMOVED lines=14> */
[----:B------:R-:W-:-:S05]  /*3a00*/  FMUL.FTZ R12, R32, -1.4426950216293334961 ;  /* 0xbfb8aa3b200c7820 */ /* 0x000fca0000410000 */
[----:B------:R-:W3:Y:S08]  /*3a10*/  MUFU.EX2 R6, R6 ;  /* 0x0000000600067308 */ /* 0x000ef00000000800 */
[----:B------:R-:W4:Y:S01]  /*3a20*/  MUFU.EX2 R12, R12 ;  /* 0x0000000c000c7308 */ /* 0x000f220000000800 */
[----:B---3--:R-:W-:-:S07]  /*3a30*/  FADD.FTZ R10, R6, 1 ;  /* 0x3f800000060a7421 */ /* 0x008fce0000010000 */
[----:B------:R-:W3:Y:S01]  /*3a40*/  MUFU.RCP R10, R10 ;  /* 0x0000000a000a7308 */ /* 0x000ee20000001000 */
[----:B----4-:R-:W-:-:S07]  /*3a50*/  FADD.FTZ R13, R12, 1 ;  /* 0x3f8000000c0d7421 */ /* 0x010fce0000010000 */
[----:B------:R-:W4:Y:S01]  /*3a60*/  MUFU.RCP R13, R13 ;  /* 0x0000000d000d7308 */ /* 0x000f220000001000 */
[----:B---3--:R-:W-:Y:S01]  /*3a70*/  FADD.FTZ R14, -R10, 1 ;  /* 0x3f8000000a0e7421 */ /* 0x008fe20000010100 */
[----:B------:R-:W-:-:S03]  /*3a80*/  FMUL.FTZ R11, R11, R10 ;  /* 0x0000000a0b0b7220 */ /* 0x000fc60000410000 */
[----:B------:R-:W-:Y:S01]  /*3a90*/  FFMA.FTZ R14, R33, R14, 1 ;  /* 0x3f800000210e7423 */ /* 0x000fe2000001000e */
[----:B----4-:R-:W-:Y:S01]  /*3aa0*/  FADD.FTZ R15, -R13, 1 ;  /* 0x3f8000000d0f7421 */ /* 0x010fe20000010100 */
[----:B------:R-:W-:Y:S02]  /*3ab0*/  FMUL.FTZ R4, R4, R13 ;  /* 0x0000000d04047220 */ /* 0x000fe40000410000 */
[----:B------:R-:W-:Y:S01]  /*3ac0*/  FMUL.FTZ R11, R11, R14 ;  /* 0x0000000e0b0b7220 */ /* 0x000fe20000410000 */
[----:B------:R-:W-:-:S04]  /*3ad0*/  FFMA.FTZ R15, R32, R15, 1 ;  /* 0x3f800000200f7423 */ /* 0x000fc8000001000f */
[----:B------:R-:W-:-:S07]  /*3ae0*/  FMUL.FTZ R4, R4, R15 ;  /* 0x0000000f04047220 */ /* 0x000fce0000410000 */
.L_x_185:
        /* <DEDUP_REMOVED lines=23> */
.L_x_187:
[----:B------:R-:W-:Y:S05]  /*3c60*/  BSYNC B0 ;  /* 0x0000000000007941 */ /* 0x000fea0003800000 */
.L_x_186:
[----:B------:R-:W-:Y:S01]  /*3c70*/  ULDC UR6, c[0x0][0x10] ;  /* 0x0000040000067ab9 */ /* 0x000fe20000000800 */
[----:B------:R-:W-:Y:S02]  /*3c80*/  UIADD3 UR4, UR4, 0x1, URZ ;  /* 0x0000000104047890 */ /* 0x000fe4000fffe03f */
[----:B------:R-:W-:-:S04]  /*3c90*/  UIADD3 UR8, UR6, UR8, URZ ;  /* 0x0000000806087290 */ /* 0x000fc8000fffe03f */
[----:B------:R-:W-:-:S06]  /*3ca0*/  UISETP.GE.AND UP0, UPT, UR8, UR5, UPT ;  /* 0x000000050800728c */ /* 0x000fcc000bf06270 */
[----:B------:R-:W-:-:S13]  /*3cb0*/  PLOP3.LUT P0, PT, PT, PT, UP0, 0x80, 0x0 ;  /* 0x000000000000781c */ /* 0x000fda0003f0f008 */
[----:B------:R-:W-:Y:S05]  /*3cc0*/  @!P0 BRA `(.L_x_188) ;  /* 0xffffffc400888947 */ /* 0x000fea000383ffff */
.L_x_165:
[----:B------:R-:W4:Y:S01]  /*3cd0*/  LDC R4, c[0x0][0xc] ;  /* 0x00000300ff047b82 */ /* 0x000f220000000800 */
[----:B------:R-:W-:Y:S01]  /*3ce0*/  ISETP.NE.AND P1, PT, R31, RZ, PT ;  /* 0x000000ff1f00720c */ /* 0x000fe20003f25270 */
[----:B------:R-:W-:Y:S06]  /*3cf0*/  BSSY B0, `(.L_x_189) ;  /* 0x0000011000007945 */ /* 0x000fec0003800000 */
[----:B---3--:R-:W3:Y:S08]  /*3d00*/  LDC R7, c[0x0][0x10] ;  /* 0x00000400ff077b82 */ /* 0x008ef00000000800 */
[----:B0-----:R-:W0:Y:S01]  /*3d10*/  LDC.64 R2, c[0x0][0x258] ;  /* 0x00009600ff027b82 */ /* 0x001e220000000a00 */
[----:B----4-:R-:W-:-:S02]  /*3d20*/  ISETP.NE.AND P0, PT, R4, 0x1, PT ;  /* 0x000000010400780c */ /* 0x010fc40003f05270 */
[----:B---3--:R-:W-:-:S04]  /*3d30*/  SHF.L.U32 R0, R7, 0x1, RZ ;  /* 0x0000000107007819 */ /* 0x008fc800000006ff */
[----:B------:R-:W-:-:S05]  /*3d40*/  SEL R5, R0, RZ, P0 ;  /* 0x000000ff00057207 */ /* 0x000fca0000000000 */
[----:B0-----:R-:W-:Y:S01]  /*3d50*/  IMAD.WIDE.U32 R2, R5, 0x4, R2 ;  /* 0x0000000405027825 */ /* 0x001fe200078e0002 */
        /* <DEDUP_REMOVED lines=10> */
.L_x_190:
[----:B------:R-:W-:Y:S05]  /*3e00*/  BSYNC B0 ;  /* 0x0000000000007941 */ /* 0x000fea0003800000 */
.L_x_189:
        /* <DEDUP_REMOVED lines=11> */
.L_x_192:
[----:B------:R-:W3:Y:S04]  /*3ec0*/  LDG.E.STRONG.GPU R5, desc[UR14][R2.64] ;  /* 0x0000000e02057981 */ /* 0x000ee8000c1ef900 */
[----:B---3--:R-:W-:Y:S01]  /*3ed0*/  CCTL.IVALL ;  /* 0x00000000ff00798f */ /* 0x008fe20002000000 */
[----:B------:R-:W-:Y:S05]  /*3ee0*/  YIELD ;  /* 0x0000000000007946 */ /* 0x000fea0003800000 */
[----:B------:R-:W-:-:S13]  /*3ef0*/  ISETP.NE.AND P0, PT, R5, R0, PT ;  /* 0x000000000500720c */ /* 0x000fda0003f05270 */
[----:B------:R-:W-:Y:S05]  /*3f00*/  @P0 BRA `(.L_x_192) ;  /* 0xfffffffc00ec0947 */ /* 0x000fea000383ffff */
.L_x_191:
        /* <DEDUP_REMOVED lines=11> */
[C---:B--2---:R-:W-:Y:S01]  /*3fc0*/  IMAD.WIDE.U32 R8, R2.reuse, 0x3, RZ ;  /* 0x0000000302087825 */ /* 0x044fe200078e00ff */
[----:B------:R-:W-:Y:S01]  /*3fd0*/  LEA R11, R3, R3, 0x1 ;  /* 0x00000003030b7211 */ /* 0x000fe200078e08ff */
[----:B------:R-:W0:Y:S01]  /*3fe0*/  LDC.64 R4, c[0x0][0x218] ;  /* 0x00008600ff047b82 */ /* 0x000e220000000a00 */
[----:B------:R-:W-:Y:S01]  /*3ff0*/  SHF.L.U64.HI R23, R2, 0x2, R3 ;  /* 0x0000000202177819 */ /* 0x000fe20000010203 */
[----:B------:R-:W-:Y:S01]  /*4000*/  ULDC.64 UR4, c[0x0][0x268] ;  /* 0x00009a0000047ab9 */ /* 0x000fe20000000a00 */
[----:B------:R-:W-:Y:S02]  /*4010*/  IADD3 R11, R9, R11, RZ ;  /* 0x0000000b090b7210 */ /* 0x000fe40007ffe0ff */
[----:B------:R-:W-:Y:S02]  /*4020*/  SHF.L.U64.HI R33, R20, 0x2, R25 ;  /* 0x0000000214217819 */ /* 0x000fe40000010219 */
[----:B------:R-:W-:Y:S01]  /*4030*/  LEA.HI R8, P0, R11, R8, RZ, 0x1 ;  /* 0x000000080b087211 */ /* 0x000fe200078108ff */
[----:B------:R-:W2:Y:S03]  /*4040*/  LDC.64 R6, c[0x0][0x220] ;  /* 0x00008800ff067b82 */ /* 0x000ea60000000a00 */
[----:B------:R-:W-:-:S04]  /*4050*/  IADD3.X R11, RZ, R11, RZ, P0, !PT ;  /* 0x0000000bff0b7210 */ /* 0x000fc800007fe4ff */
[--C-:B------:R-:W-:Y:S02]  /*4060*/  SHF.R.S64 R27, R8, 0x1, R11.reuse ;  /* 0x00000001081b7819 */ /* 0x100fe4000000100b */
[----:B------:R-:W-:-:S04]  /*4070*/  SHF.R.S32.HI R8, RZ, 0x1, R11 ;  /* 0x00000001ff087819 */ /* 0x000fc8000001140b */
[----:B-1----:R-:W-:-:S07]  /*4080*/  SHF.L.U64.HI R29, R27, 0x2, R8 ;  /* 0x000000021b1d7819 */ /* 0x002fce0000010208 */
.L_x_193:
[----:B------:R-:W-:-:S04]  /*4090*/  LEA R12, P0, R31, UR4, 0x2 ;  /* 0x000000041f0c7c11 */ /* 0x000fc8000f8010ff */
[----:B------:R-:W-:Y:S02]  /*40a0*/  LEA.HI.X R13, R31, UR5, R0, 0x2, P0 ;  /* 0x000000051f0d7c11 */ /* 0x000fe400080f1400 */
[-C--:B------:R-:W-:Y:S02]  /*40b0*/  LEA R14, P0, R20, R12.reuse, 0x2 ;  /* 0x0000000c140e7211 */ /* 0x080fe400078010ff */
[-C--:B------:R-:W-:Y:S01]  /*40c0*/  LEA R18, P2, R27, R12.reuse, 0x2 ;  /* 0x0000000c1b127211 */ /* 0x080fe200078410ff */
[----:B------:R-:W3:Y:S01]  /*40d0*/  LDG.E R0, desc[UR14][R12.64] ;  /* 0x0000000e0c007981 */ /* 0x000ee2000c1e1900 */
[----:B------:R-:W-:Y:S02]  /*40e0*/  LEA R16, P1, R2, R12, 0x2 ;  /* 0x0000000c02107211 */ /* 0x000fe400078210ff */
[C---:B------:R-:W-:Y:S02]  /*40f0*/  IADD3.X R15, R13.reuse, R33, RZ, P0, !PT ;  /* 0x000000210d0f7210 */ /* 0x040fe400007fe4ff */
[----:B------:R-:W-:-:S02]  /*4100*/  IADD3.X R19, R13, R29, RZ, P2, !PT ;  /* 0x0000001d0d137210 */ /* 0x000fc400017fe4ff */
[----:B------:R-:W-:Y:S02]  /*4110*/  IADD3.X R17, R23, R13, RZ, P1, !PT ;  /* 0x0000000d17117210 */ /* 0x000fe40000ffe4ff */
[----:B------:R-:W3:Y:S04]  /*4120*/  LDG.E R15, desc[UR14][R14.64] ;  /* 0x0000000e0e0f7981 */ /* 0x000ee8000c1e1900 */
[----:B------:R-:W4:Y:S04]  /*4130*/  LDG.E R16, desc[UR14][R16.64] ;  /* 0x0000000e10107981 */ /* 0x000f28000c1e1900 */
[----:B------:R-:W4:Y:S01]  /*4140*/  LDG.E R19, desc[UR14][R18.64] ;  /* 0x0000000e12137981 */ /* 0x000f22000c1e1900 */
[----:B------:R-:W-:-:S02]  /*4150*/  SHF.L.U32 R11, R31, 0x1, RZ ;  /* 0x000000011f0b7819 */ /* 0x000fc400000006ff */
[----:B------:R-:W-:-:S03]  /*4160*/  IADD3 R31, R31, 0x280, RZ ;  /* 0x000002801f1f7810 */ /* 0x000fc60007ffe0ff */
[----:B0-----:R-:W-:-:S04]  /*4170*/  IMAD.WIDE R8, R11, 0x2, R4 ;  /* 0x000000020b087825 */ /* 0x001fc800078e0204 */
[----:B--2---:R-:W-:Y:S01]  /*4180*/  IMAD.WIDE R10, R11, 0x2, R6 ;  /* 0x000000020b0a7825 */ /* 0x004fe200078e0206 */
[----:B------:R-:W-:Y:S02]  /*4190*/  ISETP.GT.U32.AND P0, PT, R20, R31, PT ;  /* 0x0000001f1400720c */ /* 0x000fe40003f04070 */
[----:B---3--:R-:W-:Y:S02]  /*41a0*/  F2FP.BF16.F32.PACK_AB R3, R15, R0 ;  /* 0x000000000f03723e */ /* 0x008fe400000010ff */
[----:B------:R-:W-:Y:S02]  /*41b0*/  SHF.R.S32.HI R0, RZ, 0x1f, R31 ;  /* 0x0000001fff007819 */ /* 0x000fe4000001141f */
[----:B----4-:R-:W-:Y:S01]  /*41c0*/  F2FP.BF16.F32.PACK_AB R21, R19, R16 ;  /* 0x000000101315723e */ /* 0x010fe200000010ff */
[----:B------:R1:W-:Y:S04]  /*41d0*/  STG.E desc[UR14][R8.64], R3 ;  /* 0x0000000308007986 */ /* 0x0003e8000c10190e */
[----:B------:R1:W-:Y:S01]  /*41e0*/  STG.E desc[UR14][R10.64], R21 ;  /* 0x000000150a007986 */ /* 0x0003e2000c10190e */
[----:B------:R-:W-:-:S13]  /*41f0*/  ISETP.GT.AND.EX P0, PT, R25, R0, PT, P0 ;  /* 0x000000001900720c */ /* 0x000fda0003f04300 */
[----:B-1----:R-:W-:Y:S05]  /*4200*/  @P0 BRA `(.L_x_193) ;  /* 0xfffffffc00a00947 */ /* 0x002fea000383ffff */
[----:B------:R-:W-:Y:S05]  /*4210*/  EXIT ;  /* 0x000000000000794d */ /* 0x000fea0003800000 */
.L_x_194:
        /* <DEDUP_REMOVED lines=14> */
.L_x_2283:


//--------------------- .text._Z35group_norm_nhwc_bwd_one_pass_kernelI11Bf16IOBf16WLi128ELi20ELi640EEv26Group_norm_nhwc_bwd_params --------------------------
	.section	.text._Z35group_norm_nhwc_bwd_one_pass_kernelI11Bf16IOBf16WLi128ELi20ELi640EEv26Group_norm_nhwc_bwd_params,"ax",@progbits
	.align	128
        .global         _Z35group_norm_nhwc_bwd_one_pass_kernelI11Bf16IOBf16WLi128ELi20ELi640EEv26Group_norm_nhwc_bwd_params
        .type           _Z35group_norm_nhwc_bwd_one_pass_kernelI11Bf16IOBf16WLi128ELi20ELi640EEv26Group_norm_nhwc_bwd_params,@function
        .size           _Z35group_norm_nhwc_bwd_one_pass_kernelI11Bf16IOBf16WLi128ELi20ELi640EEv26Group_norm_nhwc_bwd_params,(.L_x_2284 - _Z35group_norm_nhwc_bwd_one_pass_kernelI11Bf16IOBf16WLi128ELi20ELi640EEv26Group_norm_nhwc_bwd_params)
        .other          _Z35group_norm_nhwc_bwd_one_pass_kernelI11Bf16IOBf16WLi128ELi20ELi640EEv26Group_norm_nhwc_bwd_params,@"STO_CUDA_ENTRY STV_DEFAULT"
_Z35group_norm_nhwc_bwd_one_pass_kernelI11Bf16IOBf16WLi128ELi20ELi640EEv26Group_norm_nhwc_bwd_params:
.text._Z35group_norm_nhwc_bwd_one_pass_kernelI11Bf16IOBf16WLi128ELi20ELi640EEv26Group_norm_nhwc_bwd_params:
        /* <DEDUP_REMOVED lines=15> */
[----:B------:R-:W-:Y:S01]  /*00f0*/  UIMAD UR10, UR13, 0x3, URZ ;  /* 0x000000030d0a78a4 */ /* 0x000fe2000f8e023f */
[----:B------:R-:W-:Y:S01]  /*0100*/  SHF.R.U32.HI R2, RZ, 0x3, R3 ;  /* 0x00000003ff027819 */ /* 0x000fe20000011603 */
[----:B------:R-:W0:Y:S01]  /*0110*/  LDC R5, c[0x0][0x2ac] ;  /* 0x0000ab00ff057b82 */ /* 0x000e220000000800 */
[----:B------:R-:W-:Y:S02]  /*0120*/  ULEA.HI UR11, UP0, UR13, UR12, URZ, 0x1 ;  /* 0x0000000c0d0b7291 */ /* 0x000fe4000f81083f */
[----:B------:R-:W-:Y:S01]  /*0130*/  UIADD3 UR10, UR7, UR10, URZ ;  /* 0x0000000a070a7290 */ /* 0x000fe2000fffe03f */
[----:B------:R-:W-:Y:S01]  /*0140*/  IMAD R38, R2, -0xa, R37 ;  /* 0xfffffff602267824 */ /* 0x000fe200078e0225 */
[----:B------:R-:W-:Y:S01]  /*0150*/  UIADD3.X UR13, URZ, UR13, URZ, UP0, !UPT ;  /* 0x0000000d3f0d7290 */ /* 0x000fe200087fe43f */
        /* <DEDUP_REMOVED lines=13> */
[----:B------:R-:W-:Y:S01]  /*0230*/  USHF.L.U64.HI UR10, UR12, 0x2, UR10 ;  /* 0x000000020c0a7899 */ /* 0x000fe2000801020a */
[----:B------:R-:W-:Y:S02]  /*0240*/  UMOV UR7, UR9 ;  /* 0x0000000900077c82 */ /* 0x000fe40008000000 */
[----:B------:R-:W-:Y:S01]  /*0250*/  ISETP.GE.U32.AND P1, PT, R36, UR18, PT ;  /* 0x0000001224007c0c */ /* 0x000fe2000bf26070 */
[----:B------:R-:W-:Y:S01]  /*0260*/  ULDC.U8 UR18, c[0x0][0x2a4] ;  /* 0x0000a90000127ab9 */ /* 0x000fe20000000000 */
[----:B------:R-:W-:Y:S01]  /*0270*/  SHF.R.S32.HI R3, RZ, 0x1f, R36 ;  /* 0x0000001fff037819 */ /* 0x000fe20000011424 */
[----:B--2---:R-:W-:Y:S01]  /*0280*/  ULEA UR4, UR8, UR4, 0x18 ;  /* 0x0000000408047291 */ /* 0x004fe2000f8ec03f */
[----:B------:R-:W-:-:S02]  /*0290*/  LEA.HI R2, R2, R37, RZ, 0x5 ;  /* 0x0000002502027211 */ /* 0x000fc400078f28ff */
[----:B------:R-:W-:Y:S02]  /*02a0*/  ISETP.GE.AND.EX P1, PT, R3, UR19, PT, P1 ;  /* 0x0000001303007c0c */ /* 0x000fe4000bf26310 */
[----:B------:R-:W-:Y:S02]  /*02b0*/  SHF.R.S32.HI R2, RZ, 0x5, R2 ;  /* 0x00000005ff027819 */ /* 0x000fe40000011402 */
[----:B------:R-:W-:Y:S02]  /*02c0*/  ISETP.LT.U32.AND P1, PT, R37, 0x280, !P1 ;  /* 0x000002802500780c */ /* 0x000fe40004f21070 */
[----:B------:R-:W-:Y:S02]  /*02d0*/  IADD3 R35, R36, 0x40, RZ ;  /* 0x0000004024237810 */ /* 0x000fe40007ffe0ff */
[----:B------:R-:W-:Y:S01]  /*02e0*/  LEA R2, R2, UR4, 0x3 ;  /* 0x0000000402027c11 */ /* 0x000fe2000f8e18ff */
[----:B-1----:R-:W-:-:S08]  /*02f0*/  UMOV UR4, URZ ;  /* 0x0000003f00047c82 */ /* 0x002fd00008000000 */
.L_x_222:
[----:B0-----:R-:W0:Y:S01]  /*0300*/  LDC R10, c[0x0][0x2a0] ;  /* 0x0000a800ff0a7b82 */ /* 0x001e220000000800 */
[----:B------:R-:W-:Y:S01]  /*0310*/  ULDC.64 UR8, c[0x0][0x248] ;  /* 0x0000920000087ab9 */ /* 0x000fe20000000a00 */
[----:B------:R-:W-:Y:S01]  /*0320*/  ISETP.LE.AND P5, PT, RZ, UR7, PT ;  /* 0x00000007ff007c0c */ /* 0x000fe2000bfa3270 */
[----:B------:R-:W-:Y:S01]  /*0330*/  UIMAD.WIDE UR8, UR7, 0x8, UR8 ;  /* 0x00000008070878a5 */ /* 0x000fe2000f8e0208 */
[----:B------:R-:W-:-:S04]  /*0340*/  SHF.R.S32.HI R23, RZ, 0x1f, R35 ;  /* 0x0000001fff177819 */ /* 0x000fc80000011423 */
[----:B------:R-:W1:Y:S08]  /*0350*/  @P1 LDC.64 R12, c[0x0][0x288] ;  /* 0x0000a200ff0c1b82 */ /* 0x000e700000000a00 */
[----:B------:R-:W2:Y:S01]  /*0360*/  @P1 LDC.64 R18, c[0x0][0x230] ;  /* 0x00008c00ff121b82 */ /* 0x000ea20000000a00 */
[----:B0-----:R-:W-:-:S04]  /*0370*/  IABS R9, R10 ;  /* 0x0000000a00097213 */ /* 0x001fc80000000000 */
[----:B------:R-:W0:Y:S08]  /*0380*/  I2F.RP R6, R9 ;  /* 0x0000000900067306 */ /* 0x000e300000209400 */
[----:B0-----:R-:W0:Y:S02]  /*0390*/  MUFU.RCP R6, R6 ;  /* 0x0000000600067308 */ /* 0x001e240000001000 */
[----:B0-----:R-:W-:-:S06]  /*03a0*/  IADD3 R4, R6, 0xffffffe, RZ ;  /* 0x0ffffffe06047810 */ /* 0x001fcc0007ffe0ff */
[----:B------:R0:W3:Y:S02]  /*03b0*/  F2I.FTZ.U32.TRUNC.NTZ R5, R4 ;  /* 0x0000000400057305 */ /* 0x0000e4000021f000 */
[----:B0-----:R-:W-:Y:S01]  /*03c0*/  HFMA2.MMA R4, -RZ, RZ, 0, 0 ;  /* 0x00000000ff047435 */ /* 0x001fe200000001ff */
[----:B---3--:R-:W-:-:S05]  /*03d0*/  IADD3 R8, RZ, -R5, RZ ;  /* 0x80000005ff087210 */ /* 0x008fca0007ffe0ff */
[----:B------:R-:W-:Y:S01]  /*03e0*/  IMAD R7, R8, R9, RZ ;  /* 0x0000000908077224 */ /* 0x000fe200078e02ff */
[----:B------:R-:W-:-:S03]  /*03f0*/  IABS R8, UR7 ;  /* 0x0000000700087c13 */ /* 0x000fc60008000000 */
[----:B------:R-:W-:Y:S01]  /*0400*/  IMAD.HI.U32 R5, R5, R7, R4 ;  /* 0x0000000705057227 */ /* 0x000fe200078e0004 */
[----:B------:R-:W-:Y:S02]  /*0410*/  MOV R7, UR9 ;  /* 0x0000000900077c02 */ /* 0x000fe40008000f00 */
[----:B------:R-:W-:-:S03]  /*0420*/  LOP3.LUT R4, R10, UR7, RZ, 0x3c, !PT ;  /* 0x000000070a047c12 */ /* 0x000fc6000f8e3cff */
[----:B------:R-:W-:-:S05]  /*0430*/  IMAD.HI.U32 R5, R5, R8, RZ ;  /* 0x0000000805057227 */ /* 0x000fca00078e00ff */
[----:B------:R-:W-:-:S05]  /*0440*/  IADD3 R6, -R5, RZ, RZ ;  /* 0x000000ff05067210 */ /* 0x000fca0007ffe1ff */
[----:B------:R-:W-:Y:S01]  /*0450*/  IMAD R8, R9, R6, R8 ;  /* 0x0000000609087224 */ /* 0x000fe200078e0208 */
[----:B------:R-:W-:Y:S01]  /*0460*/  MOV R6, UR8 ;  /* 0x0000000800067c02 */ /* 0x000fe20008000f00 */
[----:B------:R-:W-:-:S03]  /*0470*/  ULDC.64 UR8, c[0x0][0x290] ;  /* 0x0000a40000087ab9 */ /* 0x000fc60000000a00 */
[----:B------:R-:W-:Y:S02]  /*0480*/  ISETP.GT.U32.AND P0, PT, R9, R8, PT ;  /* 0x000000080900720c */ /* 0x000fe40003f04070 */
[----:B------:R-:W3:Y:S01]  /*0490*/  LDG.E.64 R6, desc[UR14][R6.64] ;  /* 0x0000000e06067981 */ /* 0x000ee2000c1e1b00 */
[----:B------:R-:W-:-:S10]  /*04a0*/  ISETP.GE.AND P2, PT, R4, RZ, PT ;  /* 0x000000ff0400720c */ /* 0x000fd40003f46270 */
        /* <DEDUP_REMOVED lines=11> */
[----:B------:R-:W-:Y:S02]  /*0560*/  @!P5 IADD3 R4, -R4, RZ, RZ ;  /* 0x000000ff0404d210 */ /* 0x000fe40007ffe1ff */
[----:B------:R-:W-:-:S02]  /*0570*/  ISETP.GT.U32.OR P0, PT, R37, 0x27f, P0 ;  /* 0x0000027f2500780c */ /* 0x000fc40000704470 */
[----:B------:R-:W-:Y:S02]  /*0580*/  @P4 IADD3 R5, R5, 0x1, RZ ;  /* 0x0000000105054810 */ /* 0x000fe40007ffe0ff */
[----:B------:R-:W-:Y:S02]  /*0590*/  SEL R4, R9, R4, !P3 ;  /* 0x0000000409047207 */ /* 0x000fe40005800000 */
[----:B------:R-:W-:-:S03]  /*05a0*/  @!P2 IADD3 R5, -R5, RZ, RZ ;  /* 0x000000ff0505a210 */ /* 0x000fc60007ffe1ff */
[----:B------:R-:W-:Y:S01]  /*05b0*/  IMAD R15, R4, 0x14, RZ ;  /* 0x00000014040f7824 */ /* 0x000fe200078e02ff */
[----:B------:R-:W-:Y:S02]  /*05c0*/  SEL R5, R9, R5, !P3 ;  /* 0x0000000509057207 */ /* 0x000fe40005800000 */
[----:B------:R-:W-:Y:S01]  /*05d0*/  SHF.R.S32.HI R10, RZ, 0x1f, R38 ;  /* 0x0000001fff0a7819 */ /* 0x000fe20000011426 */
[----:B------:R-:W0:Y:S01]  /*05e0*/  @!P0 LDC.64 R16, c[0x0][0x288] ;  /* 0x0000a200ff108b82 */ /* 0x000e220000000a00 */
        /* <DEDUP_REMOVED lines=8> */
[-C--:B-1----:R-:W-:Y:S01]  /*0670*/  @P1 IMAD R5, R3, R12.reuse, RZ ;  /* 0x0000000c03051224 */ /* 0x082fe200078e02ff */
[----:B------:R-:W-:Y:S01]  /*0680*/  CS2R R32, SRZ ;  /* 0x0000000000207805 */ /* 0x000fe2000001ff00 */
[----:B------:R-:W1:Y:S01]  /*0690*/  @!P0 LDC.64 R8, c[0x0][0x230] ;  /* 0x00008c00ff088b82 */ /* 0x000e620000000a00 */
[----:B------:R-:W-:Y:S01]  /*06a0*/  IADD3 R43, R41, R43, RZ ;  /* 0x0000002b292b7210 */ /* 0x000fe20007ffe0ff */
[C---:B------:R-:W-:Y:S02]  /*06b0*/  @P1 IMAD R5, R36.reuse, R13, R5 ;  /* 0x0000000d24051224 */ /* 0x040fe400078e0205 */
[----:B------:R-:W-:-:S04]  /*06c0*/  @P1 IMAD.WIDE.U32 R20, R36, R12, R42 ;  /* 0x0000000c24141225 */ /* 0x000fc800078e002a */
[----:B------:R-:W1:Y:S01]  /*06d0*/  @!P0 LDC.64 R12, c[0x0][0x228] ;  /* 0x00008a00ff0c8b82 */ /* 0x000e620000000a00 */
[----:B0-----:R-:W-:Y:S01]  /*06e0*/  @!P0 IMAD R22, R23, R16, RZ ;  /* 0x0000001017168224 */ /* 0x001fe200078e02ff */
[----:B------:R-:W-:Y:S02]  /*06f0*/  @P1 IADD3 R5, R21, R5, RZ ;  /* 0x0000000515051210 */ /* 0x000fe40007ffe0ff */
[C---:B------:R-:W-:Y:S02]  /*0700*/  @P1 SHF.L.U32 R23, R20.reuse, 0x1, RZ ;  /* 0x0000000114171819 */ /* 0x040fe400000006ff */
[----:B------:R-:W-:Y:S02]  /*0710*/  @P1 SHF.L.U64.HI R14, R20, 0x1, R5 ;  /* 0x00000001140e1819 */ /* 0x000fe40000010205 */
[----:B--2---:R-:W-:-:S04]  /*0720*/  @P1 IADD3 R18, P2, R23, R18, RZ ;  /* 0x0000001217121210 */ /* 0x004fc80007f5e0ff */
[----:B------:R-:W-:Y:S02]  /*0730*/  @P1 IADD3.X R19, R14, R19, RZ, P2, !PT ;  /* 0x000000130e131210 */ /* 0x000fe400017fe4ff */
[----:B----4-:R-:W-:-:S03]  /*0740*/  @P1 IADD3 R10, P2, R23, R10, RZ ;  /* 0x0000000a170a1210 */ /* 0x010fc60007f5e0ff */
[----:B------:R0:W5:Y:S01]  /*0750*/  @P1 LDG.E R33, desc[UR14][R18.64] ;  /* 0x0000000e12211981 */ /* 0x000162000c1e1900 */
[----:B------:R-:W-:-:S05]  /*0760*/  @P1 IADD3.X R11, R14, R11, RZ, P2, !PT ;  /* 0x0000000b0e0b1210 */ /* 0x000fca00017fe4ff */
[----:B------:R0:W5:Y:S01]  /*0770*/  @P1 LDG.E R32, desc[UR14][R10.64] ;  /* 0x0000000e0a201981 */ /* 0x000162000c1e1900 */
        /* <DEDUP_REMOVED lines=8> */
[C---:B-1----:R-:W-:Y:S02]  /*0800*/  @!P0 IADD3 R8, P3, R5.reuse, R8, RZ ;  /* 0x0000000805088210 */ /* 0x042fe40007f7e0ff */
[----:B------:R-:W-:Y:S02]  /*0810*/  @!P0 IADD3 R12, P4, R5, R12, RZ ;  /* 0x0000000c050c8210 */ /* 0x000fe40007f9e0ff */
[----:B------:R-:W-:-:S02]  /*0820*/  CS2R R30, SRZ ;  /* 0x00000000001e7805 */ /* 0x000fc4000001ff00 */
[C---:B------:R-:W-:Y:S02]  /*0830*/  @!P0 IADD3.X R9, R16.reuse, R9, RZ, P3, !PT ;  /* 0x0000000910098210 */ /* 0x040fe40001ffe4ff */
[----:B------:R-:W-:-:S03]  /*0840*/  @!P0 IADD3.X R13, R16, R13, RZ, P4, !PT ;  /* 0x0000000d100d8210 */ /* 0x000fc600027fe4ff */
[----:B------:R0:W5:Y:S04]  /*0850*/  @!P0 LDG.E R34, desc[UR14][R8.64] ;  /* 0x0000000e08228981 */ /* 0x000168000c1e1900 */
[----:B------:R0:W5:Y:S01]  /*0860*/  @!P0 LDG.E R31, desc[UR14][R12.64] ;  /* 0x0000000e0c1f8981 */ /* 0x000162000c1e1900 */
[----:B------:R-:W-:Y:S01]  /*0870*/  UMOV UR13, 0x3f800000 ;  /* 0x3f800000000d7882 */ /* 0x000fe20000000000 */
[----:B------:R-:W-:Y:S01]  /*0880*/  BSSY B0, `(.L_x_196) ;  /* 0x0000020000007945 */ /* 0x000fe20003800000 */
[----:B------:R-:W-:Y:S01]  /*0890*/  HFMA2.MMA R5, -RZ, RZ, 0, 0 ;  /* 0x00000000ff057435 */ /* 0x000fe200000001ff */
[----:B------:R-:W-:Y:S02]  /*08a0*/  CS2R R28, SRZ ;  /* 0x00000000001c7805 */ /* 0x000fe4000001ff00 */
[----:B---3--:R-:W-:-:S13]  /*08b0*/  R2UR UR19, R6 ;  /* 0x00000000061372ca */ /* 0x008fda00000e0000 */
[----:B------:R-:W-:-:S05]  /*08c0*/  MOV R6, UR19 ;  /* 0x0000001300067c02 */ /* 0x000fca0008000f00 */
[----:B------:R-:W-:-:S05]  /*08d0*/  FFMA.FTZ R7, -R6, UR19, R7 ;  /* 0x0000001306077c23 */ /* 0x000fca0008010107 */
[----:B------:R-:W-:-:S13]  /*08e0*/  FSETP.GTU.FTZ.AND P0, PT, R7, RZ, PT ;  /* 0x000000ff0700720b */ /* 0x000fda0003f1c000 */
[----:B------:R-:W-:Y:S01]  /*08f0*/  VOTEU.ANY UP0, P0 ;  /* 0x00000000003f7886 */ /* 0x000fe20000000100 */
[----:B------:R-:W-:-:S04]  /*0900*/  PLOP3.LUT P0, PT, PT, PT, UP0, 0x80, 0x0 ;  /* 0x000000000000781c */ /* 0x000fc80003f0f008 */
[----:B------:R-:W-:-:S09]  /*0910*/  @UP0 ULDC UR8, c[0x0][0x250] ;  /* 0x0000940000080ab9 */ /* 0x000fd20000000800 */
[----:B------:R-:W-:-:S06]  /*0920*/  @P0 FADD.FTZ R6, R7, UR8 ;  /* 0x0000000807060e21 */ /* 0x000fcc0008010000 */
[----:B------:R-:W1:Y:S02]  /*0930*/  @P0 MUFU.RSQ R6, R6 ;  /* 0x0000000600060308 */ /* 0x000e640000001400 */
[----:B-1----:R-:W-:Y:S02]  /*0940*/  @P0 R2UR UR8, R6 ;  /* 0x00000000060802ca */ /* 0x002fe400000e0000 */
[----:B------:R-:W-:-:S11]  /*0950*/  ISETP.GT.U32.AND P0, PT, R37, 0x27f, PT ;  /* 0x0000027f2500780c */ /* 0x000fd60003f04070 */
[----:B------:R-:W-:Y:S02]  /*0960*/  @UP0 UMOV UR13, UR8 ;  /* 0x00000008000d0c82 */ /* 0x000fe40008000000 */
[----:B0-----:R-:W-:Y:S05]  /*0970*/  @P0 BRA `(.L_x_197) ;  /* 0x0000000000400947 */ /* 0x001fea0003800000 */
        /* <DEDUP_REMOVED lines=11> */
[----:B------:R-:W4:Y:S01]  /*0a30*/  @P0 LDG.E.U16 R10, desc[UR14][R6.64+0x2] ;  /* 0x0000020e060a0981 */ /* 0x000f22000c1e1500 */
[----:B--2---:R-:W-:Y:S02]  /*0a40*/  SHF.L.U32 R30, R30, 0x10, RZ ;  /* 0x000000101e1e7819 */ /* 0x004fe400000006ff */
[----:B---3--:R-:W-:Y:S02]  /*0a50*/  SHF.L.U32 R5, R5, 0x10, RZ ;  /* 0x0000001005057819 */ /* 0x008fe400000006ff */
[----:B----4-:R-:W-:Y:S02]  /*0a60*/  @P0 SHF.L.U32 R29, R11, 0x10, RZ ;  /* 0x000000100b1d0819 */ /* 0x010fe400000006ff */
[----:B------:R-:W-:-:S07]  /*0a70*/  @P0 SHF.L.U32 R28, R10, 0x10, RZ ;  /* 0x000000100a1c0819 */ /* 0x000fce00000006ff */
.L_x_197:
[----:B------:R-:W-:Y:S05]  /*0a80*/  BSYNC B0 ;  /* 0x0000000000007941 */ /* 0x000fea0003800000 */
.L_x_196:
[----:B------:R-:W-:Y:S02]  /*0a90*/  ISETP.NE.AND P2, PT, RZ, UR18, PT ;  /* 0x00000012ff007c0c */ /* 0x000fe4000bf45270 */
[C---:B-----5:R-:W-:Y:S02]  /*0aa0*/  PRMT R6, R33.reuse, 0x7632, R6 ;  /* 0x0000763221067816 */ /* 0x060fe40000000006 */
[----:B------:R-:W-:Y:S02]  /*0ab0*/  SHF.L.U32 R7, R33, 0x10, RZ ;  /* 0x0000001021077819 */ /* 0x000fe400000006ff */
[----:B------:R-:W-:Y:S02]  /*0ac0*/  SHF.L.U32 R6, R6, 0x10, RZ ;  /* 0x0000001006067819 */ /* 0x000fe400000006ff */
[----:B------:R-:W-:Y:S01]  /*0ad0*/  SHF.L.U32 R13, R34, 0x10, RZ ;  /* 0x00000010220d7819 */ /* 0x000fe200000006ff */
[----:B------:R-:W-:Y:S01]  /*0ae0*/  FADD.FTZ R7, R7, -UR19 ;  /* 0x8000001307077e21 */ /* 0x000fe20008010000 */
[----:B------:R-:W-:Y:S01]  /*0af0*/  PRMT R10, R32, 0x7632, R10 ;  /* 0x00007632200a7816 */ /* 0x000fe2000000000a */
[----:B------:R-:W-:Y:S01]  /*0b00*/  FADD.FTZ R14, R6, -UR19 ;  /* 0x80000013060e7e21 */ /* 0x000fe20008010000 */
[----:B------:R-:W-:Y:S01]  /*0b10*/  PRMT R12, R34, 0x7632, R12 ;  /* 0x00007632220c7816 */ /* 0x000fe2000000000c */
[----:B------:R-:W-:Y:S01]  /*0b20*/  FMUL.FTZ R6, R7, UR13 ;  /* 0x0000000d07067c20 */ /* 0x000fe20008410000 */
[----:B------:R-:W-:Y:S01]  /*0b30*/  PRMT R8, R31, 0x7632, R8 ;  /* 0x000076321f087816 */ /* 0x000fe20000000008 */
[----:B------:R-:W-:Y:S01]  /*0b40*/  FADD.FTZ R13, R13, -UR19 ;  /* 0x800000130d0d7e21 */ /* 0x000fe20008010000 */
        /* <DEDUP_REMOVED lines=25> */
.L_x_198:
        /* <DEDUP_REMOVED lines=26> */
.L_x_199:
        /* <DEDUP_REMOVED lines=13> */
[----:B------:R-:W-:Y:S01]  /*0f50*/  ISETP.NE.AND P3, PT, R37, RZ, PT ;  /* 0x000000ff2500720c */ /* 0x000fe20003f65270 */
[----:B------:R-:W1:Y:S01]  /*0f60*/  SHFL.DOWN PT, R15, R12, 0x1, 0x1f ;  /* 0x08201f000c0f7f89 */ /* 0x000e6200000e0000 */
[----:B------:R-:W-:Y:S01]  /*0f70*/  FFMA.FTZ R6, R7, R10, RZ ;  /* 0x0000000a07067223 */ /* 0x000fe200000100ff */
        /* <DEDUP_REMOVED lines=89> */
.L_x_201:
[----:B------:R-:W-:Y:S05]  /*1510*/  BSYNC B0 ;  /* 0x0000000000007941 */ /* 0x000fea0003800000 */
.L_x_200:
        /* <DEDUP_REMOVED lines=318> */
.L_x_203:
[----:B------:R-:W-:Y:S05]  /*2900*/  BSYNC B0 ;  /* 0x0000000000007941 */ /* 0x000fea0003800000 */
.L_x_202:
        /* <DEDUP_REMOVED lines=20> */
.L_x_205:
[----:B------:R-:W-:Y:S05]  /*2a50*/  BSYNC B0 ;  /* 0x0000000000007941 */ /* 0x000fea0003800000 */
.L_x_204:
        /* <DEDUP_REMOVED lines=34> */
.L_x_208:
[----:B------:R-:W2:Y:S04]  /*2c80*/  LDG.E.STRONG.GPU R10, desc[UR14][R8.64] ;  /* 0x0000000e080a7981 */ /* 0x000ea8000c1ef900 */
[----:B--2---:R-:W-:Y:S01]  /*2c90*/  CCTL.IVALL ;  /* 0x00000000ff00798f */ /* 0x004fe20002000000 */
[----:B------:R-:W-:Y:S05]  /*2ca0*/  YIELD ;  /* 0x0000000000007946 */ /* 0x000fea0003800000 */
[----:B------:R-:W-:-:S13]  /*2cb0*/  ISETP.NE.AND P0, PT, R10, R13, PT ;  /* 0x0000000d0a00720c */ /* 0x000fda0003f05270 */
[----:B------:R-:W-:Y:S05]  /*2cc0*/  @P0 BRA `(.L_x_208) ;  /* 0xfffffffc00ec0947 */ /* 0x000fea000383ffff */
.L_x_207:
        /* <DEDUP_REMOVED lines=17> */
.L_x_212:
        /* <DEDUP_REMOVED lines=115> */
.L_x_211:
        /* <DEDUP_REMOVED lines=61> */
.L_x_213:
[----:B------:R-:W-:-:S13]  /*38e0*/  ISETP.NE.OR P0, PT, R18, RZ, P0 ;  /* 0x000000ff1200720c */ /* 0x000fda0000705670 */
[----:B------:R-:W-:Y:S05]  /*38f0*/  @!P0 BRA `(.L_x_209) ;  /* 0x00000000007c8947 */ /* 0x000fea0003800000 */
.L_x_210:
        /* <DEDUP_REMOVED lines=31> */
.L_x_209:
        /* <DEDUP_REMOVED lines=11> */
.L_x_215:
[----:B------:R-:W-:Y:S05]  /*3ba0*/  BSYNC B0 ;  /* 0x0000000000007941 */ /* 0x000fea0003800000 */
.L_x_214:
        /* <DEDUP_REMOVED lines=16> */
.L_x_206:
[----:B------:R-:W1:Y:S01]  /*3cb0*/  S2UR UR9, SR_CgaCtaId ;  /* 0x00000000000979c3 */ /* 0x000e620000008800 */
[----:B------:R-:W-:Y:S01]  /*3cc0*/  UMOV UR8, 0x400 ;  /* 0x0000040000087882 */ /* 0x000fe20000000000 */
[C---:B--2---:R-:W-:Y:S02]  /*3cd0*/  PRMT R11, R33.reuse, 0x7632, R11 ;  /* 0x00007632210b7816 */ /* 0x044fe4000000000b */
[----:B------:R-:W-:Y:S02]  /*3ce0*/  SHF.L.U32 R33, R33, 0x10, RZ ;  /* 0x0000001021217819 */ /* 0x000fe400000006ff */
[----:B------:R-:W-:-:S03]  /*3cf0*/  PRMT R10, R32, 0x7632, R10 ;  /* 0x00007632200a7816 */ /* 0x000fc6000000000a */
[----:B------:R-:W-:Y:S01]  /*3d00*/  FADD.FTZ R33, R33, -UR19 ;  /* 0x8000001321217e21 */ /* 0x000fe20008010000 */
[----:B------:R-:W-:-:S03]  /*3d10*/  SHF.L.U32 R10, R10, 0x10, RZ ;  /* 0x000000100a0a7819 */ /* 0x000fc600000006ff */
[----:B------:R-:W-:Y:S01]  /*3d20*/  FMUL.FTZ R22, R33, UR13 ;  /* 0x0000000d21167c20 */ /* 0x000fe20008410000 */
[----:B-1----:R-:W-:-:S09]  /*3d30*/  ULEA UR8, UR9, UR8, 0x18 ;  /* 0x0000000809087291 */ /* 0x002fd2000f8ec03f */
[----:B------:R0:W-:Y:S01]  /*3d40*/  @!P3 STS.64 [UR8+0xc0], R6 ;  /* 0x0000c006ff00b988 */ /* 0x0001e20008000a08 */
[----:B------:R-:W-:Y:S01]  /*3d50*/  BAR.SYNC.DEFER_BLOCKING 0x0 ;  /* 0x0000000000007b1d */ /* 0x000fe20000010000 */
[C---:B0-----:R-:W-:Y:S02]  /*3d60*/  PRMT R6, R34.reuse, 0x7632, R6 ;  /* 0x0000763222067816 */ /* 0x041fe40000000006 */
[----:B------:R-:W-:Y:S02]  /*3d70*/  SHF.L.U32 R34, R34, 0x10, RZ ;  /* 0x0000001022227819 */ /* 0x000fe400000006ff */
[----:B------:R-:W-:Y:S01]  /*3d80*/  SHF.L.U32 R6, R6, 0x10, RZ ;  /* 0x0000001006067819 */ /* 0x000fe200000006ff */
[----:B------:R-:W0:Y:S01]  /*3d90*/  LDS.64 R8, [UR8+0xc0] ;  /* 0x0000c008ff087984 */ /* 0x000e220008000a00 */
[----:B------:R-:W-:Y:S02]  /*3da0*/  ULDC UR8, c[0x0][0x2bc] ;  /* 0x0000af0000087ab9 */ /* 0x000fe40000000800 */
[----:B0-----:R-:W-:Y:S01]  /*3db0*/  FMUL.FTZ R4, R8, UR8 ;  /* 0x0000000808047c20 */ /* 0x001fe20008410000 */
[----:B------:R-:W-:Y:S01]  /*3dc0*/  SHF.L.U32 R8, R11, 0x10, RZ ;  /* 0x000000100b087819 */ /* 0x000fe200000006ff */
[----:B------:R-:W-:Y:S01]  /*3dd0*/  FMUL.FTZ R9, R9, UR8 ;  /* 0x0000000809097c20 */ /* 0x000fe20008410000 */
[----:B------:R-:W-:-:S03]  /*3de0*/  SHF.L.U32 R11, R32, 0x10, RZ ;  /* 0x00000010200b7819 */ /* 0x000fc600000006ff */
[----:B------:R-:W-:-:S04]  /*3df0*/  FADD.FTZ R8, R8, -UR19 ;  /* 0x8000001308087e21 */ /* 0x000fc80008010000 */
        /* <DEDUP_REMOVED lines=20> */
.L_x_216:
        /* <DEDUP_REMOVED lines=10> */
[----:B------:R-:W-:Y:S01]  /*3fe0*/  FMUL.FTZ R8, R8, UR13 ;  /* 0x0000000d08087c20 */ /* 0x000fe20008410000 */
[----:B------:R-:W-:Y:S01]  /*3ff0*/  FMUL.FTZ R7, R7, UR13 ;  /* 0x0000000d07077c20 */ /* 0x000fe20008410000 */
[----:B------:R-:W-:-:S02]  /*4000*/  IMAD R13, R36, UR9, R13 ;  /* 0x00000009240d7c24 */ /* 0x000fc4000f8e020d */
[----:B------:R-:W-:Y:S01]  /*4010*/  IMAD.WIDE.U32 R10, R36, UR8, R10 ;  /* 0x00000008240a7c25 */ /* 0x000fe2000f8e000a */
[----:B------:R-:W-:Y:S01]  /*4020*/  ULDC.64 UR8, c[0x0][0x210] ;  /* 0x0000840000087ab9 */ /* 0x000fe20000000a00 */
[----:B------:R-:W-:Y:S02]  /*4030*/  F2FP.BF16.F32.PACK_AB R7, R7, R8 ;  /* 0x000000080707723e */ /* 0x000fe400000010ff */
[----:B------:R-:W-:Y:S02]  /*4040*/  LEA R12, P0, R10, UR8, 0x1 ;  /* 0x000000080a0c7c11 */ /* 0x000fe4000f8008ff */
[----:B------:R-:W-:-:S04]  /*4050*/  IADD3 R13, R11, R13, RZ ;  /* 0x0000000d0b0d7210 */ /* 0x000fc80007ffe0ff */
[----:B------:R-:W-:-:S05]  /*4060*/  LEA.HI.X R13, R10, UR9, R13, 0x1, P0 ;  /* 0x000000090a0d7c11 */ /* 0x000fca00080f0c0d */
[----:B------:R0:W-:Y:S02]  /*4070*/  STG.E desc[UR14][R12.64], R7 ;  /* 0x000000070c007986 */ /* 0x0001e4000c10190e */
.L_x_218:
[----:B------:R-:W-:Y:S05]  /*4080*/  BSYNC B0 ;  /* 0x0000000000007941 */ /* 0x000fea0003800000 */
.L_x_217:
        /* <DEDUP_REMOVED lines=26> */
.L_x_219:
[----:B------:R-:W-:Y:S01]  /*4230*/  ULDC.64 UR8, c[0x0][0x290] ;  /* 0x0000a40000087ab9 */ /* 0x000fe20000000a00 */
[----:B0-----:R-:W-:Y:S01]  /*4240*/  SHF.R.S32.HI R7, RZ, 0x1f, R35 ;  /* 0x0000001fff077819 */ /* 0x001fe20000011423 */
        /* <DEDUP_REMOVED lines=22> */
.L_x_221:
[----:B------:R-:W-:Y:S05]  /*43b0*/  BSYNC B0 ;  /* 0x0000000000007941 */ /* 0x000fea0003800000 */
.L_x_220:
[----:B------:R-:W-:Y:S01]  /*43c0*/  ULDC UR8, c[0x0][0x10] ;  /* 0x0000040000087ab9 */ /* 0x000fe20000000800 */
[----:B------:R-:W-:Y:S02]  /*43d0*/  UIADD3 UR4, UR4, 0x1, URZ ;  /* 0x0000000104047890 */ /* 0x000fe4000fffe03f */
[----:B------:R-:W-:-:S04]  /*43e0*/  UIADD3 UR7, UR8, UR7, URZ ;  /* 0x0000000708077290 */ /* 0x000fc8000fffe03f */
[----:B------:R-:W-:-:S06]  /*43f0*/  UISETP.GE.AND UP0, UPT, UR7, UR5, UPT ;  /* 0x000000050700728c */ /* 0x000fcc000bf06270 */
[----:B------:R-:W-:-:S13]  /*4400*/  PLOP3.LUT P0, PT, PT, PT, UP0, 0x80, 0x0 ;  /* 0x000000000000781c */ /* 0x000fda0003f0f008 */
[----:B------:R-:W-:Y:S05]  /*4410*/  @!P0 BRA `(.L_x_222) ;  /* 0xffffffbc00b88947 */ /* 0x000fea000383ffff */
.L_x_195:
[----:B0-----:R-:W0:Y:S01]  /*4420*/  LDC R4, c[0x0][0xc] ;  /* 0x00000300ff047b82 */ /* 0x001e220000000800 */
        /* <DEDUP_REMOVED lines=18> */
.L_x_224:
[----:B------:R-:W-:Y:S05]  /*4550*/  BSYNC B0 ;  /* 0x0000000000007941 */ /* 0x000fea0003800000 */
.L_x_223:
        /* <DEDUP_REMOVED lines=11> */
.L_x_226:
[----:B------:R-:W2:Y:S04]  /*4610*/  LDG.E.STRONG.GPU R5, desc[UR14][R2.64] ;  /* 0x0000000e02057981 */ /* 0x000ea8000c1ef900 */
[----:B--2---:R-:W-:Y:S01]  /*4620*/  CCTL.IVALL ;  /* 0x00000000ff00798f */ /* 0x004fe20002000000 */
[----:B------:R-:W-:Y:S05]  /*4630*/  YIELD ;  /* 0x0000000000007946 */ /* 0x000fea0003800000 */
[----:B------:R-:W-:-:S13]  /*4640*/  ISETP.NE.AND P0, PT, R5, R0, PT ;  /* 0x000000000500720c */ /* 0x000fda0003f05270 */
[----:B------:R-:W-:Y:S05]  /*4650*/  @P0 BRA `(.L_x_226) ;  /* 0xfffffffc00ec0947 */ /* 0x000fea000383ffff */
.L_x_225:
        /* <DEDUP_REMOVED lines=24> */
.L_x_227:
[----:B------:R-:W-:-:S04]  /*47e0*/  LEA R12, P0, R37, UR4, 0x2 ;  /* 0x00000004250c7c11 */ /* 0x000fc8000f8010ff */
[----:B------:R-:W-:Y:S02]  /*47f0*/  LEA.HI.X R13, R37, UR5, R0, 0x2, P0 ;  /* 0x00000005250d7c11 */ /* 0x000fe400080f1400 */
[-C--:B------:R-:W-:Y:S02]  /*4800*/  LEA R14, P0, R20, R12.reuse, 0x2 ;  /* 0x0000000c140e7211 */ /* 0x080fe400078010ff */
[-C--:B------:R-:W-:Y:S01]  /*4810*/  LEA R18, P2, R27, R12.reuse, 0x2 ;  /* 0x0000000c1b127211 */ /* 0x080fe200078410ff */
[----:B------:R-:W2:Y:S01]  /*4820*/  LDG.E R0, desc[UR14][R12.64] ;  /* 0x0000000e0c007981 */ /* 0x000ea2000c1e1900 */
[----:B------:R-:W-:Y:S02]  /*4830*/  LEA R16, P1, R2, R12, 0x2 ;  /* 0x0000000c02107211 */ /* 0x000fe400078210ff */
[C---:B------:R-:W-:Y:S02]  /*4840*/  IADD3.X R15, R13.reuse, R31, RZ, P0, !PT ;  /* 0x0000001f0d0f7210 */ /* 0x040fe400007fe4ff */
[----:B------:R-:W-:-:S02]  /*4850*/  IADD3.X R19, R13, R29, RZ, P2, !PT ;  /* 0x0000001d0d137210 */ /* 0x000fc400017fe4ff */
[----:B------:R-:W-:Y:S02]  /*4860*/  IADD3.X R17, R23, R13, RZ, P1, !PT ;  /* 0x0000000d17117210 */ /* 0x000fe40000ffe4ff */
        /* <DEDUP_REMOVED lines=8> */
[----:B--2---:R-:W-:Y:S02]  /*48f0*/  F2FP.BF16.F32.PACK_AB R3, R15, R0 ;  /* 0x000000000f03723e */ /* 0x004fe400000010ff */
[----:B------:R-:W-:Y:S02]  /*4900*/  SHF.R.S32.HI R0, RZ, 0x1f, R37 ;  /* 0x0000001fff007819 */ /* 0x000fe40000011425 */
[----:B---3--:R-:W-:Y:S01]  /*4910*/  F2FP.BF16.F32.PACK_AB R21, R19, R16 ;  /* 0x000000101315723e */ /* 0x008fe200000010ff */
[----:B------:R2:W-:Y:S04]  /*4920*/  STG.E desc[UR14][R8.64], R3 ;  /* 0x0000000308007986 */ /* 0x0005e8000c10190e */
[----:B------:R2:W-:Y:S01]  /*4930*/  STG.E desc[UR14][R10.64], R21 ;  /* 0x000000150a007986 */ /* 0x0005e2000c10190e */
[----:B------:R-:W-:-:S13]  /*4940*/  ISETP.GT.AND.EX P0, PT, R25, R0, PT, P0 ;  /* 0x000000001900720c */ /* 0x000fda0003f04300 */
[----:B--2---:R-:W-:Y:S05]  /*4950*/  @P0 BRA `(.L_x_227) ;  /* 0xfffffffc00a00947 */ /* 0x004fea000383ffff */
[----:B------:R-:W-:Y:S05]  /*4960*/  EXIT ;  /* 0x000000000000794d */ /* 0x000fea0003800000 */
.L_x_228:
        /* <DEDUP_REMOVED lines=9> */
.L_x_2284:


//--------------------- .text._Z35group_norm_nhwc_bwd_one_pass_kernelI11Bf16IOBf16WLi256ELi20ELi640EEv26Group_norm_nhwc_bwd_params --------------------------
	.section	.text._Z35group_norm_nhwc_bwd_one_pass_kernelI11Bf16IOBf16WLi256ELi20ELi640EEv26Group_norm_nhwc_bwd_params,"ax",@progbits
	.align	128
        .global         _Z35group_norm_nhwc_bwd_one_pass_kernelI11Bf16IOBf16WLi256ELi20ELi640EEv26Group_norm_nhwc_bwd_params
        .type           _Z35group_norm_nhwc_bwd_one_pass_kernelI11Bf16IOBf16WLi256ELi20ELi640EEv26Group_norm_nhwc_bwd_params,@function
        .size           _Z35group_norm_nhwc_bwd_one_pass_kernelI11Bf16IOBf16WLi256ELi20ELi640EEv26Group_norm_nhwc_bwd_params,(.L_x_2285 - _Z35group_norm_nhwc_bwd_one_pass_kernelI11Bf16IOBf16WLi256ELi20ELi640EEv26Group_norm_nhwc_bwd_params)
        .other          _Z35group_norm_nhwc_bwd_one_pass_kernelI11Bf16IOBf16WLi256ELi20ELi640EEv26Group_norm_nhwc_bwd_params,@"STO_CUDA_ENTRY STV_DEFAULT"
_Z35group_norm_nhwc_bwd_one_pass_kernelI11Bf16IOBf16WLi256ELi20ELi640EEv26Group_norm_nhwc_bwd_params:
.text._Z35group_norm_nhwc_bwd_one_pass_kernelI11Bf16IOBf16WLi256ELi20ELi640EEv26Group_norm_nhwc_bwd_params:
        /* <DEDUP_REMOVED lines=20> */
[----:B------:R-:W-:Y:S01]  /*0140*/  UMOV UR6, 0x400 ;  /* 0x0000040000067882 */ /* 0x000fe20000000000 */
[----:B------:R-:W-:-:S03]  /*0150*/  UIADD3.X UR11, URZ, UR15, URZ, UP0, !UPT ;  /* 0x0000000f3f0b7290 */ /* 0x000fc600087fe43f */
[----:B------:R-:W2:Y:S01]  /*0160*/  S2UR UR9, SR_CgaCtaId ;  /* 0x00000000000979c3 */ /* 0x000ea20000008800 */
[----:B------:R-:W-:Y:S01]  /*0170*/  ULDC.64 UR14, c[0x0][0x290] ;  /* 0x0000a400000e7ab9 */ /* 0x000fe20000000a00 */
[----:B------:R-:W-:Y:S02]  /*0180*/  USHF.R.S64 UR5, UR7, 0x1, UR11 ;  /* 0x0000000107057899 */ /* 0x000fe4000800100b */
[----:B------:R-:W-:-:S04]  /*0190*/  USHF.R.S32.HI UR7, URZ, 0x1, UR11 ;  /* 0x000000013f077899 */ /* 0x000fc8000801140b */
[----:B------:R-:W-:Y:S01]  /*01a0*/  USHF.L.U64.HI UR7, UR5, 0x2, UR7 ;  /* 0x0000000205077899 */ /* 0x000fe20008010207 */
[----:B0-----:R-:W-:Y:S01]  /*01b0*/  IMAD R39, R39, UR16, R2 ;  /* 0x0000001027277c24 */ /* 0x001fe2000f8e0202 */
[----:B------:R-:W-:-:S04]  /*01c0*/  SHF.R.S32.HI R2, RZ, 0x1f, R41 ;  /* 0x0000001fff027819 */ /* 0x000fc80000011429 */
[----:B------:R-:W-:Y:S02]  /*01d0*/  ISETP.GE.U32.AND P1, PT, R39, UR14, PT ;  /* 0x0000000e27007c0c */ /* 0x000fe4000bf26070 */
[----:B------:R-:W-:Y:S01]  /*01e0*/  SHF.R.S32.HI R3, RZ, 0x1f, R39 ;  /* 0x0000001fff037819 */ /* 0x000fe20000011427 */
[----:B--2---:R-:W-:Y:S01]  /*01f0*/  ULEA UR9, UR9, UR6, 0x18 ;  /* 0x0000000609097291 */ /* 0x004fe2000f8ec03f */
[----:B------:R-:W-:Y:S01]  /*0200*/  LEA.HI R2, R2, R41, RZ, 0x5 ;  /* 0x0000002902027211 */ /* 0x000fe200078f28ff */
[----:B------:R-:W-:Y:S01]  /*0210*/  ULEA.HI UR6, UP0, UR8, UR4, URZ, 0x1 ;  /* 0x0000000408067291 */ /* 0x000fe2000f81083f */
[----:B------:R-:W-:Y:S02]  /*0220*/  ISETP.GE.AND.EX P1, PT, R3, UR15, PT, P1 ;  /* 0x0000000f03007c0c */ /* 0x000fe4000bf26310 */
[----:B------:R-:W-:Y:S01]  /*0230*/  SHF.R.S32.HI R2, RZ, 0x5, R2 ;  /* 0x00000005ff027819 */ /* 0x000fe20000011402 */
[----:B------:R-:W-:Y:S01]  /*0240*/  UIADD3.X UR8, URZ, UR8, URZ, UP0, !UPT ;  /* 0x000000083f087290 */ /* 0x000fe200087fe43f */
[----:B------:R-:W-:Y:S01]  /*0250*/  ISETP.LT.U32.AND P1, PT, R41, 0x280, !P1 ;  /* 0x000002802900780c */ /* 0x000fe20004f21070 */
[----:B------:R-:W-:Y:S01]  /*0260*/  UMOV UR4, URZ ;  /* 0x0000003f00047c82 */ /* 0x000fe20008000000 */
[----:B------:R-:W-:Y:S01]  /*0270*/  LEA R2, R2, UR9, 0x3 ;  /* 0x0000000902027c11 */ /* 0x000fe2000f8e18ff */
[----:B------:R-:W-:-:S02]  /*0280*/  USHF.R.S64 UR6, UR6, 0x1, UR8 ;  /* 0x0000000106067899 */ /* 0x000fc40008001008 */
[----:B------:R-:W-:Y:S01]  /*0290*/  USHF.R.S32.HI UR8, URZ, 0x1, UR8 ;  /* 0x000000013f087899 */ /* 0x000fe20008011408 */
[----:B------:R-:W-:-:S03]  /*02a0*/  UMOV UR9, UR10 ;  /* 0x0000000a00097c82 */ /* 0x000fc60008000000 */
[----:B-1----:R-:W-:-:S12]  /*02b0*/  USHF.L.U64.HI UR8, UR6, 0x2, UR8 ;  /* 0x0000000206087899 */ /* 0x002fd80008010208 */
.L_x_264:
[----:B0-----:R-:W0:Y:S01]  /*02c0*/  LDC R10, c[0x0][0x2a0] ;  /* 0x0000a800ff0a7b82 */ /* 0x001e220000000800 */
[----:B-1----:R-:W1:Y:S01]  /*02d0*/  S2R R11, SR_TID.X ;  /* 0x00000000000b7919 */ /* 0x002e620000002100 */
[----:B------:R-:W-:Y:S01]  /*02e0*/  ISETP.LE.AND P4, PT, RZ, UR9, PT ;  /* 0x00000009ff007c0c */ /* 0x000fe2000bf83270 */
[----:B------:R-:W-:Y:S01]  /*02f0*/  ULDC.64 UR10, c[0x0][0x298] ;  /* 0x0000a600000a7ab9 */ /* 0x000fe20000000a00 */
[C---:B------:R-:W-:Y:S01]  /*0300*/  IADD3 R17, R39.reuse, 0x80, RZ ;  /* 0x0000008027117810 */ /* 0x040fe20007ffe0ff */
[----:B------:R-:W-:Y:S01]  /*0310*/  ULDC.64 UR14, c[0x0][0x290] ;  /* 0x0000a400000e7ab9 */ /* 0x000fe20000000a00 */
[----:B------:R-:W-:Y:S02]  /*0320*/  IADD3 R26, R39, 0x40, RZ ;  /* 0x00000040271a7810 */ /* 0x000fe40007ffe0ff */
[----:B------:R-:W-:Y:S01]  /*0330*/  SHF.R.S32.HI R19, RZ, 0x1f, R17 ;  /* 0x0000001fff137819 */ /* 0x000fe20000011411 */
[----:B------:R-:W2:Y:S01]  /*0340*/  @P1 LDC.64 R14, c[0x0][0x230] ;  /* 0x00008c00ff0e1b82 */ /* 0x000ea20000000a00 */
[----:B------:R-:W-:-:S02]  /*0350*/  SHF.R.S32.HI R29, RZ, 0x1f, R26 ;  /* 0x0000001fff1d7819 */ /* 0x000fc4000001141a */
        /* <DEDUP_REMOVED lines=9> */
[----:B------:R-:W-:-:S06]  /*03f0*/  IMAD.HI.U32 R5, R5, R7, R4 ;  /* 0x0000000705057227 */ /* 0x000fcc00078e0004 */
[----:B------:R-:W-:-:S04]  /*0400*/  IMAD.HI.U32 R7, R5, R8, RZ ;  /* 0x0000000805077227 */ /* 0x000fc800078e00ff */
[----:B-1----:R-:W-:Y:S01]  /*0410*/  IMAD.WIDE.U32 R4, R11, -0x33333333, RZ ;  /* 0xcccccccd0b047825 */ /* 0x002fe200078e00ff */
[----:B------:R-:W-:Y:S02]  /*0420*/  IADD3 R6, -R7, RZ, RZ ;  /* 0x000000ff07067210 */ /* 0x000fe40007ffe1ff */
[----:B------:R-:W-:-:S03]  /*0430*/  LOP3.LUT R4, R10, UR9, RZ, 0x3c, !PT ;  /* 0x000000090a047c12 */ /* 0x000fc6000f8e3cff */
[C---:B------:R-:W-:Y:S01]  /*0440*/  IMAD R6, R9.reuse, R6, R8 ;  /* 0x0000000609067224 */ /* 0x040fe200078e0208 */
[----:B------:R-:W-:Y:S02]  /*0450*/  ISETP.GE.AND P5, PT, R4, RZ, PT ;  /* 0x000000ff0400720c */ /* 0x000fe40003fa6270 */
[----:B------:R-:W-:Y:S02]  /*0460*/  SHF.R.U32.HI R8, RZ, 0x3, R5 ;  /* 0x00000003ff087819 */ /* 0x000fe40000011605 */
[----:B------:R-:W-:Y:S02]  /*0470*/  ISETP.GT.U32.AND P0, PT, R9, R6, PT ;  /* 0x000000060900720c */ /* 0x000fe40003f04070 */
[----:B------:R-:W-:-:S11]  /*0480*/  LOP3.LUT R5, RZ, R10, RZ, 0x33, !PT ;  /* 0x0000000aff057212 */ /* 0x000fd600078e33ff */
[-C--:B------:R-:W-:Y:S02]  /*0490*/  @!P0 IADD3 R6, R6, -R9.reuse, RZ ;  /* 0x8000000906068210 */ /* 0x080fe40007ffe0ff */
[----:B------:R-:W-:Y:S02]  /*04a0*/  @!P0 IADD3 R7, R7, 0x1, RZ ;  /* 0x0000000107078810 */ /* 0x000fe40007ffe0ff */
[CC--:B------:R-:W-:Y:S02]  /*04b0*/  ISETP.GE.U32.AND P2, PT, R6.reuse, R9.reuse, PT ;  /* 0x000000090600720c */ /* 0x0c0fe40003f46070 */
[----:B------:R-:W-:Y:S02]  /*04c0*/  ISETP.GT.U32.AND P3, PT, R9, R6, PT ;  /* 0x000000060900720c */ /* 0x000fe40003f64070 */
[----:B------:R-:W-:Y:S02]  /*04d0*/  IADD3 R9, R6, -R9, RZ ;  /* 0x8000000906097210 */ /* 0x000fe40007ffe0ff */
[----:B------:R-:W-:-:S02]  /*04e0*/  ISETP.NE.AND P0, PT, R10, RZ, PT ;  /* 0x000000ff0a00720c */ /* 0x000fc40003f05270 */
[----:B------:R-:W-:Y:S01]  /*04f0*/  SEL R4, R9, R6, !P3 ;  /* 0x0000000609047207 */ /* 0x000fe20005800000 */
[----:B------:R-:W-:Y:S02]  /*0500*/  IMAD R6, R8, -0xa, R11 ;  /* 0xfffffff608067824 */ /* 0x000fe400078e020b */
[----:B------:R-:W0:Y:S01]  /*0510*/  @P1 LDC.64 R8, c[0x0][0x288] ;  /* 0x0000a200ff081b82 */ /* 0x000e220000000a00 */
[----:B------:R-:W-:Y:S02]  /*0520*/  @!P4 IADD3 R4, -R4, RZ, RZ ;  /* 0x000000ff0404c210 */ /* 0x000fe40007ffe1ff */
[----:B------:R-:W-:Y:S02]  /*0530*/  @P2 IADD3 R7, R7, 0x1, RZ ;  /* 0x0000000107072810 */ /* 0x000fe40007ffe0ff */
[----:B------:R-:W-:Y:S02]  /*0540*/  SEL R4, R5, R4, !P0 ;  /* 0x0000000405047207 */ /* 0x000fe40004000000 */
[----:B------:R-:W-:-:S02]  /*0550*/  MOV R10, R7 ;  /* 0x00000007000a7202 */ /* 0x000fc40000000f00 */
[----:B------:R-:W-:Y:S01]  /*0560*/  SHF.L.U32 R6, R6, 0x1, RZ ;  /* 0x0000000106067819 */ /* 0x000fe200000006ff */
[----:B------:R-:W-:Y:S01]  /*0570*/  IMAD R7, R4, 0x14, RZ ;  /* 0x0000001404077824 */ /* 0x000fe200078e02ff */
[----:B------:R-:W-:Y:S02]  /*0580*/  @!P5 IADD3 R10, -R10, RZ, RZ ;  /* 0x000000ff0a0ad210 */ /* 0x000fe40007ffe1ff */
[----:B------:R-:W-:Y:S02]  /*0590*/  SHF.R.S32.HI R12, RZ, 0x1f, R6 ;  /* 0x0000001fff0c7819 */ /* 0x000fe40000011406 */
[----:B------:R-:W-:Y:S02]  /*05a0*/  SEL R5, R5, R10, !P0 ;  /* 0x0000000a05057207 */ /* 0x000fe40004000000 */
        /* <DEDUP_REMOVED lines=13> */
[----:B0-----:R-:W-:Y:S01]  /*0680*/  @P1 IMAD R12, R3, R8, RZ ;  /* 0x00000008030c1224 */ /* 0x001fe200078e02ff */
[----:B------:R-:W-:-:S02]  /*0690*/  IADD3 R45, R43, R45, RZ ;  /* 0x0000002d2b2d7210 */ /* 0x000fc40007ffe0ff */
[----:B------:R-:W-:Y:S01]  /*06a0*/  @P1 MOV R44, R42 ;  /* 0x0000002a002c1202 */ /* 0x000fe20000000f00 */
[C---:B------:R-:W-:Y:S01]  /*06b0*/  @P1 IMAD R23, R39.reuse, R9, R12 ;  /* 0x0000000927171224 */ /* 0x040fe200078e020c */
[----:B------:R-:W-:Y:S02]  /*06c0*/  MOV R10, UR10 ;  /* 0x0000000a000a7c02 */ /* 0x000fe40008000f00 */
[----:B------:R-:W-:Y:S02]  /*06d0*/  MOV R11, UR11 ;  /* 0x0000000b000b7c02 */ /* 0x000fe40008000f00 */
[----:B------:R-:W-:Y:S02]  /*06e0*/  IADD3 R5, R39, 0xc0, RZ ;  /* 0x000000c027057810 */ /* 0x000fe40007ffe0ff */
[----:B------:R-:W-:Y:S01]  /*06f0*/  ISETP.GT.U32.OR P2, PT, R41, 0x27f, P2 ;  /* 0x0000027f2900780c */ /* 0x000fe20001744470 */
[----:B------:R-:W0:Y:S01]  /*0700*/  @!P0 LDC.64 R12, c[0x0][0x288] ;  /* 0x0000a200ff0c8b82 */ /* 0x000e220000000a00 */
[----:B------:R-:W3:Y:S01]  /*0710*/  LDG.E.64 R10, desc[UR12][R10.64] ;  /* 0x0000000c0a0a7981 */ /* 0x000ee2000c1e1b00 */
[----:B------:R-:W-:Y:S01]  /*0720*/  @P1 IMAD.WIDE.U32 R20, R39, R8, R44 ;  /* 0x0000000827141225 */ /* 0x000fe200078e002c */
[----:B------:R-:W-:-:S02]  /*0730*/  ISETP.GE.U32.AND P3, PT, R5, UR14, PT ;  /* 0x0000000e05007c0c */ /* 0x000fc4000bf66070 */
[----:B------:R-:W-:Y:S02]  /*0740*/  CS2R R36, SRZ ;  /* 0x0000000000247805 */ /* 0x000fe4000001ff00 */
[----:B------:R-:W-:Y:S02]  /*0750*/  SHF.R.S32.HI R27, RZ, 0x1f, R5 ;  /* 0x0000001fff1b7819 */ /* 0x000fe40000011405 */
[----:B------:R-:W-:Y:S02]  /*0760*/  CS2R R32, SRZ ;  /* 0x0000000000207805 */ /* 0x000fe4000001ff00 */
[----:B------:R-:W-:Y:S01]  /*0770*/  @P1 IADD3 R21, R21, R23, RZ ;  /* 0x0000001715151210 */ /* 0x000fe20007ffe0ff */
[----:B------:R-:W1:Y:S01]  /*0780*/  @P1 LDC.64 R8, c[0x0][0x228] ;  /* 0x00008a00ff081b82 */ /* 0x000e620000000a00 */
[----:B------:R-:W-:Y:S01]  /*0790*/  ISETP.GE.AND.EX P3, PT, R27, UR15, PT, P3 ;  /* 0x0000000f1b007c0c */ /* 0x000fe2000bf66330 */
[----:B------:R-:W-:Y:S01]  /*07a0*/  HFMA2.MMA R38, -RZ, RZ, 0, 0 ;  /* 0x00000000ff267435 */ /* 0x000fe200000001ff */
[----:B------:R-:W-:-:S02]  /*07b0*/  @P1 SHF.L.U32 R31, R20, 0x1, RZ ;  /* 0x00000001141f1819 */ /* 0x000fc400000006ff */
[----:B------:R-:W-:Y:S02]  /*07c0*/  CS2R R34, SRZ ;  /* 0x0000000000227805 */ /* 0x000fe4000001ff00 */
[----:B------:R-:W-:Y:S01]  /*07d0*/  ISETP.GT.U32.OR P3, PT, R41, 0x27f, P3 ;  /* 0x0000027f2900780c */ /* 0x000fe20001f64470 */
[----:B------:R-:W-:Y:S01]  /*07e0*/  ULDC.U8 UR11, c[0x0][0x2a4] ;  /* 0x0000a900000b7ab9 */ /* 0x000fe20000000000 */
[----:B------:R-:W-:Y:S01]  /*07f0*/  @P1 SHF.L.U64.HI R16, R20, 0x1, R21 ;  /* 0x0000000114101819 */ /* 0x000fe20000010215 */
[----:B------:R-:W4:Y:S01]  /*0800*/  @!P2 LDC.64 R24, c[0x0][0x288] ;  /* 0x0000a200ff18ab82 */ /* 0x000f220000000a00 */
[----:B--2---:R-:W-:-:S04]  /*0810*/  @P1 IADD3 R14, P4, R31, R14, RZ ;  /* 0x0000000e1f0e1210 */ /* 0x004fc80007f9e0ff */
[----:B------:R-:W-:-:S03]  /*0820*/  @P1 IADD3.X R15, R16, R15, RZ, P4, !PT ;  /* 0x0000000f100f1210 */ /* 0x000fc600027fe4ff */
[----:B------:R-:W2:Y:S01]  /*0830*/  @!P0 LDC.64 R22, c[0x0][0x230] ;  /* 0x00008c00ff168b82 */ /* 0x000ea20000000a00 */
[----:B0-----:R-:W-:Y:S01]  /*0840*/  @!P0 IMAD R28, R19, R12, RZ ;  /* 0x0000000c131c8224 */ /* 0x001fe200078e02ff */
[----:B------:R0:W5:Y:S06]  /*0850*/  @P1 LDG.E R37, desc[UR12][R14.64] ;  /* 0x0000000c0e251981 */ /* 0x00016c000c1e1900 */
[----:B------:R-:W2:Y:S01]  /*0860*/  @!P0 LDC.64 R20, c[0x0][0x228] ;  /* 0x00008a00ff148b82 */ /* 0x000ea20000000a00 */
[----:B-1----:R-:W-:Y:S02]  /*0870*/  @P1 IADD3 R8, P4, R31, R8, RZ ;  /* 0x000000081f081210 */ /* 0x002fe40007f9e0ff */
        /* <DEDUP_REMOVED lines=12> */
[----:B-1----:R-:W-:Y:S02]  /*0940*/  @!P2 MOV R8, R42 ;  /* 0x0000002a0008a202 */ /* 0x002fe40000000f00 */
[----:B------:R-:W-:Y:S02]  /*0950*/  @!P2 MOV R9, R45 ;  /* 0x0000002d0009a202 */ /* 0x000fe40000000f00 */
[----:B------:R-:W-:-:S02]  /*0960*/  @!P0 SHF.L.U64.HI R28, R12, 0x1, R13 ;  /* 0x000000010c1c8819 */ /* 0x000fc4000001020d */
[C---:B--2---:R-:W-:Y:S01]  /*0970*/  @!P0 IADD3 R22, P4, R15.reuse, R22, RZ ;  /* 0x000000160f168210 */ /* 0x044fe20007f9e0ff */
[----:B------:R-:W-:Y:S01]  /*0980*/  @!P2 IMAD.WIDE.U32 R24, R26, R24, R8 ;  /* 0x000000181a18a225 */ /* 0x000fe200078e0008 */
[----:B------:R-:W-:Y:S01]  /*0990*/  @!P0 IADD3 R20, P5, R15, R20, RZ ;  /* 0x000000140f148210 */ /* 0x000fe20007fbe0ff */
[----:B------:R-:W1:Y:S02]  /*09a0*/  @!P2 LDC.64 R12, c[0x0][0x228] ;  /* 0x00008a00ff0cab82 */ /* 0x000e640000000a00 */
[----:B0-----:R-:W-:Y:S01]  /*09b0*/  @!P3 IMAD R26, R27, R18, RZ ;  /* 0x000000121b1ab224 */ /* 0x001fe200078e02ff */
[----:B------:R-:W-:-:S05]  /*09c0*/  @!P2 IADD3 R29, R25, R29, RZ ;  /* 0x0000001d191da210 */ /* 0x000fca0007ffe0ff */
[----:B------:R-:W0:Y:S01]  /*09d0*/  @!P3 LDC.64 R14, c[0x0][0x230] ;  /* 0x00008c00ff0ebb82 */ /* 0x000e220000000a00 */
[----:B------:R-:W-:-:S07]  /*09e0*/  @!P2 SHF.L.U32 R25, R24, 0x1, RZ ;  /* 0x000000011819a819 */ /* 0x000fce00000006ff */
[----:B------:R-:W2:Y:S01]  /*09f0*/  @!P3 LDC.64 R8, c[0x0][0x228] ;  /* 0x00008a00ff08bb82 */ /* 0x000ea20000000a00 */
[----:B------:R-:W-:Y:S01]  /*0a00*/  @!P2 SHF.L.U64.HI R24, R24, 0x1, R29 ;  /* 0x000000011818a819 */ /* 0x000fe2000001021d */
[C---:B------:R-:W-:Y:S01]  /*0a10*/  @!P3 IMAD R29, R5.reuse, R19, R26 ;  /* 0x00000013051db224 */ /* 0x040fe200078e021a */
[----:B------:R-:W-:Y:S02]  /*0a20*/  @!P3 MOV R26, R42 ;  /* 0x0000002a001ab202 */ /* 0x000fe40000000f00 */
[----:B------:R-:W-:Y:S02]  /*0a30*/  @!P3 MOV R27, R45 ;  /* 0x0000002d001bb202 */ /* 0x000fe40000000f00 */
[C---:B------:R-:W-:Y:S01]  /*0a40*/  @!P0 IADD3.X R23, R28.reuse, R23, RZ, P4, !PT ;  /* 0x000000171c178210 */ /* 0x040fe200027fe4ff */
[----:B------:R-:W-:Y:S01]  /*0a50*/  @!P3 IMAD.WIDE.U32 R18, R5, R18, R26 ;  /* 0x000000120512b225 */ /* 0x000fe200078e001a */
[----:B------:R-:W-:-:S03]  /*0a60*/  @!P0 IADD3.X R21, R28, R21, RZ, P5, !PT ;  /* 0x000000151c158210 */ /* 0x000fc60002ffe4ff */
[----:B------:R4:W5:Y:S01]  /*0a70*/  @!P0 LDG.E R33, desc[UR12][R22.64] ;  /* 0x0000000c16218981 */ /* 0x000962000c1e1900 */
[----:B------:R-:W-:Y:S02]  /*0a80*/  @!P2 IADD3 R16, P4, R25, R16, RZ ;  /* 0x000000101910a210 */ /* 0x000fe40007f9e0ff */
[----:B------:R-:W-:Y:S01]  /*0a90*/  @!P3 IADD3 R19, R19, R29, RZ ;  /* 0x0000001d1313b210 */ /* 0x000fe20007ffe0ff */
[----:B------:R4:W5:Y:S01]  /*0aa0*/  @!P0 LDG.E R32, desc[UR12][R20.64] ;  /* 0x0000000c14208981 */ /* 0x000962000c1e1900 */
[----:B------:R-:W-:Y:S02]  /*0ab0*/  @!P3 SHF.L.U32 R5, R18, 0x1, RZ ;  /* 0x000000011205b819 */ /* 0x000fe400000006ff */
[----:B------:R-:W-:Y:S02]  /*0ac0*/  @!P2 IADD3.X R17, R24, R17, RZ, P4, !PT ;  /* 0x000000111811a210 */ /* 0x000fe400027fe4ff */
[----:B-1----:R-:W-:Y:S02]  /*0ad0*/  @!P2 IADD3 R12, P0, R25, R12, RZ ;  /* 0x0000000c190ca210 */ /* 0x002fe40007f1e0ff */
[----:B------:R-:W-:-:S02]  /*0ae0*/  @!P3 SHF.L.U64.HI R18, R18, 0x1, R19 ;  /* 0x000000011212b819 */ /* 0x000fc40000010213 */
[----:B------:R-:W-:Y:S02]  /*0af0*/  CS2R R30, SRZ ;  /* 0x00000000001e7805 */ /* 0x000fe4000001ff00 */
[C---:B0-----:R-:W-:Y:S01]  /*0b00*/  @!P3 IADD3 R14, P4, R5.reuse, R14, RZ ;  /* 0x0000000e050eb210 */ /* 0x041fe20007f9e0ff */
[----:B------:R4:W5:Y:S01]  /*0b10*/  @!P2 LDG.E R38, desc[UR12][R16.64] ;  /* 0x0000000c1026a981 */ /* 0x000962000c1e1900 */
[----:B--2---:R-:W-:Y:S02]  /*0b20*/  @!P3 IADD3 R8, P5, R5, R8, RZ ;  /* 0x000000080508b210 */ /* 0x004fe40007fbe0ff */
[----:B------:R-:W-:Y:S02]  /*0b30*/  @!P2 IADD3.X R13, R24, R13, RZ, P0, !PT ;  /* 0x0000000d180da210 */ /* 0x000fe400007fe4ff */
[C---:B------:R-:W-:Y:S02]  /*0b40*/  @!P3 IADD3.X R15, R18.reuse, R15, RZ, P4, !PT ;  /* 0x0000000f120fb210 */ /* 0x040fe400027fe4ff */
[----:B------:R-:W-:Y:S01]  /*0b50*/  @!P3 IADD3.X R9, R18, R9, RZ, P5, !PT ;  /* 0x000000091209b210 */ /* 0x000fe20002ffe4ff */
[----:B------:R4:W5:Y:S04]  /*0b60*/  @!P2 LDG.E R35, desc[UR12][R12.64] ;  /* 0x0000000c0c23a981 */ /* 0x000968000c1e1900 */
[----:B------:R4:W5:Y:S04]  /*0b70*/  @!P3 LDG.E R34, desc[UR12][R14.64] ;  /* 0x0000000c0e22b981 */ /* 0x000968000c1e1900 */
[----:B------:R4:W5:Y:S01]  /*0b80*/  @!P3 LDG.E R31, desc[UR12][R8.64] ;  /* 0x0000000c081fb981 */ /* 0x000962000c1e1900 */
[----:B------:R-:W-:Y:S01]  /*0b90*/  UMOV UR14, 0x3f800000 ;  /* 0x3f800000000e7882 */ /* 0x000fe20000000000 */
[----:B------:R-:W-:Y:S01]  /*0ba0*/  BSSY B0, `(.L_x_230) ;  /* 0x0000020000007945 */ /* 0x000fe20003800000 */
[----:B------:R-:W-:Y:S01]  /*0bb0*/  HFMA2.MMA R5, -RZ, RZ, 0, 0 ;  /* 0x00000000ff057435 */ /* 0x000fe200000001ff */
[----:B------:R-:W-:-:S02]  /*0bc0*/  CS2R R28, SRZ ;  /* 0x00000000001c7805 */ /* 0x000fc4000001ff00 */
        /* <DEDUP_REMOVED lines=8> */
[----:B------:R-:W0:Y:S02]  /*0c50*/  @P0 MUFU.RSQ R10, R10 ;  /* 0x0000000a000a0308 */ /* 0x000e240000001400 */
[----:B0-----:R-:W-:Y:S02]  /*0c60*/  @P0 R2UR UR10, R10 ;  /* 0x000000000a0a02ca */ /* 0x001fe400000e0000 */
[----:B------:R-:W-:-:S11]  /*0c70*/  ISETP.GT.U32.AND P0, PT, R41, 0x27f, PT ;  /* 0x0000027f2900780c */ /* 0x000fd60003f04070 */
[----:B------:R-:W-:Y:S02]  /*0c80*/  @UP0 UMOV UR14, UR10 ;  /* 0x0000000a000e0c82 */ /* 0x000fe40008000000 */
[----:B----4-:R-:W-:Y:S05]  /*0c90*/  @P0 BRA `(.L_x_231) ;  /* 0x0000000000400947 */ /* 0x010fea0003800000 */
        /* <DEDUP_REMOVED lines=16> */
.L_x_231:
[----:B------:R-:W-:Y:S05]  /*0da0*/  BSYNC B0 ;  /* 0x0000000000007941 */ /* 0x000fea0003800000 */
.L_x_230:
        /* <DEDUP_REMOVED lines=38> */
.L_x_232:
        /* <DEDUP_REMOVED lines=26> */
.L_x_233:
[----:B------:R-:W-:Y:S01]  /*11b0*/  FFMA.FTZ R17, R7, R16, R18 ;  /* 0x0000001007117223 */ /* 0x000fe20000010012 */
[----:B------:R-:W-:Y:S01]  /*11c0*/  FMUL.FTZ R19, R9, R30 ;  /* 0x0000001e09137220 */ /* 0x000fe20000410000 */
[----:B------:R-:W-:Y:S01]  /*11d0*/  FADD.FTZ R18, R16, R15 ;  /* 0x0000000f10127221 */ /* 0x000fe20000010000 */
[----:B------:R-:W-:Y:S01]  /*11e0*/  SHF.L.U32 R15, R33, 0x10, RZ ;  /* 0x00000010210f7819 */ /* 0x000fe200000006ff */
[----:B------:R-:W-:Y:S01]  /*11f0*/  FMUL.FTZ R20, R8, R5 ;  /* 0x0000000508147220 */ /* 0x000fe20000410000 */
[----:B------:R-:W-:Y:S01]  /*1200*/  SHF.L.U32 R16, R12, 0x10, RZ ;  /* 0x000000100c107819 */ /* 0x000fe200000006ff */
[----:B------:R-:W-:Y:S01]  /*1210*/  FFMA.FTZ R12, R14, R19, R17 ;  /* 0x000000130e0c7223 */ /* 0x000fe20000010011 */
        /* <DEDUP_REMOVED lines=27> */
.L_x_234:
[----:B------:R-:W-:Y:S01]  /*13d0*/  FFMA.FTZ R23, R13, R20, R12 ;  /* 0x000000140d177223 */ /* 0x000fe2000001000c */
[----:B------:R-:W-:Y:S01]  /*13e0*/  FMUL.FTZ R21, R17, R30 ;  /* 0x0000001e11157220 */ /* 0x000fe20000410000 */
[----:B------:R-:W-:Y:S01]  /*13f0*/  FADD.FTZ R20, R20, R19 ;  /* 0x0000001314147221 */ /* 0x000fe20000010000 */
[----:B------:R-:W-:Y:S01]  /*1400*/  PRMT R22, R34, 0x7632, R22 ;  /* 0x0000763222167816 */ /* 0x000fe20000000016 */
[----:B------:R-:W-:Y:S01]  /*1410*/  FMUL.FTZ R19, R16, R5 ;  /* 0x0000000510137220 */ /* 0x000fe20000410000 */
[----:B------:R-:W-:Y:S01]  /*1420*/  FFMA.FTZ R12, R18, R21, R23 ;  /* 0x00000015120c7223 */ /* 0x000fe20000010017 */
[----:B------:R-:W-:Y:S01]  /*1430*/  FADD.FTZ R20, R20, R21 ;  /* 0x0000001514147221 */ /* 0x000fe20000010000 */
[----:B------:R-:W-:Y:S02]  /*1440*/  SHF.L.U32 R21, R34, 0x10, RZ ;  /* 0x0000001022157819 */ /* 0x000fe400000006ff */
[----:B------:R-:W-:Y:S01]  /*1450*/  SHF.L.U32 R22, R22, 0x10, RZ ;  /* 0x0000001016167819 */ /* 0x000fe200000006ff */
[----:B------:R-:W-:Y:S01]  /*1460*/  FFMA.FTZ R23, R15, R19, R12 ;  /* 0x000000130f177223 */ /* 0x000fe2000001000c */
[--C-:B------:R-:W-:Y:S01]  /*1470*/  FADD.FTZ R12, R19, R20.reuse ;  /* 0x00000014130c7221 */ /* 0x100fe20000010000 */
[----:B------:R-:W-:Y:S01]  /*1480*/  FADD.FTZ R19, R21, -UR17 ;  /* 0x8000001115137e21 */ /* 0x000fe20008010000 */
[C---:B------:R-:W-:Y:S01]  /*1490*/  PRMT R20, R31.reuse, 0x7632, R20 ;  /* 0x000076321f147816 */ /* 0x040fe20000000014 */
[----:B------:R-:W-:Y:S01]  /*14a0*/  FADD.FTZ R24, R22, -UR17 ;  /* 0x8000001116187e21 */ /* 0x000fe20008010000 */
[----:B------:R-:W-:Y:S01]  /*14b0*/  SHF.L.U32 R21, R31, 0x10, RZ ;  /* 0x000000101f157819 */ /* 0x000fe200000006ff */
[----:B------:R-:W-:Y:S01]  /*14c0*/  FMUL.FTZ R22, R19, UR14 ;  /* 0x0000000e13167c20 */ /* 0x000fe20008410000 */
[----:B------:R-:W-:Y:S01]  /*14d0*/  SHF.L.U32 R20, R20, 0x10, RZ ;  /* 0x0000001014147819 */ /* 0x000fe200000006ff */
        /* <DEDUP_REMOVED lines=20> */
.L_x_235:
[----:B------:R-:W-:Y:S01]  /*1620*/  FMUL.FTZ R25, R21, R30 ;  /* 0x0000001e15197220 */ /* 0x000fe20000410000 */
[----:B------:R-:W-:Y:S01]  /*1630*/  ISETP.GT.AND P0, PT, R0, 0x1e, PT ;  /* 0x0000001e0000780c */ /* 0x000fe20003f04270 */
[----:B------:R-:W0:Y:S01]  /*1640*/  S2UR UR15, SR_CgaCtaId ;  /* 0x00000000000f79c3 */ /* 0x000e220000008800 */
[----:B------:R-:W-:Y:S01]  /*1650*/  FFMA.FTZ R27, R6, R11, RZ ;  /* 0x0000000b061b7223 */ /* 0x000fe200000100ff */
[----:B------:R-:W-:Y:S01]  /*1660*/  FFMA.FTZ R24, R22, R25, R23 ;  /* 0x0000001916187223 */ /* 0x000fe20000010017 */
[----:B------:R-:W-:Y:S01]  /*1670*/  FADD.FTZ R25, R12, R25 ;  /* 0x000000190c197221 */ /* 0x000fe20000010000 */
[----:B------:R-:W-:Y:S01]  /*1680*/  FMUL.FTZ R12, R20, R5 ;  /* 0x00000005140c7220 */ /* 0x000fe20000410000 */
[----:B------:R-:W-:Y:S01]  /*1690*/  FFMA.FTZ R27, R14, R9, R27 ;  /* 0x000000090e1b7223 */ /* 0x000fe2000001001b */
[----:B------:R-:W-:Y:S01]  /*16a0*/  FFMA.FTZ R14, R7, R10, RZ ;  /* 0x0000000a070e7223 */ /* 0x000fe200000100ff */
[----:B------:R-:W-:Y:S01]  /*16b0*/  FADD.FTZ R6, RZ, R11 ;  /* 0x0000000bff067221 */ /* 0x000fe20000010000 */
[----:B------:R-:W-:Y:S01]  /*16c0*/  FFMA.FTZ R23, R19, R12, R24 ;  /* 0x0000000c13177223 */ /* 0x000fe20000010018 */
[----:B------:R-:W-:Y:S01]  /*16d0*/  FADD.FTZ R12, R12, R25 ;  /* 0x000000190c0c7221 */ /* 0x000fe20000010000 */
[----:B------:R-:W-:Y:S01]  /*16e0*/  FADD.FTZ R7, RZ, R10 ;  /* 0x0000000aff077221 */ /* 0x000fe20000010000 */
[----:B------:R-:W-:Y:S01]  /*16f0*/  UMOV UR11, 0x400 ;  /* 0x00000400000b7882 */ /* 0x000fe20000000000 */
[----:B------:R-:W-:Y:S01]  /*1700*/  FADD.FTZ R6, R6, R9 ;  /* 0x0000000906067221 */ /* 0x000fe20000010000 */
[----:B------:R-:W1:Y:S01]  /*1710*/  SHFL.DOWN PT, R24, R23, 0x1, 0x1f ;  /* 0x08201f0017187f89 */ /* 0x000e6200000e0000 */
[----:B------:R-:W-:Y:S01]  /*1720*/  UIADD3 UR10, UR11, 0xd0, URZ ;  /* 0x000000d00b0a7890 */ /* 0x000fe2000fffe03f */
[----:B------:R-:W-:Y:S01]  /*1730*/  FFMA.FTZ R14, R13, R8, R14 ;  /* 0x000000080d0e7223 */ /* 0x000fe2000001000e */
[----:B------:R-:W-:Y:S01]  /*1740*/  FADD.FTZ R7, R7, R8 ;  /* 0x0000000807077221 */ /* 0x000fe20000010000 */
[----:B------:R-:W2:Y:S01]  /*1750*/  SHFL.DOWN PT, R25, R12, 0x1, 0x1f ;  /* 0x08201f000c197f89 */ /* 0x000ea200000e0000 */
[----:B------:R-:W-:Y:S01]  /*1760*/  ISETP.NE.AND P2, PT, R41, RZ, PT ;  /* 0x000000ff2900720c */ /* 0x000fe20003f45270 */
[----:B------:R-:W-:Y:S01]  /*1770*/  FFMA.FTZ R27, R18, R17, R27 ;  /* 0x00000011121b7223 */ /* 0x000fe2000001001b */
[----:B------:R-:W-:Y:S01]  /*1780*/  FADD.FTZ R6, R6, R17 ;  /* 0x0000001106067221 */ /* 0x000fe20000010000 */
[----:B------:R-:W-:Y:S01]  /*1790*/  FFMA.FTZ R14, R15, R16, R14 ;  /* 0x000000100f0e7223 */ /* 0x000fe2000001000e */
[----:B------:R-:W-:Y:S01]  /*17a0*/  FADD.FTZ R7, R7, R16 ;  /* 0x0000001007077221 */ /* 0x000fe20000010000 */
[----:B------:R-:W-:Y:S01]  /*17b0*/  FFMA.FTZ R8, R22, R21, R27 ;  /* 0x0000001516087223 */ /* 0x000fe2000001001b */
[----:B0-----:R-:W-:Y:S01]  /*17c0*/  ULEA UR10, UR15, UR10, 0x18 ;  /* 0x0000000a0f0a7291 */ /* 0x001fe2000f8ec03f */
[----:B------:R-:W-:Y:S01]  /*17d0*/  FFMA.FTZ R9, R19, R20, R14 ;  /* 0x0000001413097223 */ /* 0x000fe2000001000e */
[----:B------:R-:W-:Y:S01]  /*17e0*/  FADD.FTZ R10, R6, R21 ;  /* 0x00000015060a7221 */ /* 0x000fe20000010000 */
[----:B------:R-:W-:Y:S01]  /*17f0*/  FADD.FTZ R11, R7, R20 ;  /* 0x00000014070b7221 */ /* 0x000fe20000010000 */
[----:B------:R-:W-:Y:S01]  /*1800*/  BSSY B0, `(.L_x_236) ;  /* 0x0000051000007945 */ /* 0x000fe20003800000 */
[----:B------:R-:W-:-:S02]  /*1810*/  ISETP.GT.U32.AND P4, PT, R41, 0x9, PT ;  /* 0x000000092900780c */ /* 0x000fc40003f84070 */
[----:B------:R-:W-:-:S05]  /*1820*/  LEA R40, R41, UR10, 0x4 ;  /* 0x0000000a29287c11 */ /* 0x000fca000f8e20ff */
[----:B------:R-:W-:Y:S01]  /*1830*/  STS.128 [R40], R8 ;  /* 0x0000000828007388 */ /* 0x000fe20000000c00 */
[----:B-1----:R-:W-:Y:S01]  /*1840*/  @!P0 FADD.FTZ R23, R23, R24 ;  /* 0x0000001817178221 */ /* 0x002fe20000010000 */
[----:B--2---:R-:W-:-:S04]  /*1850*/  @!P0 FADD.FTZ R12, R12, R25 ;  /* 0x000000190c0c8221 */ /* 0x004fc80000010000 */
        /* <DEDUP_REMOVED lines=29> */
[----:B------:R-:W3:Y:S01]  /*1a30*/  LDS.128 R12, [UR10+0x40] ;  /* 0x0000400aff0c7984 */ /* 0x000ee20008000c00 */
[----:B-1----:R-:W-:Y:S01]  /*1a40*/  FADD.FTZ R25, R6, R20 ;  /* 0x0000001406197221 */ /* 0x002fe20000010000 */
[----:B0-----:R-:W-:-:S03]  /*1a50*/  FADD.FTZ R6, R7, R21 ;  /* 0x0000001507067221 */ /* 0x001fc60000010000 */
[----:B------:R-:W-:Y:S01]  /*1a60*/  FADD.FTZ R7, R25, R22 ;  /* 0x0000001619077221 */ /* 0x000fe20000010000 */
[----:B------:R-:W-:Y:S01]  /*1a70*/  FADD.FTZ R6, R6, R23 ;  /* 0x0000001706067221 */ /* 0x000fe20000010000 */
[----:B------:R-:W0:Y:S02]  /*1a80*/  LDS.128 R24, [UR10+0x50] ;  /* 0x0000500aff187984 */ /* 0x000e240008000c00 */
[----:B--2---:R-:W-:Y:S01]  /*1a90*/  FADD.FTZ R7, R7, R16 ;  /* 0x0000001007077221 */ /* 0x004fe20000010000 */
[----:B------:R-:W-:Y:S01]  /*1aa0*/  FADD.FTZ R6, R6, R17 ;  /* 0x0000001106067221 */ /* 0x000fe20000010000 */
[----:B------:R-:W1:Y:S02]  /*1ab0*/  LDS.128 R20, [UR10+0x60] ;  /* 0x0000600aff147984 */ /* 0x000e640008000c00 */
[----:B------:R-:W-:Y:S01]  /*1ac0*/  FADD.FTZ R7, R7, R18 ;  /* 0x0000001207077221 */ /* 0x000fe20000010000 */
[----:B------:R-:W-:Y:S02]  /*1ad0*/  FADD.FTZ R6, R6, R19 ;  /* 0x0000001306067221 */ /* 0x000fe40000010000 */
[----:B------:R-:W2:Y:S01]  /*1ae0*/  LDS.128 R16, [UR10+0x70] ;  /* 0x0000700aff107984 */ /* 0x000ea20008000c00 */
[----:B---3--:R-:W-:Y:S01]  /*1af0*/  FADD.FTZ R7, R7, R12 ;  /* 0x0000000c07077221 */ /* 0x008fe20000010000 */
        /* <DEDUP_REMOVED lines=8> */
[----:B------:R-:W-:Y:S01]  /*1b80*/  LDS.128 R24, [UR10+0xa0] ;  /* 0x0000a00aff187984 */ /* 0x000fe20008000c00 */
[----:B-1----:R-:W-:Y:S01]  /*1b90*/  FADD.FTZ R7, R7, R20 ;  /* 0x0000001407077221 */ /* 0x002fe20000010000 */
[----:B------:R-:W-:-:S03]  /*1ba0*/  FADD.FTZ R6, R6, R21 ;  /* 0x0000001506067221 */ /* 0x000fc60000010000 */
[----:B------:R-:W-:Y:S01]  /*1bb0*/  FADD.FTZ R7, R7, R22 ;  /* 0x0000001607077221 */ /* 0x000fe20000010000 */
[----:B------:R-:W-:Y:S02]  /*1bc0*/  FADD.FTZ R6, R6, R23 ;  /* 0x0000001706067221 */ /* 0x000fe40000010000 */
[----:B------:R-:W0:Y:S01]  /*1bd0*/  LDS.128 R20, [UR10+0x90] ;  /* 0x0000900aff147984 */ /* 0x000e220008000c00 */
[----:B--2---:R-:W-:Y:S01]  /*1be0*/  FADD.FTZ R7, R7, R16 ;  /* 0x0000001007077221 */ /* 0x004fe20000010000 */
[----:B------:R-:W-:-:S03]  /*1bf0*/  FADD.FTZ R6, R6, R17 ;  /* 0x0000001106067221 */ /* 0x000fc60000010000 */
[----:B------:R-:W-:Y:S01]  /*1c00*/  FADD.FTZ R17, R7, R18 ;  /* 0x0000001207117221 */ /* 0x000fe20000010000 */
[----:B------:R-:W-:Y:S02]  /*1c10*/  FADD.FTZ R16, R6, R19 ;  /* 0x0000001306107221 */ /* 0x000fe40000010000 */
[----:B------:R-:W1:Y:S01]  /*1c20*/  LDS.64 R6, [UR10+0xb0] ;  /* 0x0000b00aff067984 */ /* 0x000e620008000a00 */
        /* <DEDUP_REMOVED lines=8> */
[----:B------:R-:W-:Y:S01]  /*1cb0*/  FADD.FTZ R17, R17, R24 ;  /* 0x0000001811117221 */ /* 0x000fe20000010000 */
[----:B------:R-:W-:-:S03]  /*1cc0*/  FADD.FTZ R16, R16, R25 ;  /* 0x0000001910107221 */ /* 0x000fc60000010000 */
[----:B------:R-:W-:Y:S01]  /*1cd0*/  FADD.FTZ R17, R17, R26 ;  /* 0x0000001a11117221 */ /* 0x000fe20000010000 */
[----:B------:R-:W-:-:S03]  /*1ce0*/  FADD.FTZ R16, R16, R27 ;  /* 0x0000001b10107221 */ /* 0x000fc60000010000 */
[----:B-1----:R-:W-:Y:S01]  /*1cf0*/  FADD.FTZ R6, R17, R6 ;  /* 0x0000000611067221 */ /* 0x002fe20000010000 */
[----:B------:R-:W-:-:S07]  /*1d00*/  FADD.FTZ R7, R16, R7 ;  /* 0x0000000710077221 */ /* 0x000fce0000010000 */
.L_x_237:
[----:B------:R-:W-:Y:S05]  /*1d10*/  BSYNC B0 ;  /* 0x0000000000007941 */ /* 0x000fea0003800000 */
.L_x_236:
        /* <DEDUP_REMOVED lines=318> */
.L_x_239:
[----:B------:R-:W-:Y:S05]  /*3100*/  BSYNC B0 ;  /* 0x0000000000007941 */ /* 0x000fea0003800000 */
.L_x_238:
        /* <DEDUP_REMOVED lines=20> */
.L_x_241:
[----:B------:R-:W-:Y:S05]  /*3250*/  BSYNC B0 ;  /* 0x0000000000007941 */ /* 0x000fea0003800000 */
.L_x_240:
[----:B------:R-:W-:Y:S02]  /*3260*/  PRMT R17, R37, 0x7632, R17 ;  /* 0x0000763225117816 */ /* 0x000fe40000000011 */
[----:B------:R-:W-:Y:S01]  /*3270*/  PRMT R4, R36, 0x7632, R4 ;  /* 0x0000763224047816 */ /* 0x000fe20000000004 */
[----:B------:R-:W-:Y:S06]  /*3280*/  @!P0 BRA `(.L_x_242) ;  /* 0x0000001000908947 */ /* 0x000fec0003800000 */
[----:B--2---:R-:W1:Y:S01]  /*3290*/  LDC R19, c[0x0][0x10] ;  /* 0x00000400ff137b82 */ /* 0x004e620000000800 */
        /* <DEDUP_REMOVED lines=32> */
.L_x_244:
[----:B------:R-:W2:Y:S04]  /*34a0*/  LDG.E.STRONG.GPU R10, desc[UR12][R8.64] ;  /* 0x0000000c080a7981 */ /* 0x000ea8000c1ef900 */
[----:B--2---:R-:W-:Y:S01]  /*34b0*/  CCTL.IVALL ;  /* 0x00000000ff00798f */ /* 0x004fe20002000000 */
[----:B------:R-:W-:Y:S05]  /*34c0*/  YIELD ;  /* 0x0000000000007946 */ /* 0x000fea0003800000 */
[----:B------:R-:W-:-:S13]  /*34d0*/  ISETP.NE.AND P0, PT, R10, R13, PT ;  /* 0x0000000d0a00720c */ /* 0x000fda0003f05270 */
[----:B------:R-:W-:Y:S05]  /*34e0*/  @P0 BRA `(.L_x_244) ;  /* 0xfffffffc00ec0947 */ /* 0x000fea000383ffff */
.L_x_243:
        /* <DEDUP_REMOVED lines=17> */
.L_x_248:
        /* <DEDUP_REMOVED lines=115> */
.L_x_247:
        /* <DEDUP_REMOVED lines=61> */
.L_x_249:
[----:B------:R-:W-:-:S13]  /*4100*/  ISETP.NE.OR P0, PT, R20, RZ, P0 ;  /* 0x000000ff1400720c */ /* 0x000fda0000705670 */
[----:B------:R-:W-:Y:S05]  /*4110*/  @!P0 BRA `(.L_x_245) ;  /* 0x00000000007c8947 */ /* 0x000fea0003800000 */
.L_x_246:
        /* <DEDUP_REMOVED lines=31> */
.L_x_245:
        /* <DEDUP_REMOVED lines=11> */
.L_x_251:
[----:B------:R-:W-:Y:S05]  /*43c0*/  BSYNC B0 ;  /* 0x0000000000007941 */ /* 0x000fea0003800000 */
.L_x_250:
        /* <DEDUP_REMOVED lines=16> */
.L_x_242:
[----:B------:R-:W1:Y:S01]  /*44d0*/  S2UR UR11, SR_CgaCtaId ;  /* 0x00000000000b79c3 */ /* 0x000e620000008800 */
[----:B------:R-:W-:Y:S01]  /*44e0*/  UMOV UR10, 0x400 ;  /* 0x00000400000a7882 */ /* 0x000fe20000000000 */
[----:B------:R-:W-:Y:S02]  /*44f0*/  SHF.L.U32 R37, R37, 0x10, RZ ;  /* 0x0000001025257819 */ /* 0x000fe400000006ff */
[----:B------:R-:W-:-:S03]  /*4500*/  SHF.L.U32 R17, R17, 0x10, RZ ;  /* 0x0000001011117819 */ /* 0x000fc600000006ff */
[----:B------:R-:W-:Y:S02]  /*4510*/  FADD.FTZ R37, R37, -UR17 ;  /* 0x8000001125257e21 */ /* 0x000fe40008010000 */
[----:B------:R-:W-:Y:S02]  /*4520*/  FADD.FTZ R17, R17, -UR17 ;  /* 0x8000001111117e21 */ /* 0x000fe40008010000 */
[----:B--2---:R-:W-:Y:S02]  /*4530*/  FMUL.FTZ R22, R37, UR14 ;  /* 0x0000000e25167c20 */ /* 0x004fe40008410000 */
[----:B------:R-:W-:Y:S01]  /*4540*/  FMUL.FTZ R20, R17, UR14 ;  /* 0x0000000e11147c20 */ /* 0x000fe20008410000 */
[----:B-1----:R-:W-:-:S09]  /*4550*/  ULEA UR10, UR11, UR10, 0x18 ;  /* 0x0000000a0b0a7291 */ /* 0x002fd2000f8ec03f */
[----:B------:R-:W-:Y:S01]  /*4560*/  @!P2 STS.64 [UR10+0xc0], R6 ;  /* 0x0000c006ff00a988 */ /* 0x000fe20008000a0a */
[----:B------:R-:W-:Y:S06]  /*4570*/  BAR.SYNC.DEFER_BLOCKING 0x0 ;  /* 0x0000000000007b1d */ /* 0x000fec0000010000 */
[----:B------:R-:W1:Y:S01]  /*4580*/  LDS.64 R8, [UR10+0xc0] ;  /* 0x0000c00aff087984 */ /* 0x000e620008000a00 */
[----:B------:R-:W-:Y:S02]  /*4590*/  ULDC UR10, c[0x0][0x2bc] ;  /* 0x0000af00000a7ab9 */ /* 0x000fe40000000800 */
[----:B-1----:R-:W-:Y:S01]  /*45a0*/  FMUL.FTZ R10, R8, UR10 ;  /* 0x0000000a080a7c20 */ /* 0x002fe20008410000 */
[----:B------:R-:W-:Y:S01]  /*45b0*/  SHF.L.U32 R8, R4, 0x10, RZ ;  /* 0x0000001004087819 */ /* 0x000fe200000006ff */
[----:B------:R-:W-:Y:S01]  /*45c0*/  FMUL.FTZ R11, R9, UR10 ;  /* 0x0000000a090b7c20 */ /* 0x000fe20008410000 */
[----:B------:R-:W-:-:S02]  /*45d0*/  PRMT R4, R38, 0x7632, R4 ;  /* 0x0000763226047816 */ /* 0x000fc40000000004 */
[----:B------:R-:W-:Y:S02]  /*45e0*/  SHF.L.U32 R9, R36, 0x10, RZ ;  /* 0x0000001024097819 */ /* 0x000fe400000006ff */
[----:B------:R-:W-:Y:S02]  /*45f0*/  SHF.L.U32 R38, R38, 0x10, RZ ;  /* 0x0000001026267819 */ /* 0x000fe400000006ff */
[----:B------:R-:W-:Y:S01]  /*4600*/  SHF.L.U32 R4, R4, 0x10, RZ ;  /* 0x0000001004047819 */ /* 0x000fe200000006ff */
[----:B------:R-:W-:Y:S06]  /*4610*/  @!P3 BRA `(.L_x_252) ;  /* 0x000000000048b947 */ /* 0x000fec0003800000 */
[----:B0-----:R-:W-:Y:S01]  /*4620*/  FFMA.FTZ R6, R22, R30, R29 ;  /* 0x0000001e16067223 */ /* 0x001fe2000001001d */
        /* <DEDUP_REMOVED lines=17> */
.L_x_252:
[----:B------:R-:W-:Y:S04]  /*4740*/  BSSY B0, `(.L_x_253) ;  /* 0x0000014000007945 */ /* 0x000fe80003800000 */
[----:B------:R-:W-:Y:S05]  /*4750*/  @!P1 BRA `(.L_x_254) ;  /* 0x0000000000489947 */ /* 0x000fea0003800000 */
[C-C-:B0-----:R-:W-:Y:S01]  /*4760*/  FFMA.FTZ R6, R10.reuse, R22, R11.reuse ;  /* 0x000000160a067223 */ /* 0x141fe2000001000b */
        /* <DEDUP_REMOVED lines=17> */
.L_x_254:
[----:B------:R-:W-:Y:S05]  /*4880*/  BSYNC B0 ;  /* 0x0000000000007941 */ /* 0x000fea0003800000 */
.L_x_253:
[C---:B0-----:R-:W-:Y:S01]  /*4890*/  PRMT R6, R35.reuse, 0x7632, R6 ;  /* 0x0000763223067816 */ /* 0x041fe20000000006 */
[----:B-1----:R-:W-:Y:S01]  /*48a0*/  FADD.FTZ R8, R38, -UR17 ;  /* 0x8000001126087e21 */ /* 0x002fe20008010000 */
[----:B------:R-:W-:Y:S01]  /*48b0*/  FADD.FTZ R4, R4, -UR17 ;  /* 0x8000001104047e21 */ /* 0x000fe20008010000 */
[----:B------:R-:W-:Y:S02]  /*48c0*/  SHF.L.U32 R35, R35, 0x10, RZ ;  /* 0x0000001023237819 */ /* 0x000fe400000006ff */
[C---:B------:R-:W-:Y:S01]  /*48d0*/  IADD3 R9, R39.reuse, 0x40, RZ ;  /* 0x0000004027097810 */ /* 0x040fe20007ffe0ff */
        /* <DEDUP_REMOVED lines=23> */
.L_x_255:
        /* <DEDUP_REMOVED lines=23> */
[----:B------:R-:W-:Y:S02]  /*4bc0*/  FMUL.FTZ R15, R15, UR14 ;  /* 0x0000000e0f0f7c20 */ /* 0x000fe40008410000 */
[----:B------:R-:W-:-:S04]  /*4bd0*/  IMAD.WIDE.U32 R6, R9, UR10, R6 ;  /* 0x0000000a09067c25 */ /* 0x000fc8000f8e0006 */
        /* <DEDUP_REMOVED lines=8> */
.L_x_257:
[----:B------:R-:W-:Y:S05]  /*4c60*/  BSYNC B0 ;  /* 0x0000000000007941 */ /* 0x000fea0003800000 */
.L_x_256:
[C---:B------:R-:W-:Y:S02]  /*4c70*/  PRMT R6, R33.reuse, 0x7632, R6 ;  /* 0x0000763221067816 */ /* 0x040fe40000000006 */
[----:B------:R-:W-:Y:S02]  /*4c80*/  SHF.L.U32 R33, R33, 0x10, RZ ;  /* 0x0000001021217819 */ /* 0x000fe400000006ff */
[----:B------:R-:W-:Y:S02]  /*4c90*/  SHF.L.U32 R6, R6, 0x10, RZ ;  /* 0x0000001006067819 */ /* 0x000fe400000006ff */
[----:B0-----:R-:W-:Y:S01]  /*4ca0*/  PRMT R8, R32, 0x7632, R8 ;  /* 0x0000763220087816 */ /* 0x001fe20000000008 */
[----:B------:R-:W-:Y:S01]  /*4cb0*/  FADD.FTZ R33, R33, -UR17 ;  /* 0x8000001121217e21 */ /* 0x000fe20008010000 */
[----:B------:R-:W-:Y:S01]  /*4cc0*/  PRMT R15, R34, 0x7632, R15 ;  /* 0x00007632220f7816 */ /* 0x000fe2000000000f */
        /* <DEDUP_REMOVED lines=27> */
.L_x_258:
        /* <DEDUP_REMOVED lines=12> */
[----:B------:R-:W-:-:S04]  /*4f40*/  IMAD.WIDE.U32 R8, R13, UR10, R8 ;  /* 0x0000000a0d087c25 */ /* 0x000fc8000f8e0008 */
[----:B------:R-:W-:Y:S01]  /*4f50*/  F2FP.BF16.F32.PACK_AB R7, R7, R16 ;  /* 0x000000100707723e */ /* 0x000fe200000010ff */
[----:B------:R-:W-:Y:S01]  /*4f60*/  IMAD R13, R13, UR11, R14 ;  /* 0x0000000b0d0d7c24 */ /* 0x000fe2000f8e020e */
[----:B------:R-:W-:Y:S02]  /*4f70*/  ULDC.64 UR10, c[0x0][0x210] ;  /* 0x00008400000a7ab9 */ /* 0x000fe40000000a00 */
[----:B------:R-:W-:Y:S02]  /*4f80*/  LEA R14, P0, R8, UR10, 0x1 ;  /* 0x0000000a080e7c11 */ /* 0x000fe4000f8008ff */
[----:B------:R-:W-:-:S04]  /*4f90*/  IADD3 R13, R9, R13, RZ ;  /* 0x0000000d090d7210 */ /* 0x000fc80007ffe0ff */
[----:B------:R-:W-:-:S05]  /*4fa0*/  LEA.HI.X R15, R8, UR11, R13, 0x1, P0 ;  /* 0x0000000b080f7c11 */ /* 0x000fca00080f0c0d */
[----:B------:R0:W-:Y:S02]  /*4fb0*/  STG.E desc[UR12][R14.64], R7 ;  /* 0x000000070e007986 */ /* 0x0001e4000c10190c */
.L_x_260:
[----:B------:R-:W-:Y:S05]  /*4fc0*/  BSYNC B0 ;  /* 0x0000000000007941 */ /* 0x000fea0003800000 */
.L_x_259:
        /* <DEDUP_REMOVED lines=11> */
[----:B------:R-:W-:Y:S01]  /*5080*/  FMUL.FTZ R9, R28, -1.4426950216293334961 ;  /* 0xbfb8aa3b1c097820 */ /* 0x000fe20000410000 */
[----:B------:R-:W-:-:S05]  /*5090*/  FMUL.FTZ R6, R29, -1.4426950216293334961 ;  /* 0xbfb8aa3b1d067820 */ /* 0x000fca0000410000 */
[----:B------:R-:W1:Y:S08]  /*50a0*/  MUFU.EX2 R9, R9 ;  /* 0x0000000900097308 */ /* 0x000e700000000800 */
[----:B------:R-:W0:Y:S01]  /*50b0*/  MUFU.EX2 R6, R6 ;  /* 0x0000000600067308 */ /* 0x000e220000000800 */
[----:B-1----:R-:W-:-:S07]  /*50c0*/  FADD.FTZ R13, R9, 1 ;  /* 0x3f800000090d7421 */ /* 0x002fce0000010000 */
[----:B------:R-:W1:Y:S01]  /*50d0*/  MUFU.RCP R13, R13 ;  /* 0x0000000d000d7308 */ /* 0x000e620000001000 */
[----:B0-----:R-:W-:-:S07]  /*50e0*/  FADD.FTZ R7, R6, 1 ;  /* 0x3f80000006077421 */ /* 0x001fce0000010000 */
[----:B------:R-:W0:Y:S01]  /*50f0*/  MUFU.RCP R14, R7 ;  /* 0x00000007000e7308 */ /* 0x000e220000001000 */
[----:B-1----:R-:W-:Y:S01]  /*5100*/  FADD.FTZ R15, -R13, 1 ;  /* 0x3f8000000d0f7421 */ /* 0x002fe20000010100 */
[----:B------:R-:W-:-:S03]  /*5110*/  FMUL.FTZ R8, R8, R13 ;  /* 0x0000000d08087220 */ /* 0x000fc60000410000 */
[----:B------:R-:W-:Y:S01]  /*5120*/  FFMA.FTZ R15, R28, R15, 1 ;  /* 0x3f8000001c0f7423 */ /* 0x000fe2000001000f */
[----:B0-----:R-:W-:Y:S01]  /*5130*/  FADD.FTZ R16, -R14, 1 ;  /* 0x3f8000000e107421 */ /* 0x001fe20000010100 */
[----:B------:R-:W-:Y:S02]  /*5140*/  FMUL.FTZ R31, R31, R14 ;  /* 0x0000000e1f1f7220 */ /* 0x000fe40000410000 */
[----:B------:R-:W-:Y:S01]  /*5150*/  FMUL.FTZ R8, R8, R15 ;  /* 0x0000000f08087220 */ /* 0x000fe20000410000 */
[----:B------:R-:W-:-:S04]  /*5160*/  FFMA.FTZ R16, R29, R16, 1 ;  /* 0x3f8000001d107423 */ /* 0x000fc80000010010 */
[----:B------:R-:W-:-:S07]  /*5170*/  FMUL.FTZ R31, R31, R16 ;  /* 0x000000101f1f7220 */ /* 0x000fce0000410000 */
.L_x_261:
[----:B------:R-:W-:Y:S04]  /*5180*/  BSSY B0, `(.L_x_262) ;  /* 0x0000013000007945 */ /* 0x000fe80003800000 */
[----:B------:R-:W-:Y:S05]  /*5190*/  @P2 BRA `(.L_x_263) ;  /* 0x0000000000442947 */ /* 0x000fea0003800000 */
[C-C-:B------:R-:W-:Y:S01]  /*51a0*/  FFMA.FTZ R6, R10.reuse, R34, R11.reuse ;  /* 0x000000220a067223 */ /* 0x140fe2000001000b */
[----:B------:R-:W-:Y:S01]  /*51b0*/  ULDC.64 UR10, c[0x0][0x288] ;  /* 0x0000a200000a7ab9 */ /* 0x000fe20000000a00 */
[----:B------:R-:W-:Y:S01]  /*51c0*/  FFMA.FTZ R11, R10, R17, R11 ;  /* 0x000000110a0b7223 */ /* 0x000fe2000001000b */
[----:B------:R-:W-:Y:S01]  /*51d0*/  MOV R43, R45 ;  /* 0x0000002d002b7202 */ /* 0x000fe20000000f00 */
[----:B0-----:R-:W-:Y:S02]  /*51e0*/  IMAD R7, R12, UR10, RZ ;  /* 0x0000000a0c077c24 */ /* 0x001fe4000f8e02ff */
        /* <DEDUP_REMOVED lines=12> */
.L_x_263:
[----:B------:R-:W-:Y:S05]  /*52b0*/  BSYNC B0 ;  /* 0x0000000000007941 */ /* 0x000fea0003800000 */
.L_x_262:
        /* <DEDUP_REMOVED lines=9> */
.L_x_229:
[----:B-1----:R-:W1:Y:S01]  /*5350*/  LDC R4, c[0x0][0xc] ;  /* 0x00000300ff047b82 */ /* 0x002e620000000800 */
[----:B------:R-:W-:Y:S01]  /*5360*/  ISETP.NE.AND P1, PT, R41, RZ, PT ;  /* 0x000000ff2900720c */ /* 0x000fe20003f25270 */
[----:B------:R-:W-:Y:S06]  /*5370*/  BSSY B0, `(.L_x_265) ;  /* 0x0000011000007945 */ /* 0x000fec0003800000 */
[----:B0-----:R-:W0:Y:S08]  /*5380*/  LDC R7, c[0x0][0x10] ;  /* 0x00000400ff077b82 */ /* 0x001e300000000800 */
[----:B------:R-:W2:Y:S01]  /*5390*/  LDC.64 R2, c[0x0][0x258] ;  /* 0x00009600ff027b82 */ /* 0x000ea20000000a00 */
[----:B-1----:R-:W-:-:S02]  /*53a0*/  ISETP.NE.AND P0, PT, R4, 0x1, PT ;  /* 0x000000010400780c */ /* 0x002fc40003f05270 */
[----:B0-----:R-:W-:-:S04]  /*53b0*/  SHF.L.U32 R0, R7, 0x1, RZ ;  /* 0x0000000107007819 */ /* 0x001fc800000006ff */
        /* <DEDUP_REMOVED lines=12> */
.L_x_266:
[----:B------:R-:W-:Y:S05]  /*5480*/  BSYNC B0 ;  /* 0x0000000000007941 */ /* 0x000fea0003800000 */
.L_x_265:
        /* <DEDUP_REMOVED lines=11> */
.L_x_268:
[----:B------:R-:W2:Y:S04]  /*5540*/  LDG.E.STRONG.GPU R5, desc[UR12][R2.64] ;  /* 0x0000000c02057981 */ /* 0x000ea8000c1ef900 */
[----:B--2---:R-:W-:Y:S01]  /*5550*/  CCTL.IVALL ;  /* 0x00000000ff00798f */ /* 0x004fe20002000000 */
[----:B------:R-:W-:Y:S05]  /*5560*/  YIELD ;  /* 0x0000000000007946 */ /* 0x000fea0003800000 */
[----:B------:R-:W-:-:S13]  /*5570*/  ISETP.NE.AND P0, PT, R5, R0, PT ;  /* 0x000000000500720c */ /* 0x000fda0003f05270 */
[----:B------:R-:W-:Y:S05]  /*5580*/  @P0 BRA `(.L_x_268) ;  /* 0xfffffffc00ec0947 */ /* 0x000fea000383ffff */
.L_x_267:
        /* <DEDUP_REMOVED lines=24> */
.L_x_269:
        /* <DEDUP_REMOVED lines=25> */
.L_x_270:
        /* <DEDUP_REMOVED lines=14> */
.L_x_2285:


//--------------------- .text._Z35group_norm_nhwc_bwd_one_pass_kernelI11Bf16IOBf16WLi512ELi20ELi640EEv26Group_norm_nhwc_bwd_params --------------------------
	.section	.text._Z35group_norm_nhwc_bwd_one_pass_kernelI11Bf16IOBf16WLi512ELi20ELi640EEv26Group_norm_nhwc_bwd_params,"ax",@progbits
	.align	128
        .global         _Z35group_norm_nhwc_bwd_one_pass_kernelI11Bf16IOBf16WLi512ELi20ELi640EEv26Group_norm_nhwc_bwd_params
        .type           _Z35group_norm_nhwc_bwd_one_pass_kernelI11Bf16IOBf16WLi512ELi20ELi640EEv26Group_norm_nhwc_bwd_params,@function
        .size           _Z35group_norm_nhwc_bwd_one_pass_kernelI11Bf16IOBf16WLi512ELi20ELi640EEv26Group_norm_nhwc_bwd_params,(.L_x_2286 - _Z35group_norm_nhwc_bwd_one_pass_kernelI11Bf16IOBf16WLi512ELi20ELi640EEv26Group_norm_nhwc_bwd_params)
        .other          _Z35group_norm_nhwc_bwd_one_pass_kernelI11Bf16IOBf16WLi512ELi20ELi640EEv26Group_norm_nhwc_bwd_params,@"STO_CUDA_ENTRY STV_DEFAULT"
_Z35group_norm_nhwc_bwd_one_pass_kernelI11Bf16IOBf16WLi512ELi20ELi640EEv26Group_norm_nhwc_bwd_params:
.text._Z35group_norm_nhwc_bwd_one_pass_kernelI11Bf16IOBf16WLi512ELi20ELi640EEv26Group_norm_nhwc_bwd_params:
        /* <DEDUP_REMOVED lines=52> */
.L_x_322:
[----:B------:R-:W0:Y:S01]  /*0340*/  LDC R13, c[0x0][0x2a0] ;  /* 0x0000a800ff0d7b82 */ /* 0x000e220000000800 */
[----:B------:R-:W-:Y:S01]  /*0350*/  IABS R12, R76 ;  /* 0x0000004c000c7213 */ /* 0x000fe20000000000 */
[----:B------:R-:W-:Y:S01]  /*0360*/  ULDC.64 UR14, c[0x0][0x290] ;  /* 0x0000a400000e7ab9 */ /* 0x000fe20000000a00 */
[----:B------:R-:W-:Y:S01]  /*0370*/  ISETP.GE.AND P5, PT, R76, RZ, PT ;  /* 0x000000ff4c00720c */ /* 0x000fe20003fa6270 */
[----:B------:R-:W-:Y:S01]  /*0380*/  ULDC.64 UR12, c[0x0][0x298] ;  /* 0x0000a600000c7ab9 */ /* 0x000fe20000000a00 */
[----:B------:R-:W-:-:S03]  /*0390*/  CS2R R64, SRZ ;  /* 0x0000000000407805 */ /* 0x000fc6000001ff00 */
[----:B------:R-:W1:Y:S08]  /*03a0*/  @P1 LDC.64 R16, c[0x0][0x288] ;  /* 0x0000a200ff101b82 */ /* 0x000e700000000a00 */
[----:B------:R-:W2:Y:S01]  /*03b0*/  @P1 LDC.64 R20, c[0x0][0x230] ;  /* 0x00008c00ff141b82 */ /* 0x000ea20000000a00 */
[----:B0-----:R-:W-:-:S07]  /*03c0*/  IABS R10, R13 ;  /* 0x0000000d000a7213 */ /* 0x001fce0000000000 */
[----:B------:R-:W0:Y:S01]  /*03d0*/  @P1 LDC.64 R24, c[0x0][0x228] ;  /* 0x00008a00ff181b82 */ /* 0x000e220000000a00 */
[----:B------:R-:W3:Y:S08]  /*03e0*/  I2F.RP R7, R10 ;  /* 0x0000000a00077306 */ /* 0x000ef00000209400 */
[----:B---3--:R-:W3:Y:S02]  /*03f0*/  MUFU.RCP R7, R7 ;  /* 0x0000000700077308 */ /* 0x008ee40000001000 */
[----:B---3--:R-:W-:-:S06]  /*0400*/  IADD3 R8, R7, 0xffffffe, RZ ;  /* 0x0ffffffe07087810 */ /* 0x008fcc0007ffe0ff */
[----:B------:R3:W4:Y:S02]  /*0410*/  F2I.FTZ.U32.TRUNC.NTZ R9, R8 ;  /* 0x0000000800097305 */ /* 0x000724000021f000 */
[----:B---3--:R-:W-:Y:S02]  /*0420*/  MOV R8, RZ ;  /* 0x000000ff00087202 */ /* 0x008fe40000000f00 */
[----:B----4-:R-:W-:-:S05]  /*0430*/  IADD3 R11, RZ, -R9, RZ ;  /* 0x80000009ff0b7210 */ /* 0x010fca0007ffe0ff */
        /* <DEDUP_REMOVED lines=8> */
[----:B------:R-:W-:Y:S02]  /*04c0*/  ISETP.GE.AND P2, PT, R11, RZ, PT ;  /* 0x000000ff0b00720c */ /* 0x000fe40003f46270 */
[----:B------:R-:W-:-:S09]  /*04d0*/  LOP3.LUT R11, RZ, R13, RZ, 0x33, !PT ;  /* 0x0000000dff0b7212 */ /* 0x000fd200078e33ff */
[-C--:B------:R-:W-:Y:S02]  /*04e0*/  @!P0 IADD3 R7, R7, -R10.reuse, RZ ;  /* 0x8000000a07078210 */ /* 0x080fe40007ffe0ff */
[----:B------:R-:W-:Y:S02]  /*04f0*/  @!P0 IADD3 R9, R9, 0x1, RZ ;  /* 0x0000000109098810 */ /* 0x000fe40007ffe0ff */
[CC--:B------:R-:W-:Y:S02]  /*0500*/  ISETP.GE.U32.AND P4, PT, R7.reuse, R10.reuse, PT ;  /* 0x0000000a0700720c */ /* 0x0c0fe40003f86070 */
[----:B------:R-:W-:Y:S02]  /*0510*/  ISETP.GT.U32.AND P3, PT, R10, R7, PT ;  /* 0x000000070a00720c */ /* 0x000fe40003f64070 */
[----:B------:R-:W-:Y:S02]  /*0520*/  IADD3 R8, R7, -R10, RZ ;  /* 0x8000000a07087210 */ /* 0x000fe40007ffe0ff */
[----:B------:R-:W-:-:S02]  /*0530*/  ISETP.NE.AND P0, PT, R13, RZ, PT ;  /* 0x000000ff0d00720c */ /* 0x000fc40003f05270 */
[----:B------:R-:W-:Y:S02]  /*0540*/  SEL R8, R8, R7, !P3 ;  /* 0x0000000708087207 */ /* 0x000fe40005800000 */
[----:B------:R-:W-:Y:S02]  /*0550*/  SHF.R.S32.HI R7, RZ, 0x1f, R74 ;  /* 0x0000001fff077819 */ /* 0x000fe4000001144a */
[----:B------:R-:W-:Y:S02]  /*0560*/  ISETP.GE.U32.AND P3, PT, R74, UR14, PT ;  /* 0x0000000e4a007c0c */ /* 0x000fe4000bf66070 */
[----:B------:R-:W-:Y:S02]  /*0570*/  @!P5 IADD3 R8, -R8, RZ, RZ ;  /* 0x000000ff0808d210 */ /* 0x000fe40007ffe1ff */
[----:B------:R-:W-:Y:S02]  /*0580*/  ISETP.GE.AND.EX P3, PT, R7, UR15, PT, P3 ;  /* 0x0000000f07007c0c */ /* 0x000fe4000bf66330 */
[----:B------:R-:W-:-:S02]  /*0590*/  SEL R36, R11, R8, !P0 ;  /* 0x000000080b247207 */ /* 0x000fc40004000000 */
[----:B------:R-:W-:Y:S02]  /*05a0*/  @P4 IADD3 R9, R9, 0x1, RZ ;  /* 0x0000000109094810 */ /* 0x000fe40007ffe0ff */
[----:B------:R-:W-:Y:S01]  /*05b0*/  ISETP.GT.U32.OR P3, PT, R77, 0x27f, P3 ;  /* 0x0000027f4d00780c */ /* 0x000fe20001f64470 */
[----:B------:R-:W-:Y:S01]  /*05c0*/  IMAD R37, R36, 0x14, RZ ;  /* 0x0000001424257824 */ /* 0x000fe200078e02ff */
[----:B------:R-:W-:Y:S02]  /*05d0*/  @!P2 IADD3 R9, -R9, RZ, RZ ;  /* 0x000000ff0909a210 */ /* 0x000fe40007ffe1ff */
[----:B------:R-:W-:Y:S02]  /*05e0*/  SHF.R.S32.HI R10, RZ, 0x1f, R78 ;  /* 0x0000001fff0a7819 */ /* 0x000fe4000001144e */
[----:B------:R-:W-:Y:S02]  /*05f0*/  SEL R13, R11, R9, !P0 ;  /* 0x000000090b0d7207 */ /* 0x000fe40004000000 */
[----:B------:R-:W-:-:S02]  /*0600*/  IADD3 R86, P0, R78, R37, RZ ;  /* 0x000000254e567210 */ /* 0x000fc40007f1e0ff */
[----:B------:R-:W-:Y:S02]  /*0610*/  SHF.R.S32.HI R9, RZ, 0x1f, R73 ;  /* 0x0000001fff097819 */ /* 0x000fe40000011449 */
[----:B------:R-:W-:Y:S01]  /*0620*/  LEA.HI.X.SX32 R87, R37, R10, 0x1, P0 ;  /* 0x0000000a25577211 */ /* 0x000fe200000f0eff */
[----:B------:R-:W3:Y:S01]  /*0630*/  @!P3 LDC.64 R22, c[0x0][0x230] ;  /* 0x00008c00ff16bb82 */ /* 0x000ee20000000a00 */
[----:B------:R-:W-:Y:S02]  /*0640*/  ISETP.GE.U32.AND P4, PT, R73, UR14, PT ;  /* 0x0000000e49007c0c */ /* 0x000fe4000bf86070 */
[----:B------:R-:W-:Y:S01]  /*0650*/  SHF.R.S32.HI R8, RZ, 0x1f, R13 ;  /* 0x0000001fff087819 */ /* 0x000fe2000001140d */
[----:B------:R-:W-:Y:S01]  /*0660*/  IMAD.WIDE.U32 R86, R13, UR12, R86 ;  /* 0x0000000c0d567c25 */ /* 0x000fe2000f8e0056 */
[----:B------:R-:W-:Y:S02]  /*0670*/  ISETP.GE.AND.EX P4, PT, R9, UR15, PT, P4 ;  /* 0x0000000f09007c0c */ /* 0x000fe4000bf86340 */
[----:B------:R-:W-:Y:S01]  /*0680*/  ISETP.GE.U32.AND P2, PT, R72, UR14, PT ;  /* 0x0000000e48007c0c */ /* 0x000fe2000bf46070 */
[----:B------:R-:W4:Y:S01]  /*0690*/  @!P3 LDC.64 R10, c[0x0][0x288] ;  /* 0x0000a200ff0abb82 */ /* 0x000f220000000a00 */
[----:B------:R-:W-:Y:S01]  /*06a0*/  IMAD R8, R8, UR12, RZ ;  /* 0x0000000c08087c24 */ /* 0x000fe2000f8e02ff */
[----:B------:R-:W-:-:S02]  /*06b0*/  ISETP.GT.U32.OR P4, PT, R77, 0x27f, P4 ;  /* 0x0000027f4d00780c */ /* 0x000fc40002784470 */
[----:B------:R-:W-:Y:S01]  /*06c0*/  @P1 MOV R88, R86 ;  /* 0x0000005600581202 */ /* 0x000fe20000000f00 */
[----:B------:R-:W-:Y:S02]  /*06d0*/  IMAD R89, R13, UR13, R8 ;  /* 0x0000000d0d597c24 */ /* 0x000fe4000f8e0208 */
[----:B-1----:R-:W-:-:S03]  /*06e0*/  @P1 IMAD R8, R57, R16, RZ ;  /* 0x0000001039081224 */ /* 0x002fc600078e02ff */
[----:B------:R-:W-:Y:S01]  /*06f0*/  IADD3 R89, R87, R89, RZ ;  /* 0x0000005957597210 */ /* 0x000fe20007ffe0ff */
[C---:B------:R-:W-:Y:S02]  /*0700*/  @P1 IMAD R17, R75.reuse, R17, R8 ;  /* 0x000000114b111224 */ /* 0x040fe400078e0208 */
[----:B------:R-:W-:Y:S02]  /*0710*/  @P1 IMAD.WIDE.U32 R14, R75, R16, R88 ;  /* 0x000000104b0e1225 */ /* 0x000fe400078e0058 */
[----:B------:R-:W1:Y:S03]  /*0720*/  @!P4 LDC.64 R12, c[0x0][0x288] ;  /* 0x0000a200ff0ccb82 */ /* 0x000e660000000a00 */
[----:B------:R-:W-:Y:S02]  /*0730*/  @P1 IADD3 R17, R15, R17, RZ ;  /* 0x000000110f111210 */ /* 0x000fe40007ffe0ff */
[C---:B------:R-:W-:Y:S01]  /*0740*/  @P1 SHF.L.U32 R15, R14.reuse, 0x1, RZ ;  /* 0x000000010e0f1819 */ /* 0x040fe200000006ff */
[----:B----4-:R-:W-:Y:S01]  /*0750*/  @!P3 IMAD R16, R7, R10, RZ ;  /* 0x0000000a0710b224 */ /* 0x010fe200078e02ff */
[----:B------:R-:W-:-:S02]  /*0760*/  @P1 SHF.L.U64.HI R8, R14, 0x1, R17 ;  /* 0x000000010e081819 */ /* 0x000fc40000010211 */
[C---:B--2---:R-:W-:Y:S01]  /*0770*/  @P1 IADD3 R14, P0, R15.reuse, R20, RZ ;  /* 0x000000140f0e1210 */ /* 0x044fe20007f1e0ff */
[C---:B------:R-:W-:Y:S01]  /*0780*/  @!P3 IMAD R19, R74.reuse, R11, R16 ;  /* 0x0000000b4a13b224 */ /* 0x040fe200078e0210 */
[----:B------:R-:W-:Y:S02]  /*0790*/  SHF.R.S32.HI R11, RZ, 0x1f, R72 ;  /* 0x0000001fff0b7819 */ /* 0x000fe40000011448 */
[----:B------:R-:W-:Y:S02]  /*07a0*/  @!P3 MOV R16, R86 ;  /* 0x000000560010b202 */ /* 0x000fe40000000f00 */
[----:B------:R-:W-:Y:S02]  /*07b0*/  @!P3 MOV R17, R89 ;  /* 0x000000590011b202 */ /* 0x000fe40000000f00 */
[----:B0-----:R-:W-:Y:S02]  /*07c0*/  @P1 IADD3 R24, P5, R15, R24, RZ ;  /* 0x000000180f181210 */ /* 0x001fe40007fbe0ff */
[----:B------:R-:W-:Y:S01]  /*07d0*/  ISETP.GE.AND.EX P2, PT, R11, UR15, PT, P2 ;  /* 0x0000000f0b007c0c */ /* 0x000fe2000bf46320 */
[----:B------:R-:W-:Y:S01]  /*07e0*/  @!P3 IMAD.WIDE.U32 R16, R74, R10, R16 ;  /* 0x0000000a4a10b225 */ /* 0x000fe200078e0010 */
[----:B------:R-:W-:-:S02]  /*07f0*/  @P1 IADD3.X R15, R8, R21, RZ, P0, !PT ;  /* 0x00000015080f1210 */ /* 0x000fc400007fe4ff */
[----:B------:R-:W0:Y:S01]  /*0800*/  @!P3 LDC.64 R20, c[0x0][0x228] ;  /* 0x00008a00ff14bb82 */ /* 0x000e220000000a00 */
[----:B------:R-:W-:Y:S02]  /*0810*/  ISETP.GT.U32.OR P2, PT, R77, 0x27f, P2 ;  /* 0x0000027f4d00780c */ /* 0x000fe40001744470 */
[----:B------:R-:W-:Y:S01]  /*0820*/  @!P3 IADD3 R17, R17, R19, RZ ;  /* 0x000000131111b210 */ /* 0x000fe20007ffe0ff */
[----:B------:R2:W5:Y:S01]  /*0830*/  @P1 LDG.E R65, desc[UR8][R14.64] ;  /* 0x000000080e411981 */ /* 0x000562000c1e1900 */
[----:B-1----:R-:W-:Y:S01]  /*0840*/  @!P4 IMAD R10, R9, R12, RZ ;  /* 0x0000000c090ac224 */ /* 0x002fe200078e02ff */
[----:B------:R-:W-:Y:S02]  /*0850*/  @P1 IADD3.X R25, R8, R25, RZ, P5, !PT ;  /* 0x0000001908191210 */ /* 0x000fe40002ffe4ff */
[----:B------:R-:W1:Y:S01]  /*0860*/  @!P4 LDC.64 R18, c[0x0][0x230] ;  /* 0x00008c00ff12cb82 */ /* 0x000e620000000a00 */
[C---:B------:R-:W-:Y:S01]  /*0870*/  @!P3 SHF.L.U32 R29, R16.reuse, 0x1, RZ ;  /* 0x00000001101db819 */ /* 0x040fe200000006ff */
[----:B------:R-:W-:Y:S01]  /*0880*/  @!P4 IMAD R31, R73, R13, R10 ;  /* 0x0000000d491fc224 */ /* 0x000fe200078e020a */
[----:B------:R-:W-:-:S02]  /*0890*/  @!P3 SHF.L.U64.HI R8, R16, 0x1, R17 ;  /* 0x000000011008b819 */ /* 0x000fc40000010211 */
[----:B------:R-:W-:Y:S02]  /*08a0*/  CS2R R62, SRZ ;  /* 0x00000000003e7805 */ /* 0x000fe4000001ff00 */
[----:B------:R-:W-:Y:S01]  /*08b0*/  SHF.R.S32.HI R13, RZ, 0x1f, R71 ;  /* 0x0000001fff0d7819 */ /* 0x000fe20000011447 */
[----:B------:R4:W5:Y:S01]  /*08c0*/  @P1 LDG.E R64, desc[UR8][R24.64] ;  /* 0x0000000818401981 */ /* 0x000962000c1e1900 */
[----:B------:R-:W-:Y:S01]  /*08d0*/  ISETP.GE.U32.AND P0, PT, R71, UR14, PT ;  /* 0x0000000e47007c0c */ /* 0x000fe2000bf06070 */
[----:B--2---:R-:W4:Y:S01]  /*08e0*/  @!P4 LDC.64 R14, c[0x0][0x228] ;  /* 0x00008a00ff0ecb82 */ /* 0x004f220000000a00 */
[----:B------:R-:W-:Y:S02]  /*08f0*/  @!P4 MOV R26, R86 ;  /* 0x00000056001ac202 */ /* 0x000fe40000000f00 */
[----:B------:R-:W-:Y:S02]  /*0900*/  @!P4 MOV R27, R89 ;  /* 0x00000059001bc202 */ /* 0x000fe40000000f00 */
[----:B------:R-:W-:-:S02]  /*0910*/  ISETP.GE.AND.EX P0, PT, R13, UR15, PT, P0 ;  /* 0x0000000f0d007c0c */ /* 0x000fc4000bf06300 */
[----:B---3--:R-:W-:Y:S01]  /*0920*/  @!P3 IADD3 R22, P6, R29, R22, RZ ;  /* 0x000000161d16b210 */ /* 0x008fe20007fde0ff */
[----:B------:R-:W2:Y:S01]  /*0930*/  @!P2 LDC.64 R16, c[0x0][0x288] ;  /* 0x0000a200ff10ab82 */ /* 0x000ea20000000a00 */
[----:B------:R-:W-:Y:S01]  /*0940*/  @!P4 IMAD.WIDE.U32 R26, R73, R12, R26 ;  /* 0x0000000c491ac225 */ /* 0x000fe200078e001a */
[----:B------:R-:W-:Y:S02]  /*0950*/  ISETP.GT.U32.OR P0, PT, R77, 0x27f, P0 ;  /* 0x0000027f4d00780c */ /* 0x000fe40000704470 */
[----:B0-----:R-:W-:Y:S02]  /*0960*/  @!P3 IADD3 R20, P5, R29, R20, RZ ;  /* 0x000000141d14b210 */ /* 0x001fe40007fbe0ff */
[----:B------:R-:W-:Y:S02]  /*0970*/  @!P4 IADD3 R27, R27, R31, RZ ;  /* 0x0000001f1b1bc210 */ /* 0x000fe40007ffe0ff */
[----:B------:R-:W-:Y:S01]  /*0980*/  @!P4 SHF.L.U32 R31, R26, 0x1, RZ ;  /* 0x000000011a1fc819 */ /* 0x000fe200000006ff */
[----:B------:R-:W0:Y:S01]  /*0990*/  @!P2 LDC.64 R34, c[0x0][0x230] ;  /* 0x00008c00ff22ab82 */ /* 0x000e220000000a00 */
[----:B------:R-:W-:-:S02]  /*09a0*/  MOV R66, RZ ;  /* 0x000000ff00427202 */ /* 0x000fc40000000f00 */
[C---:B------:R-:W-:Y:S02]  /*09b0*/  @!P3 IADD3.X R23, R8.reuse, R23, RZ, P6, !PT ;  /* 0x000000170817b210 */ /* 0x040fe400037fe4ff */
[----:B------:R-:W-:Y:S02]  /*09c0*/  @!P3 IADD3.X R21, R8, R21, RZ, P5, !PT ;  /* 0x000000150815b210 */ /* 0x000fe40002ffe4ff */
[----:B------:R-:W-:Y:S01]  /*09d0*/  @!P4 SHF.L.U64.HI R8, R26, 0x1, R27 ;  /* 0x000000011a08c819 */ /* 0x000fe2000001021b */
[----:B------:R-:W5:Y:S01]  /*09e0*/  @!P3 LDG.E R66, desc[UR8][R22.64] ;  /* 0x000000081642b981 */ /* 0x000f62000c1e1900 */
[C---:B-1----:R-:W-:Y:S01]  /*09f0*/  @!P4 IADD3 R26, P5, R31.reuse, R18, RZ ;  /* 0x000000121f1ac210 */ /* 0x042fe20007fbe0ff */
[----:B------:R-:W1:Y:S02]  /*0a00*/  @!P2 LDC.64 R28, c[0x0][0x228] ;  /* 0x00008a00ff1cab82 */ /* 0x000e640000000a00 */
[----:B------:R3:W5:Y:S01]  /*0a10*/  @!P3 LDG.E R63, desc[UR8][R20.64] ;  /* 0x00000008143fb981 */ /* 0x000762000c1e1900 */
[----:B----4-:R-:W-:-:S02]  /*0a20*/  @!P4 IADD3 R24, P3, R31, R14, RZ ;  /* 0x0000000e1f18c210 */ /* 0x010fc40007f7e0ff */
[----:B------:R-:W-:-:S03]  /*0a30*/  @!P4 IADD3.X R27, R8, R19, RZ, P5, !PT ;  /* 0x00000013081bc210 */ /* 0x000fc60002ffe4ff */
[----:B------:R-:W4:Y:S01]  /*0a40*/  @!P0 LDC.64 R18, c[0x0][0x288] ;  /* 0x0000a200ff128b82 */ /* 0x000f220000000a00 */
[----:B------:R-:W-:Y:S01]  /*0a50*/  @!P4 IADD3.X R25, R8, R15, RZ, P3, !PT ;  /* 0x0000000f0819c210 */ /* 0x000fe20001ffe4ff */
[----:B--2---:R-:W-:Y:S01]  /*0a60*/  @!P2 IMAD R10, R11, R16, RZ ;  /* 0x000000100b0aa224 */ /* 0x004fe200078e02ff */
[----:B------:R-:W-:Y:S02]  /*0a70*/  SHF.R.S32.HI R15, RZ, 0x1f, R70 ;  /* 0x0000001fff0f7819 */ /* 0x000fe40000011446 */
[----:B---3--:R-:W-:Y:S02]  /*0a80*/  @!P2 MOV R20, R86 ;  /* 0x000000560014a202 */ /* 0x008fe40000000f00 */
[----:B------:R-:W-:Y:S02]  /*0a90*/  @!P2 MOV R21, R89 ;  /* 0x000000590015a202 */ /* 0x000fe40000000f00 */
[----:B------:R-:W-:Y:S02]  /*0aa0*/  CS2R R60, SRZ ;  /* 0x00000000003c7805 */ /* 0x000fe4000001ff00 */
[----:B------:R-:W-:Y:S01]  /*0ab0*/  ISETP.GE.U32.AND P3, PT, R70, UR14, PT ;  /* 0x0000000e46007c0c */ /* 0x000fe2000bf66070 */
[C---:B------:R-:W-:Y:S01]  /*0ac0*/  @!P2 IMAD R31, R72.reuse, R17, R10 ;  /* 0x00000011481fa224 */ /* 0x040fe200078e020a */
[----:B------:R-:W2:Y:S01]  /*0ad0*/  @!P0 LDC.64 R40, c[0x0][0x228] ;  /* 0x00008a00ff288b82 */ /* 0x000ea20000000a00 */
[----:B------:R-:W-:Y:S01]  /*0ae0*/  @!P2 IMAD.WIDE.U32 R16, R72, R16, R20 ;  /* 0x000000104810a225 */ /* 0x000fe200078e0014 */
[----:B------:R-:W-:Y:S01]  /*0af0*/  ISETP.GE.AND.EX P3, PT, R15, UR15, PT, P3 ;  /* 0x0000000f0f007c0c */ /* 0x000fe2000bf66330 */
[----:B------:R3:W5:Y:S03]  /*0b00*/  @!P4 LDG.E R61, desc[UR8][R26.64] ;  /* 0x000000081a3dc981 */ /* 0x000766000c1e1900 */
[----:B------:R-:W-:Y:S01]  /*0b10*/  ISETP.GT.U32.OR P3, PT, R77, 0x27f, P3 ;  /* 0x0000027f4d00780c */ /* 0x000fe20001f64470 */
[----:B------:R0:W5:Y:S01]  /*0b20*/  @!P4 LDG.E R60, desc[UR8][R24.64] ;  /* 0x00000008183cc981 */ /* 0x000162000c1e1900 */
[----:B------:R-:W-:-:S02]  /*0b30*/  @!P2 IADD3 R17, R17, R31, RZ ;  /* 0x0000001f1111a210 */ /* 0x000fc40007ffe0ff */
[C---:B------:R-:W-:Y:S01]  /*0b40*/  @!P2 SHF.L.U32 R21, R16.reuse, 0x1, RZ ;  /* 0x000000011015a819 */ /* 0x040fe200000006ff */
[----:B---3--:R-:W3:Y:S01]  /*0b50*/  @!P0 LDC.64 R26, c[0x0][0x230] ;  /* 0x00008c00ff1a8b82 */ /* 0x008ee20000000a00 */
[----:B------:R-:W-:Y:S02]  /*0b60*/  @!P2 SHF.L.U64.HI R16, R16, 0x1, R17 ;  /* 0x000000011010a819 */ /* 0x000fe40000010211 */
[----:B------:R-:W-:Y:S02]  /*0b70*/  SHF.R.S32.HI R17, RZ, 0x1f, R69 ;  /* 0x0000001fff117819 */ /* 0x000fe40000011445 */
[----:B------:R-:W-:Y:S01]  /*0b80*/  ISETP.GE.U32.AND P4, PT, R69, UR14, PT ;  /* 0x0000000e45007c0c */ /* 0x000fe2000bf86070 */
[----:B----4-:R-:W-:Y:S01]  /*0b90*/  @!P0 IMAD R8, R13, R18, RZ ;  /* 0x000000120d088224 */ /* 0x010fe200078e02ff */
[----:B------:R-:W-:Y:S01]  /*0ba0*/  @!P0 MOV R22, R86 ;  /* 0x0000005600168202 */ /* 0x000fe20000000f00 */
[----:B0-----:R-:W0:Y:S01]  /*0bb0*/  @!P3 LDC.64 R24, c[0x0][0x288] ;  /* 0x0000a200ff18bb82 */ /* 0x001e220000000a00 */
[----:B------:R-:W-:-:S02]  /*0bc0*/  ISETP.GE.AND.EX P4, PT, R17, UR15, PT, P4 ;  /* 0x0000000f11007c0c */ /* 0x000fc4000bf86340 */
[----:B------:R-:W-:Y:S02]  /*0bd0*/  @!P0 MOV R23, R89 ;  /* 0x0000005900178202 */ /* 0x000fe40000000f00 */
[C---:B------:R-:W-:Y:S02]  /*0be0*/  @!P2 IADD3 R34, P5, R21.reuse, R34, RZ ;  /* 0x000000221522a210 */ /* 0x040fe40007fbe0ff */
[----:B-1----:R-:W-:Y:S02]  /*0bf0*/  @!P2 IADD3 R28, P6, R21, R28, RZ ;  /* 0x0000001c151ca210 */ /* 0x002fe40007fde0ff */
[----:B------:R-:W-:Y:S01]  /*0c00*/  ISETP.GT.U32.OR P4, PT, R77, 0x27f, P4 ;  /* 0x0000027f4d00780c */ /* 0x000fe20002784470 */
[----:B------:R-:W1:Y:S01]  /*0c10*/  LDC.64 R20, c[0x0][0x248] ;  /* 0x00009200ff147b82 */ /* 0x000e620000000a00 */
[C---:B------:R-:W-:Y:S02]  /*0c20*/  @!P0 IMAD R31, R71.reuse, R19, R8 ;  /* 0x00000013471f8224 */ /* 0x040fe400078e0208 */
[----:B------:R-:W-:Y:S01]  /*0c30*/  @!P0 IMAD.WIDE.U32 R22, R71, R18, R22 ;  /* 0x0000001247168225 */ /* 0x000fe200078e0016 */
[----:B------:R-:W-:-:S02]  /*0c40*/  @!P2 IADD3.X R35, R16, R35, RZ, P5, !PT ;  /* 0x000000231023a210 */ /* 0x000fc40002ffe4ff */
[----:B------:R-:W-:Y:S02]  /*0c50*/  SHF.R.S32.HI R19, RZ, 0x1f, R68 ;  /* 0x0000001fff137819 */ /* 0x000fe40000011444 */
[----:B------:R-:W-:Y:S02]  /*0c60*/  @!P0 IADD3 R23, R23, R31, RZ ;  /* 0x0000001f17178210 */ /* 0x000fe40007ffe0ff */
[----:B------:R-:W-:Y:S02]  /*0c70*/  CS2R R58, SRZ ;  /* 0x00000000003a7805 */ /* 0x000fe4000001ff00 */
[----:B------:R-:W-:Y:S01]  /*0c80*/  @!P0 SHF.L.U32 R31, R22, 0x1, RZ ;  /* 0x00000001161f8819 */ /* 0x000fe200000006ff */
[----:B------:R-:W5:Y:S01]  /*0c90*/  @!P2 LDG.E R62, desc[UR8][R34.64] ;  /* 0x00000008223ea981 */ /* 0x000f62000c1e1900 */
[----:B------:R-:W-:Y:S01]  /*0ca0*/  ISETP.GE.U32.AND P5, PT, R68, UR14, PT ;  /* 0x0000000e44007c0c */ /* 0x000fe2000bfa6070 */
[----:B------:R-:W4:Y:S01]  /*0cb0*/  @!P4 LDC.64 R38, c[0x0][0x288] ;  /* 0x0000a200ff26cb82 */ /* 0x000f220000000a00 */
[----:B------:R-:W-:-:S02]  /*0cc0*/  @!P2 IADD3.X R29, R16, R29, RZ, P6, !PT ;  /* 0x0000001d101da210 */ /* 0x000fc400037fe4ff */
[----:B------:R-:W-:Y:S02]  /*0cd0*/  @!P0 SHF.L.U64.HI R8, R22, 0x1, R23 ;  /* 0x0000000116088819 */ /* 0x000fe40000010217 */
[----:B---3--:R-:W-:Y:S01]  /*0ce0*/  @!P0 IADD3 R26, P6, R31, R26, RZ ;  /* 0x0000001a1f1a8210 */ /* 0x008fe20007fde0ff */
[----:B------:R3:W5:Y:S01]  /*0cf0*/  @!P2 LDG.E R59, desc[UR8][R28.64] ;  /* 0x000000081c3ba981 */ /* 0x000762000c1e1900 */
[----:B------:R-:W-:Y:S01]  /*0d00*/  ISETP.GE.AND.EX P5, PT, R19, UR15, PT, P5 ;  /* 0x0000000f13007c0c */ /* 0x000fe2000bfa6350 */
[----:B------:R-:W4:Y:S01]  /*0d10*/  @!P3 LDC.64 R22, c[0x0][0x230] ;  /* 0x00008c00ff16bb82 */ /* 0x000f220000000a00 */
[----:B------:R-:W-:Y:S02]  /*0d20*/  MOV R56, RZ ;  /* 0x000000ff00387202 */ /* 0x000fe40000000f00 */
[----:B------:R-:W-:Y:S02]  /*0d30*/  @!P0 IADD3.X R27, R8, R27, RZ, P6, !PT ;  /* 0x0000001b081b8210 */ /* 0x000fe400037fe4ff */
[----:B------:R-:W-:-:S02]  /*0d40*/  ISETP.GT.U32.OR P5, PT, R77, 0x27f, P5 ;  /* 0x0000027f4d00780c */ /* 0x000fc40002fa4470 */
[----:B--2---:R-:W-:Y:S01]  /*0d50*/  @!P0 IADD3 R40, P2, R31, R40, RZ ;  /* 0x000000281f288210 */ /* 0x004fe20007f5e0ff */
[----:B------:R2:W5:Y:S01]  /*0d60*/  @!P0 LDG.E R56, desc[UR8][R26.64] ;  /* 0x000000081a388981 */ /* 0x000562000c1e1900 */
[----:B------:R-:W4:Y:S01]  /*0d70*/  @!P3 LDC.64 R30, c[0x0][0x228] ;  /* 0x00008a00ff1ebb82 */ /* 0x000f220000000a00 */
[----:B0-----:R-:W-:Y:S02]  /*0d80*/  @!P3 IMAD R10, R15, R24, RZ ;  /* 0x000000180f0ab224 */ /* 0x001fe400078e02ff */
[----:B-1----:R-:W-:Y:S01]  /*0d90*/  IMAD.WIDE R20, R76, 0x8, R20 ;  /* 0x000000084c147825 */ /* 0x002fe200078e0214 */
[----:B------:R-:W-:-:S04]  /*0da0*/  MOV R18, RZ ;  /* 0x000000ff00127202 */ /* 0x000fc80000000f00 */
[----:B---3--:R-:W0:Y:S01]  /*0db0*/  @!P4 LDC.64 R28, c[0x0][0x230] ;  /* 0x00008c00ff1ccb82 */ /* 0x008e220000000a00 */
[----:B--2---:R-:W-:Y:S02]  /*0dc0*/  @!P3 MOV R26, R86 ;  /* 0x00000056001ab202 */ /* 0x004fe40000000f00 */
[----:B------:R-:W-:Y:S01]  /*0dd0*/  @!P3 MOV R27, R89 ;  /* 0x00000059001bb202 */ /* 0x000fe20000000f00 */
[C---:B------:R-:W-:Y:S01]  /*0de0*/  @!P3 IMAD R35, R70.reuse, R25, R10 ;  /* 0x000000194623b224 */ /* 0x040fe200078e020a */
[----:B------:R-:W2:Y:S01]  /*0df0*/  LDG.E.64 R20, desc[UR8][R20.64] ;  /* 0x0000000814147981 */ /* 0x000ea2000c1e1b00 */
[----:B------:R-:W-:Y:S02]  /*0e00*/  @!P3 IMAD.WIDE.U32 R24, R70, R24, R26 ;  /* 0x000000184618b225 */ /* 0x000fe400078e001a */
[----:B------:R-:W1:Y:S01]  /*0e10*/  @!P5 LDC.64 R32, c[0x0][0x288] ;  /* 0x0000a200ff20db82 */ /* 0x000e620000000a00 */
[----:B------:R-:W-:Y:S02]  /*0e20*/  @!P0 IADD3.X R41, R8, R41, RZ, P2, !PT ;  /* 0x0000002908298210 */ /* 0x000fe400017fe4ff */
[----:B------:R-:W-:Y:S01]  /*0e30*/  @!P3 IADD3 R25, R25, R35, RZ ;  /* 0x000000231919b210 */ /* 0x000fe20007ffe0ff */
[----:B----4-:R-:W-:Y:S01]  /*0e40*/  @!P4 IMAD R10, R17, R38, RZ ;  /* 0x00000026110ac224 */ /* 0x010fe200078e02ff */
[C---:B------:R-:W-:Y:S01]  /*0e50*/  @!P3 SHF.L.U32 R27, R24.reuse, 0x1, RZ ;  /* 0x00000001181bb819 */ /* 0x040fe200000006ff */
[----:B------:R3:W5:Y:S01]  /*0e60*/  @!P0 LDG.E R18, desc[UR8][R40.64] ;  /* 0x0000000828128981 */ /* 0x000762000c1e1900 */
[----:B------:R-:W-:-:S02]  /*0e70*/  @!P3 SHF.L.U64.HI R8, R24, 0x1, R25 ;  /* 0x000000011808b819 */ /* 0x000fc40000010219 */
[----:B------:R-:W-:Y:S02]  /*0e80*/  @!P4 MOV R24, R86 ;  /* 0x000000560018c202 */ /* 0x000fe40000000f00 */
[----:B------:R-:W-:Y:S01]  /*0e90*/  @!P4 MOV R25, R89 ;  /* 0x000000590019c202 */ /* 0x000fe20000000f00 */
[----:B------:R-:W-:Y:S01]  /*0ea0*/  @!P4 IMAD R43, R69, R39, R10 ;  /* 0x00000027452bc224 */ /* 0x000fe200078e020a */
[----:B------:R-:W-:Y:S01]  /*0eb0*/  @!P3 IADD3 R34, P0, R27, R22, RZ ;  /* 0x000000161b22b210 */ /* 0x000fe20007f1e0ff */
[----:B------:R-:W-:Y:S01]  /*0ec0*/  @!P4 IMAD.WIDE.U32 R38, R69, R38, R24 ;  /* 0x000000264526c225 */ /* 0x000fe200078e0018 */
[----:B------:R-:W-:Y:S02]  /*0ed0*/  @!P3 IADD3 R30, P2, R27, R30, RZ ;  /* 0x0000001e1b1eb210 */ /* 0x000fe40007f5e0ff */
[----:B------:R-:W4:Y:S01]  /*0ee0*/  @!P4 LDC.64 R24, c[0x0][0x228] ;  /* 0x00008a00ff18cb82 */ /* 0x000f220000000a00 */
[----:B------:R-:W-:Y:S02]  /*0ef0*/  @!P3 IADD3.X R35, R8, R23, RZ, P0, !PT ;  /* 0x000000170823b210 */ /* 0x000fe400007fe4ff */
[----:B------:R-:W-:-:S05]  /*0f00*/  @!P4 IADD3 R39, R39, R43, RZ ;  /* 0x0000002b2727c210 */ /* 0x000fca0007ffe0ff */
[----:B------:R-:W4:Y:S01]  /*0f10*/  @!P5 LDC.64 R26, c[0x0][0x230] ;  /* 0x00008c00ff1adb82 */ /* 0x000f220000000a00 */
[----:B------:R-:W-:Y:S01]  /*0f20*/  @!P3 IADD3.X R31, R8, R31, RZ, P2, !PT ;  /* 0x0000001f081fb210 */ /* 0x000fe200017fe4ff */
[----:B-1----:R-:W-:-:S06]  /*0f30*/  @!P5 IMAD R10, R19, R32, RZ ;  /* 0x00000020130ad224 */ /* 0x002fcc00078e02ff */
[----:B------:R-:W1:Y:S01]  /*0f40*/  @!P5 LDC.64 R22, c[0x0][0x228] ;  /* 0x00008a00ff16db82 */ /* 0x000e620000000a00 */
[C---:B---3--:R-:W-:Y:S01]  /*0f50*/  @!P4 SHF.L.U32 R41, R38.reuse, 0x1, RZ ;  /* 0x000000012629c819 */ /* 0x048fe200000006ff */
[----:B------:R-:W5:Y:S01]  /*0f60*/  @!P3 LDG.E R58, desc[UR8][R34.64] ;  /* 0x00000008223ab981 */ /* 0x000f62000c1e1900 */
[----:B------:R-:W-:Y:S02]  /*0f70*/  @!P4 SHF.L.U64.HI R8, R38, 0x1, R39 ;  /* 0x000000012608c819 */ /* 0x000fe40000010227 */
[----:B------:R-:W-:Y:S02]  /*0f80*/  @!P5 MOV R38, R86 ;  /* 0x000000560026d202 */ /* 0x000fe40000000f00 */
[----:B------:R-:W-:Y:S01]  /*0f90*/  @!P5 MOV R39, R89 ;  /* 0x000000590027d202 */ /* 0x000fe20000000f00 */
[C---:B------:R-:W-:Y:S01]  /*0fa0*/  @!P5 IMAD R43, R68.reuse, R33, R10 ;  /* 0x00000021442bd224 */ /* 0x040fe200078e020a */
[----:B------:R-:W-:Y:S01]  /*0fb0*/  MOV R16, RZ ;  /* 0x000000ff00107202 */ /* 0x000fe20000000f00 */
[----:B------:R-:W-:Y:S01]  /*0fc0*/  @!P5 IMAD.WIDE.U32 R32, R68, R32, R38 ;  /* 0x000000204420d225 */ /* 0x000fe200078e0026 */
[----:B0-----:R-:W-:-:S04]  /*0fd0*/  @!P4 IADD3 R28, P0, R41, R28, RZ ;  /* 0x0000001c291cc210 */ /* 0x001fc80007f1e0ff */
[----:B------:R-:W5:Y:S01]  /*0fe0*/  @!P3 LDG.E R16, desc[UR8][R30.64] ;  /* 0x000000081e10b981 */ /* 0x000f62000c1e1900 */
[----:B------:R-:W-:Y:S02]  /*0ff0*/  @!P5 IADD3 R39, R33, R43, RZ ;  /* 0x0000002b2127d210 */ /* 0x000fe40007ffe0ff */
[----:B------:R-:W-:Y:S02]  /*1000*/  @!P5 SHF.L.U32 R33, R32, 0x1, RZ ;  /* 0x000000012021d819 */ /* 0x000fe400000006ff */
[----:B------:R-:W-:Y:S02]  /*1010*/  @!P4 IADD3.X R29, R8, R29, RZ, P0, !PT ;  /* 0x0000001d081dc210 */ /* 0x000fe400007fe4ff */
[----:B----4-:R-:W-:Y:S02]  /*1020*/  @!P4 IADD3 R24, P0, R41, R24, RZ ;  /* 0x000000182918c210 */ /* 0x010fe40007f1e0ff */
[----:B------:R-:W-:Y:S02]  /*1030*/  @!P5 SHF.L.U64.HI R32, R32, 0x1, R39 ;  /* 0x000000012020d819 */ /* 0x000fe40000010227 */
[----:B------:R-:W-:-:S02]  /*1040*/  @!P5 IADD3 R26, P2, R33, R26, RZ ;  /* 0x0000001a211ad210 */ /* 0x000fc40007f5e0ff */
[----:B-1----:R-:W-:Y:S02]  /*1050*/  @!P5 IADD3 R22, P3, R33, R22, RZ ;  /* 0x000000162116d210 */ /* 0x002fe40007f7e0ff */
[----:B------:R-:W-:Y:S02]  /*1060*/  @!P4 IADD3.X R25, R8, R25, RZ, P0, !PT ;  /* 0x000000190819c210 */ /* 0x000fe400007fe4ff */
[----:B------:R-:W-:Y:S02]  /*1070*/  MOV R10, RZ ;  /* 0x000000ff000a7202 */ /* 0x000fe40000000f00 */
[----:B------:R-:W-:Y:S02]  /*1080*/  MOV R14, RZ ;  /* 0x000000ff000e7202 */ /* 0x000fe40000000f00 */
[----:B------:R-:W-:Y:S02]  /*1090*/  MOV R8, RZ ;  /* 0x000000ff00087202 */ /* 0x000fe40000000f00 */
[C---:B------:R-:W-:Y:S01]  /*10a0*/  @!P5 IADD3.X R27, R32.reuse, R27, RZ, P2, !PT ;  /* 0x0000001b201bd210 */ /* 0x040fe200017fe4ff */
[----:B------:R-:W5:Y:S01]  /*10b0*/  @!P4 LDG.E R10, desc[UR8][R24.64] ;  /* 0x00000008180ac981 */ /* 0x000f62000c1e1900 */
[----:B------:R-:W-:-:S03]  /*10c0*/  @!P5 IADD3.X R23, R32, R23, RZ, P3, !PT ;  /* 0x000000172017d210 */ /* 0x000fc60001ffe4ff */
[----:B------:R-:W5:Y:S04]  /*10d0*/  @!P5 LDG.E R14, desc[UR8][R26.64] ;  /* 0x000000081a0ed981 */ /* 0x000f68000c1e1900 */
[----:B------:R-:W5:Y:S01]  /*10e0*/  @!P5 LDG.E R8, desc[UR8][R22.64] ;  /* 0x000000081608d981 */ /* 0x000f62000c1e1900 */
[----:B------:R-:W-:-:S06]  /*10f0*/  MOV R12, RZ ;  /* 0x000000ff000c7202 */ /* 0x000fcc0000000f00 */
[----:B------:R0:W5:Y:S01]  /*1100*/  @!P4 LDG.E R12, desc[UR8][R28.64] ;  /* 0x000000081c0cc981 */ /* 0x000162000c1e1900 */
[----:B------:R-:W-:Y:S01]  /*1110*/  ISETP.GT.U32.AND P2, PT, R77, 0x27f, PT ;  /* 0x0000027f4d00780c */ /* 0x000fe20003f44070 */
[----:B------:R-:W-:Y:S01]  /*1120*/  BSSY B0, `(.L_x_272) ;  /* 0x000001b000007945 */ /* 0x000fe20003800000 */
[----:B------:R-:W-:Y:S02]  /*1130*/  MOV R80, 0x3f800000 ;  /* 0x3f80000000507802 */ /* 0x000fe40000000f00 */
[----:B------:R-:W-:Y:S02]  /*1140*/  MOV R84, RZ ;  /* 0x000000ff00547202 */ /* 0x000fe40000000f00 */
[----:B------:R-:W-:Y:S02]  /*1150*/  MOV R79, RZ ;  /* 0x000000ff004f7202 */ /* 0x000fe40000000f00 */
[----:B------:R-:W-:Y:S01]  /*1160*/  MOV R82, RZ ;  /* 0x000000ff00527202 */ /* 0x000fe20000000f00 */
[----:B--2---:R-:W-:-:S05]  /*1170*/  FFMA.FTZ R21, -R20, R20, R21 ;  /* 0x0000001414157223 */ /* 0x004fca0000010115 */
[----:B------:R-:W-:-:S13]  /*1180*/  FSETP.GTU.FTZ.AND P0, PT, R21, RZ, PT ;  /* 0x000000ff1500720b */ /* 0x000fda0003f1c000 */
[----:B0-----:R-:W0:Y:S02]  /*1190*/  @P0 LDC R28, c[0x0][0x250] ;  /* 0x00009400ff1c0b82 */ /* 0x001e240000000800 */
[----:B0-----:R-:W-:Y:S01]  /*11a0*/  @P0 FADD.FTZ R28, R21, R28 ;  /* 0x0000001c151c0221 */ /* 0x001fe20000010000 */
[----:B------:R-:W-:Y:S01]  /*11b0*/  MOV R21, RZ ;  /* 0x000000ff00157202 */ /* 0x000fe20000000f00 */
        /* <DEDUP_REMOVED lines=17> */
.L_x_273:
[----:B------:R-:W-:Y:S05]  /*12d0*/  BSYNC B0 ;  /* 0x0000000000007941 */ /* 0x000fea0003800000 */
.L_x_272:
[----:B------:R-:W0:Y:S01]  /*12e0*/  @P0 MUFU.RSQ R80, R28 ;  /* 0x0000001c00500308 */ /* 0x000e220000001400 */
[----:B------:R-:W-:Y:S02]  /*12f0*/  ISETP.NE.AND P5, PT, RZ, UR10, PT ;  /* 0x0000000aff007c0c */ /* 0x000fe4000bfa5270 */
[C---:B-----5:R-:W-:Y:S02]  /*1300*/  PRMT R22, R65.reuse, 0x7632, R22 ;  /* 0x0000763241167816 */ /* 0x060fe40000000016 */
[----:B------:R-:W-:Y:S02]  /*1310*/  SHF.L.U32 R25, R65, 0x10, RZ ;  /* 0x0000001041197819 */ /* 0x000fe400000006ff */
[----:B------:R-:W-:Y:S02]  /*1320*/  SHF.L.U32 R27, R22, 0x10, RZ ;  /* 0x00000010161b7819 */ /* 0x000fe400000006ff */
[----:B------:R-:W-:Y:S01]  /*1330*/  SHF.L.U32 R37, R66, 0x10, RZ ;  /* 0x0000001042257819 */ /* 0x000fe200000006ff */
[----:B------:R-:W-:Y:S01]  /*1340*/  FADD.FTZ R25, -R20, R25 ;  /* 0x0000001914197221 */ /* 0x000fe20000010100 */
[----:B------:R-:W-:Y:S01]  /*1350*/  PRMT R24, R66, 0x7632, R24 ;  /* 0x0000763242187816 */ /* 0x000fe20000000018 */
[----:B------:R-:W-:Y:S01]  /*1360*/  FADD.FTZ R35, -R20, R27 ;  /* 0x0000001b14237221 */ /* 0x000fe20000010100 */
[----:B------:R-:W-:Y:S01]  /*1370*/  PRMT R29, R64, 0x7632, R29 ;  /* 0x00007632401d7816 */ /* 0x000fe2000000001d */
[----:B------:R-:W-:Y:S01]  /*1380*/  FADD.FTZ R37, -R20, R37 ;  /* 0x0000002514257221 */ /* 0x000fe20000010100 */
[----:B------:R-:W-:-:S02]  /*1390*/  PRMT R26, R63, 0x7632, R26 ;  /* 0x000076323f1a7816 */ /* 0x000fc4000000001a */
[----:B------:R-:W-:Y:S01]  /*13a0*/  SHF.L.U32 R39, R24, 0x10, RZ ;  /* 0x0000001018277819 */ /* 0x000fe200000006ff */
[-C--:B0-----:R-:W-:Y:S01]  /*13b0*/  FMUL.FTZ R24, R25, R80.reuse ;  /* 0x0000005019187220 */ /* 0x081fe20000410000 */
[----:B------:R-:W-:Y:S01]  /*13c0*/  SHF.L.U32 R33, R64, 0x10, RZ ;  /* 0x0000001040217819 */ /* 0x000fe200000006ff */
[----:B------:R-:W-:Y:S01]  /*13d0*/  FMUL.FTZ R22, R35, R80 ;  /* 0x0000005023167220 */ /* 0x000fe20000410000 */
[----:B------:R-:W-:Y:S02]  /*13e0*/  SHF.L.U32 R31, R63, 0x10, RZ ;  /* 0x000000103f1f7819 */ /* 0x000fe400000006ff */
[----:B------:R-:W-:Y:S02]  /*13f0*/  PRMT R23, R61, 0x7632, R23 ;  /* 0x000076323d177816 */ /* 0x000fe40000000017 */
        /* <DEDUP_REMOVED lines=21> */
.L_x_274:
        /* <DEDUP_REMOVED lines=26> */
.L_x_275:
[----:B------:R-:W-:Y:S01]  /*16f0*/  FFMA.FTZ R39, R22, R30, R35 ;  /* 0x0000001e16277223 */ /* 0x000fe20000010023 */
[----:B------:R-:W-:Y:S01]  /*1700*/  FADD.FTZ R30, R30, R25 ;  /* 0x000000191e1e7221 */ /* 0x000fe20000010000 */
[----:B------:R-:W-:Y:S01]  /*1710*/  SHF.L.U32 R25, R61, 0x10, RZ ;  /* 0x000000103d197819 */ /* 0x000fe200000006ff */
[----:B------:R-:W-:Y:S01]  /*1720*/  FMUL.FTZ R35, R31, R84 ;  /* 0x000000541f237220 */ /* 0x000fe20000410000 */
[----:B------:R-:W-:Y:S02]  /*1730*/  SHF.L.U32 R37, R23, 0x10, RZ ;  /* 0x0000001017257819 */ /* 0x000fe400000006ff */
[----:B------:R-:W-:Y:S01]  /*1740*/  SHF.L.U32 R41, R60, 0x10, RZ ;  /* 0x000000103c297819 */ /* 0x000fe200000006ff */
[----:B------:R-:W-:Y:S01]  /*1750*/  FFMA.FTZ R23, R28, R35, R39 ;  /* 0x000000231c177223 */ /* 0x000fe20000010027 */
[----:B------:R-:W-:Y:S01]  /*1760*/  FADD.FTZ R25, -R20, R25 ;  /* 0x0000001914197221 */ /* 0x000fe20000010100 */
[----:B------:R-:W-:Y:S01]  /*1770*/  PRMT R39, R60, 0x7632, R39 ;  /* 0x000076323c277816 */ /* 0x000fe20000000027 */
[----:B------:R-:W-:Y:S01]  /*1780*/  FADD.FTZ R37, -R20, R37 ;  /* 0x0000002514257221 */ /* 0x000fe20000010100 */
[----:B------:R-:W-:Y:S01]  /*1790*/  FADD.FTZ R30, R30, R35 ;  /* 0x000000231e1e7221 */ /* 0x000fe20000010000 */
        /* <DEDUP_REMOVED lines=23> */
.L_x_276:
        /* <DEDUP_REMOVED lines=8> */
[----:B------:R-:W-:Y:S02]  /*1990*/  SHF.L.U32 R35, R30, 0x10, RZ ;  /* 0x000000101e237819 */ /* 0x000fe400000006ff */
[C---:B------:R-:W-:Y:S01]  /*19a0*/  PRMT R30, R59.reuse, 0x7632, R30 ;  /* 0x000076323b1e7816 */ /* 0x040fe2000000001e */
[C---:B------:R-:W-:Y:S01]  /*19b0*/  FADD.FTZ R43, -R20.reuse, R43 ;  /* 0x0000002b142b7221 */ /* 0x040fe20000010100 */
[----:B------:R-:W-:Y:S01]  /*19c0*/  SHF.L.U32 R37, R59, 0x10, RZ ;  /* 0x000000103b257819 */ /* 0x000fe200000006ff */
[----:B------:R-:W-:Y:S01]  /*19d0*/  FADD.FTZ R45, -R20, R35 ;  /* 0x00000023142d7221 */ /* 0x000fe20000010100 */
[----:B------:R-:W-:Y:S01]  /*19e0*/  SHF.L.U32 R35, R30, 0x10, RZ ;  /* 0x000000101e237819 */ /* 0x000fe200000006ff */
[-C--:B------:R-:W-:Y:S01]  /*19f0*/  FMUL.FTZ R32, R43, R80.reuse ;  /* 0x000000502b207220 */ /* 0x080fe20000410000 */
[----:B------:R-:W-:Y:S01]  /*1a00*/  PRMT R40, R56, 0x7632, R40 ;  /* 0x0000763238287816 */ /* 0x000fe20000000028 */
        /* <DEDUP_REMOVED lines=20> */
.L_x_277:
[----:B------:R-:W-:Y:S01]  /*1b50*/  FFMA.FTZ R23, R34, R42, R23 ;  /* 0x0000002a22177223 */ /* 0x000fe20000010017 */
[----:B------:R-:W-:Y:S01]  /*1b60*/  FMUL.FTZ R43, R37, R84 ;  /* 0x00000054252b7220 */ /* 0x000fe20000410000 */
[----:B------:R-:W-:Y:S01]  /*1b70*/  FADD.FTZ R42, R42, R25 ;  /* 0x000000192a2a7221 */ /* 0x000fe20000010000 */
[----:B------:R-:W-:Y:S01]  /*1b80*/  SHF.L.U32 R45, R56, 0x10, RZ ;  /* 0x00000010382d7819 */ /* 0x000fe200000006ff */
[----:B------:R-:W-:Y:S01]  /*1b90*/  FMUL.FTZ R44, R35, R82 ;  /* 0x00000052232c7220 */ /* 0x000fe20000410000 */
[----:B------:R-:W-:Y:S01]  /*1ba0*/  SHF.L.U32 R47, R40, 0x10, RZ ;  /* 0x00000010282f7819 */ /* 0x000fe200000006ff */
[----:B------:R-:W-:Y:S01]  /*1bb0*/  FFMA.FTZ R23, R32, R43, R23 ;  /* 0x0000002b20177223 */ /* 0x000fe20000010017 */
[--C-:B------:R-:W-:Y:S01]  /*1bc0*/  FADD.FTZ R25, R42, R43.reuse ;  /* 0x0000002b2a197221 */ /* 0x100fe20000010000 */
[----:B------:R-:W-:Y:S01]  /*1bd0*/  PRMT R43, R18, 0x7632, R43 ;  /* 0x00007632122b7816 */ /* 0x000fe2000000002b */
[C---:B------:R-:W-:Y:S01]  /*1be0*/  FADD.FTZ R49, -R20.reuse, R45 ;  /* 0x0000002d14317221 */ /* 0x040fe20000010100 */
[----:B------:R-:W-:Y:S01]  /*1bf0*/  FADD.FTZ R47, -R20, R47 ;  /* 0x0000002f142f7221 */ /* 0x000fe20000010100 */
[----:B------:R-:W-:-:S02]  /*1c00*/  SHF.L.U32 R45, R18, 0x10, RZ ;  /* 0x00000010122d7819 */ /* 0x000fc400000006ff */
        /* <DEDUP_REMOVED lines=22> */
.L_x_278:
[----:B------:R-:W-:Y:S01]  /*1d70*/  FFMA.FTZ R23, R30, R44, R23 ;  /* 0x0000002c1e177223 */ /* 0x000fe20000010017 */
[----:B------:R-:W-:Y:S01]  /*1d80*/  FADD.FTZ R46, R44, R25 ;  /* 0x000000192c2e7221 */ /* 0x000fe20000010000 */
[C---:B------:R-:W-:Y:S01]  /*1d90*/  PRMT R44, R58.reuse, 0x7632, R44 ;  /* 0x000076323a2c7816 */ /* 0x040fe2000000002c */
[----:B------:R-:W-:Y:S01]  /*1da0*/  FMUL.FTZ R47, R45, R84 ;  /* 0x000000542d2f7220 */ /* 0x000fe20000410000 */
[----:B------:R-:W-:Y:S01]  /*1db0*/  SHF.L.U32 R49, R58, 0x10, RZ ;  /* 0x000000103a317819 */ /* 0x000fe200000006ff */
[----:B------:R-:W-:Y:S01]  /*1dc0*/  FMUL.FTZ R50, R43, R82 ;  /* 0x000000522b327220 */ /* 0x000fe20000410000 */
[----:B------:R-:W-:Y:S01]  /*1dd0*/  SHF.L.U32 R51, R44, 0x10, RZ ;  /* 0x000000102c337819 */ /* 0x000fe200000006ff */
[----:B------:R-:W-:Y:S01]  /*1de0*/  FFMA.FTZ R23, R42, R47, R23 ;  /* 0x0000002f2a177223 */ /* 0x000fe20000010017 */
[----:B------:R-:W-:Y:S01]  /*1df0*/  PRMT R44, R16, 0x7632, R44 ;  /* 0x00007632102c7816 */ /* 0x000fe2000000002c */
[----:B------:R-:W-:Y:S01]  /*1e00*/  FADD.FTZ R53, -R20, R49 ;  /* 0x0000003114357221 */ /* 0x000fe20000010100 */
[----:B------:R-:W-:Y:S01]  /*1e10*/  FADD.FTZ R25, R46, R47 ;  /* 0x0000002f2e197221 */ /* 0x000fe20000010000 */
[----:B------:R-:W-:Y:S01]  /*1e20*/  FADD.FTZ R51, -R20, R51 ;  /* 0x0000003314337221 */ /* 0x000fe20000010100 */
[----:B------:R-:W-:Y:S01]  /*1e30*/  SHF.L.U32 R49, R44, 0x10, RZ ;  /* 0x000000102c317819 */ /* 0x000fe200000006ff */
[-C--:B------:R-:W-:Y:S01]  /*1e40*/  FMUL.FTZ R46, R53, R80.reuse ;  /* 0x00000050352e7220 */ /* 0x080fe20000410000 */
[----:B------:R-:W-:Y:S01]  /*1e50*/  SHF.L.U32 R47, R16, 0x10, RZ ;  /* 0x00000010102f7819 */ /* 0x000fe200000006ff */
[----:B------:R-:W-:Y:S01]  /*1e60*/  FMUL.FTZ R44, R51, R80 ;  /* 0x00000050332c7220 */ /* 0x000fe20000410000 */
[----:B------:R-:W-:Y:S01]  /*1e70*/  PRMT R48, R12, 0x7632, R48 ;  /* 0x000076320c307816 */ /* 0x000fe20000000030 */
        /* <DEDUP_REMOVED lines=19> */
.L_x_279:
        /* <DEDUP_REMOVED lines=29> */
[----:B-1----:R-:W-:Y:S01]  /*2180*/  FADD.FTZ R93, -R90, 1 ;  /* 0x3f8000005a5d7421 */ /* 0x002fe20000010100 */
[----:B------:R-:W-:Y:S02]  /*2190*/  FMUL.FTZ R53, R53, R90 ;  /* 0x0000005a35357220 */ /* 0x000fe40000410000 */
[----:B------:R-:W-:Y:S01]  /*21a0*/  FMUL.FTZ R51, R51, R92 ;  /* 0x0000005c33337220 */ /* 0x000fe20000410000 */
[----:B------:R-:W-:-:S04]  /*21b0*/  FFMA.FTZ R54, R54, R93, 1 ;  /* 0x3f80000036367423 */ /* 0x000fc8000001005d */
[----:B------:R-:W-:-:S07]  /*21c0*/  FMUL.FTZ R53, R53, R54 ;  /* 0x0000003635357220 */ /* 0x000fce0000410000 */
.L_x_280:
[----:B------:R-:W-:Y:S01]  /*21d0*/  FFMA.FTZ R55, R44, R52, R23 ;  /* 0x000000342c377223 */ /* 0x000fe20000010017 */
[----:B------:R-:W-:Y:S01]  /*21e0*/  FMUL.FTZ R23, R53, R84 ;  /* 0x0000005435177220 */ /* 0x000fe20000410000 */
[----:B------:R-:W-:Y:S01]  /*21f0*/  FADD.FTZ R52, R52, R25 ;  /* 0x0000001934347221 */ /* 0x000fe20000010000 */
[----:B------:R-:W-:Y:S02]  /*2200*/  SHF.L.U32 R81, R14, 0x10, RZ ;  /* 0x000000100e517819 */ /* 0x000fe400000006ff */
[----:B------:R-:W-:Y:S01]  /*2210*/  FFMA.FTZ R25, R50, R23, R55 ;  /* 0x0000001732197223 */ /* 0x000fe20000010037 */
[--C-:B------:R-:W-:Y:S01]  /*2220*/  FADD.FTZ R55, R52, R23.reuse ;  /* 0x0000001734377221 */ /* 0x100fe20000010000 */
[----:B------:R-:W-:Y:S01]  /*2230*/  PRMT R23, R14, 0x7632, R23 ;  /* 0x000076320e177816 */ /* 0x000fe20000000017 */
[----:B------:R-:W-:Y:S01]  /*2240*/  FMUL.FTZ R52, R51, R82 ;  /* 0x0000005233347220 */ /* 0x000fe20000410000 */
[----:B------:R-:W-:Y:S02]  /*2250*/  FADD.FTZ R81, -R20, R81 ;  /* 0x0000005114517221 */ /* 0x000fe40000010100 */
[----:B------:R-:W-:Y:S01]  /*2260*/  SHF.L.U32 R83, R23, 0x10, RZ ;  /* 0x0000001017537819 */ /* 0x000fe200000006ff */
[----:B------:R-:W-:Y:S01]  /*2270*/  FFMA.FTZ R23, R48, R52, R25 ;  /* 0x0000003430177223 */ /* 0x000fe20000010019 */
[--C-:B------:R-:W-:Y:S01]  /*2280*/  FADD.FTZ R25, R52, R55.reuse ;  /* 0x0000003734197221 */ /* 0x100fe20000010000 */
[----:B------:R-:W-:Y:S01]  /*2290*/  PRMT R55, R8, 0x7632, R55 ;  /* 0x0000763208377816 */ /* 0x000fe20000000037 */
[----:B------:R-:W-:Y:S01]  /*22a0*/  FMUL.FTZ R54, R81, R80 ;  /* 0x0000005051367220 */ /* 0x000fe20000410000 */
[----:B------:R-:W-:-:S02]  /*22b0*/  FADD.FTZ R83, -R20, R83 ;  /* 0x0000005314537221 */ /* 0x000fc40000010100 */
[----:B------:R-:W-:Y:S02]  /*22c0*/  SHF.L.U32 R55, R55, 0x10, RZ ;  /* 0x0000001037377819 */ /* 0x000fe400000006ff */
[----:B------:R-:W-:Y:S01]  /*22d0*/  FMUL.FTZ R52, R83, R80 ;  /* 0x0000005053347220 */ /* 0x000fe20000410000 */
        /* <DEDUP_REMOVED lines=20> */
.L_x_281:
[----:B------:R-:W-:Y:S01]  /*2420*/  FMUL.FTZ R90, R83, R84 ;  /* 0x00000054535a7220 */ /* 0x000fe20000410000 */
[----:B------:R-:W-:Y:S01]  /*2430*/  FMUL.FTZ R81, R55, R82 ;  /* 0x0000005237517220 */ /* 0x000fe20000410000 */
[----:B------:R-:W-:Y:S01]  /*2440*/  ISETP.GT.AND P0, PT, R6, 0x1e, PT ;  /* 0x0000001e0600780c */ /* 0x000fe20003f04270 */
[----:B------:R-:W-:Y:S01]  /*2450*/  FFMA.FTZ R85, R22, R29, RZ ;  /* 0x0000001d16557223 */ /* 0x000fe200000100ff */
[----:B------:R-:W-:Y:S01]  /*2460*/  FFMA.FTZ R23, R54, R90, R23 ;  /* 0x0000005a36177223 */ /* 0x000fe20000010017 */
[----:B------:R-:W-:Y:S01]  /*2470*/  FADD.FTZ R90, R25, R90 ;  /* 0x0000005a195a7221 */ /* 0x000fe20000010000 */
[----:B------:R-:W-:Y:S01]  /*2480*/  FADD.FTZ R22, RZ, R33 ;  /* 0x00000021ff167221 */ /* 0x000fe20000010000 */
[----:B------:R-:W0:Y:S01]  /*2490*/  S2UR UR11, SR_CgaCtaId ;  /* 0x00000000000b79c3 */ /* 0x000e220000008800 */
[----:B------:R-:W-:Y:S01]  /*24a0*/  FFMA.FTZ R25, R52, R81, R23 ;  /* 0x0000005134197223 */ /* 0x000fe20000010017 */
[----:B------:R-:W-:Y:S01]  /*24b0*/  FADD.FTZ R23, R81, R90 ;  /* 0x0000005a51177221 */ /* 0x000fe20000010000 */
[----:B------:R-:W-:Y:S01]  /*24c0*/  FFMA.FTZ R81, R24, R33, RZ ;  /* 0x0000002118517223 */ /* 0x000fe200000100ff */
[----:B------:R-:W-:Y:S01]  /*24d0*/  FADD.FTZ R24, RZ, R29 ;  /* 0x0000001dff187221 */ /* 0x000fe20000010000 */
[----:B------:R-:W-:Y:S01]  /*24e0*/  UMOV UR6, 0x400 ;  /* 0x0000040000067882 */ /* 0x000fe20000000000 */
[----:B------:R-:W1:Y:S01]  /*24f0*/  SHFL.DOWN PT, R90, R25, 0x1, 0x1f ;  /* 0x08201f00195a7f89 */ /* 0x000e6200000e0000 */
[----:B------:R-:W-:Y:S01]  /*2500*/  FFMA.FTZ R91, R28, R31, R81 ;  /* 0x0000001f1c5b7223 */ /* 0x000fe20000010051 */
[----:B------:R-:W-:Y:S01]  /*2510*/  FFMA.FTZ R81, R26, R27, R85 ;  /* 0x0000001b1a517223 */ /* 0x000fe20000010055 */
[----:B------:R-:W-:Y:S01]  /*2520*/  FADD.FTZ R26, R22, R31 ;  /* 0x0000001f161a7221 */ /* 0x000fe20000010000 */
[----:B------:R-:W2:Y:S01]  /*2530*/  SHFL.DOWN PT, R92, R23, 0x1, 0x1f ;  /* 0x08201f00175c7f89 */ /* 0x000ea200000e0000 */
[----:B------:R-:W-:Y:S01]  /*2540*/  FFMA.FTZ R91, R38, R41, R91 ;  /* 0x00000029265b7223 */ /* 0x000fe2000001005b */
[----:B------:R-:W-:Y:S01]  /*2550*/  FADD.FTZ R28, R24, R27 ;  /* 0x0000001b181c7221 */ /* 0x000fe20000010000 */
[----:B------:R-:W-:Y:S01]  /*2560*/  FADD.FTZ R26, R26, R41 ;  /* 0x000000291a1a7221 */ /* 0x000fe20000010000 */
[----:B------:R-:W-:Y:S01]  /*2570*/  FFMA.FTZ R81, R34, R39, R81 ;  /* 0x0000002722517223 */ /* 0x000fe20000010051 */
[----:B------:R-:W-:Y:S01]  /*2580*/  FFMA.FTZ R91, R32, R37, R91 ;  /* 0x00000025205b7223 */ /* 0x000fe2000001005b */
[----:B------:R-:W-:Y:S01]  /*2590*/  FADD.FTZ R28, R28, R39 ;  /* 0x000000271c1c7221 */ /* 0x000fe20000010000 */
[----:B------:R-:W-:Y:S01]  /*25a0*/  FADD.FTZ R26, R26, R37 ;  /* 0x000000251a1a7221 */ /* 0x000fe20000010000 */
[----:B------:R-:W-:Y:S01]  /*25b0*/  FFMA.FTZ R27, R30, R35, R81 ;  /* 0x000000231e1b7223 */ /* 0x000fe20000010051 */
[----:B------:R-:W-:Y:S01]  /*25c0*/  FFMA.FTZ R91, R42, R45, R91 ;  /* 0x0000002d2a5b7223 */ /* 0x000fe2000001005b */
[----:B------:R-:W-:Y:S01]  /*25d0*/  FADD.FTZ R28, R28, R35 ;  /* 0x000000231c1c7221 */ /* 0x000fe20000010000 */
[----:B------:R-:W3:Y:S01]  /*25e0*/  LDC R81, c[0x0][0xc] ;  /* 0x00000300ff517b82 */ /* 0x000ee20000000800 */
[----:B------:R-:W-:Y:S01]  /*25f0*/  FADD.FTZ R26, R26, R45 ;  /* 0x0000002d1a1a7221 */ /* 0x000fe20000010000 */
[----:B------:R-:W-:Y:S01]  /*2600*/  FFMA.FTZ R91, R46, R47, R91 ;  /* 0x0000002f2e5b7223 */ /* 0x000fe2000001005b */
[----:B------:R-:W-:Y:S01]  /*2610*/  FFMA.FTZ R27, R40, R43, R27 ;  /* 0x0000002b281b7223 */ /* 0x000fe2000001001b */
[----:B------:R-:W-:Y:S01]  /*2620*/  FADD.FTZ R28, R28, R43 ;  /* 0x0000002b1c1c7221 */ /* 0x000fe20000010000 */
[----:B------:R-:W-:Y:S01]  /*2630*/  UIADD3 UR5, UR6, 0xd0, URZ ;  /* 0x000000d006057890 */ /* 0x000fe2000fffe03f */
[----:B------:R-:W-:Y:S01]  /*2640*/  FFMA.FTZ R29, R50, R53, R91 ;  /* 0x00000035321d7223 */ /* 0x000fe2000001005b */
[----:B------:R-:W-:Y:S01]  /*2650*/  FADD.FTZ R26, R26, R47 ;  /* 0x0000002f1a1a7221 */ /* 0x000fe20000010000 */
[----:B------:R-:W-:Y:S01]  /*2660*/  FFMA.FTZ R27, R44, R49, R27 ;  /* 0x000000312c1b7223 */ /* 0x000fe2000001001b */
[----:B-1----:R-:W-:Y:S01]  /*2670*/  @!P0 FADD.FTZ R25, R25, R90 ;  /* 0x0000005a19198221 */ /* 0x002fe20000010000 */
[----:B------:R-:W-:Y:S01]  /*2680*/  FADD.FTZ R28, R28, R49 ;  /* 0x000000311c1c7221 */ /* 0x000fe20000010000 */
[C---:B------:R-:W-:Y:S01]  /*2690*/  ISETP.NE.AND P3, PT, R6.reuse, RZ, PT ;  /* 0x000000ff0600720c */ /* 0x040fe20003f65270 */
[----:B0-----:R-:W-:Y:S01]  /*26a0*/  ULEA UR5, UR11, UR5, 0x18 ;  /* 0x000000050b057291 */ /* 0x001fe2000f8ec03f */
[----:B--2---:R-:W-:Y:S01]  /*26b0*/  @!P0 FADD.FTZ R23, R23, R92 ;  /* 0x0000005c17178221 */ /* 0x004fe20000010000 */
[----:B------:R-:W0:Y:S01]  /*26c0*/  SHFL.DOWN PT, R90, R25, 0x2, 0x1f ;  /* 0x08401f00195a7f89 */ /* 0x000e2200000e0000 */
[----:B------:R-:W-:Y:S01]  /*26d0*/  ISETP.GT.AND P0, PT, R6, 0x1d, PT ;  /* 0x0000001d0600780c */ /* 0x000fe20003f04270 */
[----:B------:R-:W-:Y:S01]  /*26e0*/  FADD.FTZ R26, R26, R53 ;  /* 0x000000351a1a7221 */ /* 0x000fe20000010000 */
[C---:B------:R-:W-:Y:S01]  /*26f0*/  ISETP.NE.AND P2, PT, R77.reuse, RZ, PT ;  /* 0x000000ff4d00720c */ /* 0x040fe20003f45270 */
[----:B------:R-:W1:Y:S01]  /*2700*/  SHFL.DOWN PT, R92, R23, 0x2, 0x1f ;  /* 0x08401f00175c7f89 */ /* 0x000e6200000e0000 */
[----:B------:R-:W-:Y:S01]  /*2710*/  FFMA.FTZ R27, R48, R51, R27 ;  /* 0x00000033301b7223 */ /* 0x000fe2000001001b */
[----:B------:R-:W-:Y:S01]  /*2720*/  FADD.FTZ R28, R28, R51 ;  /* 0x000000331c1c7221 */ /* 0x000fe20000010000 */
[----:B------:R-:W-:Y:S01]  /*2730*/  FFMA.FTZ R40, R54, R83, R29 ;  /* 0x0000005336287223 */ /* 0x000fe2000001001d */
[----:B------:R-:W-:Y:S01]  /*2740*/  FADD.FTZ R42, R26, R83 ;  /* 0x000000531a2a7221 */ /* 0x000fe20000010000 */
[----:B------:R-:W-:Y:S01]  /*2750*/  FFMA.FTZ R41, R52, R55, R27 ;  /* 0x0000003734297223 */ /* 0x000fe2000001001b */
        /* <DEDUP_REMOVED lines=12> */
[----:B-1----:R-:W-:Y:S01]  /*2820*/  @!P0 FADD.FTZ R23, R23, R92 ;  /* 0x0000005c17178221 */ /* 0x002fe20000010000 */
[----:B------:R-:W-:-:S03]  /*2830*/  ISETP.GT.AND P0, PT, R6, 0x17, PT ;  /* 0x000000170600780c */ /* 0x000fc60003f04270 */
[----:B------:R-:W0:Y:S04]  /*2840*/  SHFL.DOWN PT, R92, R25, 0x8, 0x1f ;  /* 0x09001f00195c7f89 */ /* 0x000e2800000e0000 */
[----:B------:R-:W1:Y:S06]  /*2850*/  SHFL.DOWN PT, R90, R23, 0x8, 0x1f ;  /* 0x09001f00175a7f89 */ /* 0x000e6c00000e0000 */
[----:B0-----:R-:W-:Y:S01]  /*2860*/  @!P0 FADD.FTZ R25, R25, R92 ;  /* 0x0000005c19198221 */ /* 0x001fe20000010000 */
[----:B-1----:R-:W-:-:S04]  /*2870*/  @!P0 FADD.FTZ R23, R23, R90 ;  /* 0x0000005a17178221 */ /* 0x002fc80000010000 */
[----:B------:R-:W0:Y:S01]  /*2880*/  SHFL.DOWN PT, R22, R25, 0x10, 0x1f ;  /* 0x0a001f0019167f89 */ /* 0x000e2200000e0000 */
[----:B------:R-:W-:Y:S01]  /*2890*/  ISETP.GT.AND P0, PT, R6, 0xf, PT ;  /* 0x0000000f0600780c */ /* 0x000fe20003f04270 */
[----:B------:R-:W1:Y:S02]  /*28a0*/  LDC.64 R90, c[0x0][0x268] ;  /* 0x00009a00ff5a7b82 */ /* 0x000e640000000a00 */
[----:B------:R-:W2:Y:S10]  /*28b0*/  SHFL.DOWN PT, R24, R23, 0x10, 0x1f ;  /* 0x0a001f0017187f89 */ /* 0x000eb400000e0000 */
[----:B0-----:R-:W-:Y:S01]  /*28c0*/  @!P0 FADD.FTZ R25, R25, R22 ;  /* 0x0000001619198221 */ /* 0x001fe20000010000 */
[----:B--2---:R-:W-:-:S04]  /*28d0*/  @!P0 FADD.FTZ R23, R23, R24 ;  /* 0x0000001817178221 */ /* 0x004fc80000010000 */
[----:B------:R-:W-:Y:S02]  /*28e0*/  MOV R22, R25 ;  /* 0x0000001900167202 */ /* 0x000fe40000000f00 */
[----:B---3--:R-:W-:-:S03]  /*28f0*/  ISETP.GE.U32.AND P0, PT, R81, 0x2, PT ;  /* 0x000000025100780c */ /* 0x008fc60003f06070 */
[----:B------:R0:W-:Y:S01]  /*2900*/  @!P3 STS.64 [R0+0x18], R22 ;  /* 0x000018160000b388 */ /* 0x0001e20000000a00 */
[----:B------:R-:W-:Y:S06]  /*2910*/  BAR.SYNC.DEFER_BLOCKING 0x0 ;  /* 0x0000000000007b1d */ /* 0x000fec0000010000 */
[----:B------:R-:W-:Y:S05]  /*2920*/  @P2 BRA `(.L_x_283) ;  /* 0x0000000000c42947 */ /* 0x000fea0003800000 */
[----:B------:R-:W-:-:S09]  /*2930*/  ULEA UR5, UR11, UR6, 0x18 ;  /* 0x000000060b057291 */ /* 0x000fd2000f8ec03f */
[----:B------:R-:W2:Y:S04]  /*2940*/  LDS.128 R24, [UR5+0x20] ;  /* 0x00002005ff187984 */ /* 0x000ea80008000c00 */
[----:B------:R-:W3:Y:S04]  /*2950*/  LDS.128 R44, [UR5+0x30] ;  /* 0x00003005ff2c7984 */ /* 0x000ee80008000c00 */
[----:B------:R-:W4:Y:S04]  /*2960*/  LDS.128 R36, [UR5+0x40] ;  /* 0x00004005ff247984 */ /* 0x000f280008000c00 */
[----:B------:R-:W5:Y:S04]  /*2970*/  LDS.128 R32, [UR5+0x50] ;  /* 0x00005005ff207984 */ /* 0x000f680008000c00 */
[----:B------:R-:W1:Y:S04]  /*2980*/  LDS.128 R28, [UR5+0x60] ;  /* 0x00006005ff1c7984 */ /* 0x000e680008000c00 */
[----:B------:R-:W1:Y:S01]  /*2990*/  LDS.128 R48, [UR5+0x70] ;  /* 0x00007005ff307984 */ /* 0x000e620008000c00 */
[----:B--2---:R-:W-:Y:S01]  /*29a0*/  FADD.FTZ R53, R22, R24 ;  /* 0x0000001816357221 */ /* 0x004fe20000010000 */
[----:B0-----:R-:W-:-:S03]  /*29b0*/  FADD.FTZ R22, R23, R25 ;  /* 0x0000001917167221 */ /* 0x001fc60000010000 */
[----:B------:R-:W-:Y:S01]  /*29c0*/  FADD.FTZ R53, R53, R26 ;  /* 0x0000001a35357221 */ /* 0x000fe20000010000 */
[----:B------:R-:W-:Y:S02]  /*29d0*/  FADD.FTZ R22, R22, R27 ;  /* 0x0000001b16167221 */ /* 0x000fe40000010000 */
[----:B------:R-:W0:Y:S01]  /*29e0*/  LDS.128 R24, [UR5+0x80] ;  /* 0x00008005ff187984 */ /* 0x000e220008000c00 */
        /* <DEDUP_REMOVED lines=10> */
[----:B-----5:R-:W-:Y:S01]  /*2a90*/  FADD.FTZ R53, R53, R32 ;  /* 0x0000002035357221 */ /* 0x020fe20000010000 */
[----:B------:R-:W-:-:S03]  /*2aa0*/  FADD.FTZ R22, R22, R33 ;  /* 0x0000002116167221 */ /* 0x000fc60000010000 */
[----:B------:R-:W-:Y:S01]  /*2ab0*/  FADD.FTZ R53, R53, R34 ;  /* 0x0000002235357221 */ /* 0x000fe20000010000 */
[----:B------:R-:W-:Y:S02]  /*2ac0*/  FADD.FTZ R32, R22, R35 ;  /* 0x0000002316207221 */ /* 0x000fe40000010000 */
[----:B------:R-:W4:Y:S01]  /*2ad0*/  LDS.64 R22, [UR5+0xb0] ;  /* 0x0000b005ff167984 */ /* 0x000f220008000a00 */
[----:B-1----:R-:W-:Y:S01]  /*2ae0*/  FADD.FTZ R53, R53, R28 ;  /* 0x0000001c35357221 */ /* 0x002fe20000010000 */
        /* <DEDUP_REMOVED lines=19> */
[----:B----4-:R-:W-:Y:S01]  /*2c20*/  FADD.FTZ R22, R53, R22 ;  /* 0x0000001635167221 */ /* 0x010fe20000010000 */
[----:B------:R-:W-:-:S07]  /*2c30*/  FADD.FTZ R23, R32, R23 ;  /* 0x0000001720177221 */ /* 0x000fce0000010000 */
.L_x_283:
[----:B------:R-:W-:Y:S05]  /*2c40*/  BSYNC B0 ;  /* 0x0000000000007941 */ /* 0x000fea0003800000 */
.L_x_282:
[----:B------:R-:W-:Y:S06]  /*2c50*/  BAR.SYNC.DEFER_BLOCKING 0x0 ;  /* 0x0000000000007b1d */ /* 0x000fec0000010000 */
[----:B------:R-:W-:Y:S04]  /*2c60*/  BSSY B0, `(.L_x_284) ;  /* 0x000013d000007945 */ /* 0x000fe80003800000 */
[----:B------:R-:W-:Y:S05]  /*2c70*/  @P4 BRA `(.L_x_285) ;  /* 0x0000001000ec4947 */ /* 0x000fea0003800000 */
[----:B------:R-:W2:Y:S04]  /*2c80*/  LDS.128 R44, [R85+0xa0] ;  /* 0x0000a000552c7984 */ /* 0x000ea80000000c00 */
[----:B------:R-:W3:Y:S04]  /*2c90*/  LDS.128 R48, [R85+0x140] ;  /* 0x0001400055307984 */ /* 0x000ee80000000c00 */
[----:B------:R-:W4:Y:S04]  /*2ca0*/  LDS.128 R52, [R85+0x1e0] ;  /* 0x0001e00055347984 */ /* 0x000f280000000c00 */
[----:B------:R-:W5:Y:S04]  /*2cb0*/  LDS.128 R24, [R85+0x280] ;  /* 0x0002800055187984 */ /* 0x000f680000000c00 */
[----:B------:R-:W0:Y:S04]  /*2cc0*/  LDS.128 R28, [R85+0x320] ;  /* 0x00032000551c7984 */ /* 0x000e280000000c00 */
[----:B------:R-:W1:Y:S04]  /*2cd0*/  LDS.128 R36, [R85+0x3c0] ;  /* 0x0003c00055247984 */ /* 0x000e680000000c00 */
        /* <DEDUP_REMOVED lines=12> */
[----:B------:R-:W2:Y:S01]  /*2da0*/  LDS.128 R44, [R85+0x500] ;  /* 0x00050000552c7984 */ /* 0x000ea20000000c00 */
[----:B-----5:R-:W-:Y:S01]  /*2db0*/  FADD.FTZ R93, R93, R24 ;  /* 0x000000185d5d7221 */ /* 0x020fe20000010000 */
        /* <DEDUP_REMOVED lines=22> */
[----:B--2---:R-:W-:Y:S01]  /*2f20*/  FADD.FTZ R53, R53, R44 ;  /* 0x0000002c35357221 */ /* 0x004fe20000010000 */
[----:B------:R-:W-:Y:S01]  /*2f30*/  FADD.FTZ R52, R52, R45 ;  /* 0x0000002d34347221 */ /* 0x000fe20000010000 */
[----:B------:R-:W-:Y:S01]  /*2f40*/  FADD.FTZ R55, R55, R46 ;  /* 0x0000002e37377221 */ /* 0x000fe20000010000 */
[----:B------:R-:W-:Y:S02]  /*2f50*/  FADD.FTZ R54, R54, R47 ;  /* 0x0000002f36367221 */ /* 0x000fe40000010000 */
[----:B------:R-:W-:Y:S01]  /*2f60*/  LDS.128 R44, [R85+0xd20] ;  /* 0x000d2000552c7984 */ /* 0x000fe20000000c00 */
        /* <DEDUP_REMOVED lines=268> */
.L_x_285:
[----:B------:R-:W-:Y:S05]  /*4030*/  BSYNC B0 ;  /* 0x0000000000007941 */ /* 0x000fea0003800000 */
.L_x_284:
[----:B------:R-:W-:Y:S01]  /*4040*/  BSSY B0, `(.L_x_286) ;  /* 0x000000f000007945 */ /* 0x000fe20003800000 */
[----:B------:R-:W-:Y:S01]  /*4050*/  PRMT R32, R65, 0x7632, R32 ;  /* 0x0000763241207816 */ /* 0x000fe20000000020 */
[----:B-1----:R-:W-:Y:S02]  /*4060*/  IMAD.WIDE R90, R83, 0x4, R90 ;  /* 0x00000004535a7825 */ /* 0x002fe400078e025a */
[----:B------:R-:W-:Y:S05]  /*4070*/  @P4 BRA `(.L_x_287) ;  /* 0x00000000002c4947 */ /* 0x000fea0003800000 */
[----:B------:R-:W1:Y:S01]  /*4080*/  LDC.64 R24, c[0x0][0x288] ;  /* 0x0000a200ff187b82 */ /* 0x000e620000000a00 */
[-C--:B------:R-:W-:Y:S01]  /*4090*/  LEA R30, P3, R2, R90.reuse, 0x2 ;  /* 0x0000005a021e7211 */ /* 0x080fe200078610ff */
[----:B------:R2:W-:Y:S01]  /*40a0*/  REDG.E.ADD.F32.FTZ.RN.STRONG.GPU desc[UR8][R90.64], R40 ;  /* 0x000000285a0079a6 */ /* 0x0005e2000c10f388 */
[----:B------:R-:W-:Y:S02]  /*40b0*/  LEA R26, P6, R3, R90, 0x2 ;  /* 0x0000005a031a7211 */ /* 0x000fe400078c10ff */
[C---:B------:R-:W-:Y:S02]  /*40c0*/  IADD3.X R31, R91.reuse, R4, RZ, P3, !PT ;  /* 0x000000045b1f7210 */ /* 0x040fe40001ffe4ff */
[----:B------:R-:W-:-:S03]  /*40d0*/  IADD3.X R27, R91, R5, RZ, P6, !PT ;  /* 0x000000055b1b7210 */ /* 0x000fc600037fe4ff */
[----:B------:R2:W-:Y:S01]  /*40e0*/  REDG.E.ADD.F32.FTZ.RN.STRONG.GPU desc[UR8][R30.64], R41 ;  /* 0x000000291e0079a6 */ /* 0x0005e2000c10f388 */
[----:B-1----:R-:W-:-:S04]  /*40f0*/  LEA R28, P4, R24, R90, 0x2 ;  /* 0x0000005a181c7211 */ /* 0x002fc800078810ff */
[----:B------:R-:W-:-:S05]  /*4100*/  LEA.HI.X R29, R24, R91, R25, 0x2, P4 ;  /* 0x0000005b181d7211 */ /* 0x000fca00020f1419 */
[----:B------:R2:W-:Y:S04]  /*4110*/  REDG.E.ADD.F32.FTZ.RN.STRONG.GPU desc[UR8][R28.64], R42 ;  /* 0x0000002a1c0079a6 */ /* 0x0005e8000c10f388 */
[----:B------:R2:W-:Y:S02]  /*4120*/  REDG.E.ADD.F32.FTZ.RN.STRONG.GPU desc[UR8][R26.64], R43 ;  /* 0x0000002b1a0079a6 */ /* 0x0005e4000c10f388 */
.L_x_287:
[----:B------:R-:W-:Y:S05]  /*4130*/  BSYNC B0 ;  /* 0x0000000000007941 */ /* 0x000fea0003800000 */
.L_x_286:
        /* <DEDUP_REMOVED lines=16> */
[----:B------:R-:W1:Y:S01]  /*4240*/  LDC R49, c[0x0][0x10] ;  /* 0x00000400ff317b82 */ /* 0x000e620000000800 */
[----:B------:R-:W2:Y:S01]  /*4250*/  S2R R48, SR_CTAID.Y ;  /* 0x0000000000307919 */ /* 0x000ea20000002600 */
[----:B------:R-:W-:-:S06]  /*4260*/  LOP3.LUT R26, R67, 0x1, RZ, 0xc0, !PT ;  /* 0x00000001431a7812 */ /* 0x000fcc00078ec0ff */
[----:B------:R-:W3:Y:S08]  /*4270*/  LDC.64 R24, c[0x0][0x258] ;  /* 0x00009600ff187b82 */ /* 0x000ef00000000a00 */
[----:B------:R-:W4:Y:S01]  /*4280*/  LDC.64 R52, c[0x0][0x260] ;  /* 0x00009800ff347b82 */ /* 0x000f220000000a00 */
[----:B-1----:R-:W-:-:S04]  /*4290*/  IMAD R26, R26, R49, RZ ;  /* 0x000000311a1a7224 */ /* 0x002fc800078e02ff */
[C---:B------:R-:W-:Y:S01]  /*42a0*/  IMAD R28, R26.reuse, R81, RZ ;  /* 0x000000511a1c7224 */ /* 0x040fe200078e02ff */
[----:B--2---:R-:W-:-:S04]  /*42b0*/  IADD3 R27, R26, R48, RZ ;  /* 0x000000301a1b7210 */ /* 0x004fc80007ffe0ff */
[----:B------:R-:W-:Y:S01]  /*42c0*/  SHF.L.U32 R29, R28, 0x1, RZ ;  /* 0x000000011c1d7819 */ /* 0x000fe200000006ff */
[----:B---3--:R-:W-:-:S04]  /*42d0*/  IMAD.WIDE.U32 R24, R27, 0x4, R24 ;  /* 0x000000041b187825 */ /* 0x008fc800078e0018 */
[----:B----4-:R-:W-:Y:S01]  /*42e0*/  IMAD.WIDE R52, R29, 0x4, R52 ;  /* 0x000000041d347825 */ /* 0x010fe200078e0234 */
[----:B------:R-:W-:Y:S06]  /*42f0*/  @P2 BRA `(.L_x_289) ;  /* 0x0000000000602947 */ /* 0x000fec0003800000 */
[----:B------:R-:W1:Y:S01]  /*4300*/  S2R R6, SR_LANEID ;  /* 0x0000000000067919 */ /* 0x000e620000000000 */
        /* <DEDUP_REMOVED lines=12> */
[----:B-1----:R-:W-:-:S13]  /*43d0*/  ISETP.EQ.U32.AND P3, PT, R6, UR6, PT ;  /* 0x0000000606007c0c */ /* 0x002fda000bf62070 */
[----:B------:R-:W-:Y:S06]  /*43e0*/  @P3 MEMBAR.ALL.GPU ;  /* 0x0000000000003992 */ /* 0x000fec000000a000 */
[----:B------:R-:W-:-:S00]  /*43f0*/  @P3 ERRBAR ;  /* 0x00000000000039ab */ /* 0x000fc00000000000 */
[----:B------:R-:W-:Y:S06]  /*4400*/  @P3 CGAERRBAR ;  /* 0x00000000000035ab */ /* 0x000fec0000000000 */
[----:B------:R2:W-:Y:S01]  /*4410*/  @P3 REDG.E.ADD.S32.STRONG.GPU desc[UR8][R24.64], R29 ;  /* 0x0000001d1800398e */ /* 0x0005e2000c10e388 */
[----:B------:R-:W-:Y:S05]  /*4420*/  @!P0 BRA `(.L_x_289) ;  /* 0x0000000000148947 */ /* 0x000fea0003800000 */
.L_x_290:
[----:B--2---:R-:W2:Y:S04]  /*4430*/  LDG.E.STRONG.GPU R26, desc[UR8][R24.64] ;  /* 0x00000008181a7981 */ /* 0x004ea8000c1ef900 */
[----:B--2---:R-:W-:Y:S01]  /*4440*/  CCTL.IVALL ;  /* 0x00000000ff00798f */ /* 0x004fe20002000000 */
[----:B------:R-:W-:Y:S05]  /*4450*/  YIELD ;  /* 0x0000000000007946 */ /* 0x000fea0003800000 */
[----:B------:R-:W-:-:S13]  /*4460*/  ISETP.NE.AND P0, PT, R26, R31, PT ;  /* 0x0000001f1a00720c */ /* 0x000fda0003f05270 */
[----:B------:R-:W-:Y:S05]  /*4470*/  @P0 BRA `(.L_x_290) ;  /* 0xfffffffc00ec0947 */ /* 0x000fea000383ffff */
.L_x_289:
        /* <DEDUP_REMOVED lines=17> */
.L_x_294:
        /* <DEDUP_REMOVED lines=115> */
.L_x_293:
        /* <DEDUP_REMOVED lines=61> */
.L_x_295:
[----:B------:R-:W-:-:S13]  /*5090*/  ISETP.NE.OR P0, PT, R50, RZ, P0 ;  /* 0x000000ff3200720c */ /* 0x000fda0000705670 */
[----:B------:R-:W-:Y:S05]  /*50a0*/  @!P0 BRA `(.L_x_291) ;  /* 0x00000000007c8947 */ /* 0x000fea0003800000 */
.L_x_292:
        /* <DEDUP_REMOVED lines=31> */
.L_x_291:
        /* <DEDUP_REMOVED lines=11> */
.L_x_297:
[----:B------:R-:W-:Y:S05]  /*5350*/  BSYNC B0 ;  /* 0x0000000000007941 */ /* 0x000fea0003800000 */
.L_x_296:
        /* <DEDUP_REMOVED lines=16> */
.L_x_288:
[----:B------:R-:W1:Y:S01]  /*5460*/  S2UR UR6, SR_CgaCtaId ;  /* 0x00000000000679c3 */ /* 0x000e620000008800 */
[----:B------:R-:W-:Y:S01]  /*5470*/  UMOV UR5, 0x400 ;  /* 0x0000040000057882 */ /* 0x000fe20000000000 */
[----:B------:R-:W-:Y:S01]  /*5480*/  SHF.L.U32 R65, R65, 0x10, RZ ;  /* 0x0000001041417819 */ /* 0x000fe200000006ff */
[----:B------:R-:W-:Y:S01]  /*5490*/  ULDC.64 UR14, c[0x0][0x290] ;  /* 0x0000a400000e7ab9 */ /* 0x000fe20000000a00 */
[----:B--2---:R-:W-:Y:S02]  /*54a0*/  SHF.L.U32 R29, R32, 0x10, RZ ;  /* 0x00000010201d7819 */ /* 0x004fe400000006ff */
[----:B------:R-:W-:Y:S01]  /*54b0*/  ISETP.GE.U32.AND P0, PT, R74, UR14, PT ;  /* 0x0000000e4a007c0c */ /* 0x000fe2000bf06070 */
[----:B------:R-:W-:Y:S01]  /*54c0*/  FADD.FTZ R65, -R20, R65 ;  /* 0x0000004114417221 */ /* 0x000fe20000010100 */
[----:B------:R-:W-:-:S03]  /*54d0*/  SHF.L.U32 R47, R47, 0x10, RZ ;  /* 0x000000102f2f7819 */ /* 0x000fc600000006ff */
[----:B------:R-:W-:Y:S01]  /*54e0*/  FMUL.FTZ R52, R65, R80 ;  /* 0x0000005041347220 */ /* 0x000fe20000410000 */
[----:B-1----:R-:W-:-:S09]  /*54f0*/  ULEA UR5, UR6, UR5, 0x18 ;  /* 0x0000000506057291 */ /* 0x002fd2000f8ec03f */
[----:B------:R0:W-:Y:S01]  /*5500*/  @!P2 STS.64 [UR5+0xc0], R22 ;  /* 0x0000c016ff00a988 */ /* 0x0001e20008000a05 */
[----:B------:R-:W-:Y:S01]  /*5510*/  BAR.SYNC.DEFER_BLOCKING 0x0 ;  /* 0x0000000000007b1d */ /* 0x000fe20000010000 */
[----:B0-----:R-:W-:Y:S01]  /*5520*/  FADD.FTZ R23, -R20, R29 ;  /* 0x0000001d14177221 */ /* 0x001fe20000010100 */
[----:B------:R-:W-:-:S03]  /*5530*/  SHF.L.U32 R29, R66, 0x10, RZ ;  /* 0x00000010421d7819 */ /* 0x000fc600000006ff */
[----:B------:R-:W-:Y:S01]  /*5540*/  FMUL.FTZ R50, R23, R80 ;  /* 0x0000005017327220 */ /* 0x000fe20000410000 */
[----:B------:R-:W0:Y:S01]  /*5550*/  LDS.64 R24, [UR5+0xc0] ;  /* 0x0000c005ff187984 */ /* 0x000e220008000a00 */
[----:B------:R-:W-:Y:S02]  /*5560*/  ULDC UR5, c[0x0][0x2bc] ;  /* 0x0000af0000057ab9 */ /* 0x000fe40000000800 */
[----:B0-----:R-:W-:Y:S01]  /*5570*/  FMUL.FTZ R26, R24, UR5 ;  /* 0x00000005181a7c20 */ /* 0x001fe20008410000 */
        /* <DEDUP_REMOVED lines=21> */
.L_x_298:
[----:B------:R-:W-:Y:S04]  /*56d0*/  BSSY B0, `(.L_x_299) ;  /* 0x0000014000007945 */ /* 0x000fe80003800000 */
[----:B------:R-:W-:Y:S05]  /*56e0*/  @!P1 BRA `(.L_x_300) ;  /* 0x0000000000489947 */ /* 0x000fea0003800000 */
        /* <DEDUP_REMOVED lines=10> */
[----:B------:R-:W-:Y:S01]  /*5790*/  IMAD R49, R75, UR13, R28 ;  /* 0x0000000d4b317c24 */ /* 0x000fe2000f8e021c */
[----:B------:R-:W-:Y:S01]  /*57a0*/  ULDC.64 UR12, c[0x0][0x210] ;  /* 0x00008400000c7ab9 */ /* 0x000fe20000000a00 */
[----:B------:R-:W-:Y:S01]  /*57b0*/  FMUL.FTZ R28, R47, R80 ;  /* 0x000000502f1c7220 */ /* 0x000fe20000410000 */
[----:B------:R-:W-:Y:S02]  /*57c0*/  LEA R24, P2, R22, UR12, 0x1 ;  /* 0x0000000c16187c11 */ /* 0x000fe4000f8408ff */
[----:B------:R-:W-:Y:S02]  /*57d0*/  IADD3 R49, R23, R49, RZ ;  /* 0x0000003117317210 */ /* 0x000fe40007ffe0ff */
[----:B------:R-:W-:Y:S02]  /*57e0*/  F2FP.BF16.F32.PACK_AB R23, R28, R31 ;  /* 0x0000001f1c17723e */ /* 0x000fe400000010ff */
[----:B------:R-:W-:-:S05]  /*57f0*/  LEA.HI.X R25, R22, UR13, R49, 0x1, P2 ;  /* 0x0000000d16197c11 */ /* 0x000fca00090f0c31 */
[----:B------:R0:W-:Y:S02]  /*5800*/  STG.E desc[UR8][R24.64], R23 ;  /* 0x0000001718007986 */ /* 0x0001e4000c101908 */
.L_x_300:
[----:B------:R-:W-:Y:S05]  /*5810*/  BSYNC B0 ;  /* 0x0000000000007941 */ /* 0x000fea0003800000 */
.L_x_299:
        /* <DEDUP_REMOVED lines=9> */
[----:B------:R-:W-:-:S02]  /*58b0*/  ISETP.GE.U32.AND P0, PT, R72, UR14, PT ;  /* 0x0000000e48007c0c */ /* 0x000fc4000bf06070 */
[----:B------:R-:W-:Y:S02]  /*58c0*/  ISETP.GE.U32.AND P2, PT, R71, UR14, PT ;  /* 0x0000000e47007c0c */ /* 0x000fe4000bf46070 */
[C---:B------:R-:W-:Y:S02]  /*58d0*/  ISETP.GT.U32.OR P3, PT, R77.reuse, 0x27f, P3 ;  /* 0x0000027f4d00780c */ /* 0x040fe40001f64470 */
[----:B------:R-:W-:Y:S02]  /*58e0*/  ISETP.GT.U32.OR P4, PT, R77, 0x27f, P4 ;  /* 0x0000027f4d00780c */ /* 0x000fe40002784470 */
        /* <DEDUP_REMOVED lines=22> */
.L_x_301:
        /* <DEDUP_REMOVED lines=20> */
.L_x_303:
[----:B------:R-:W-:Y:S05]  /*5b90*/  BSYNC B0 ;  /* 0x0000000000007941 */ /* 0x000fea0003800000 */
.L_x_302:
        /* <DEDUP_REMOVED lines=25> */
.L_x_304:
        /* <DEDUP_REMOVED lines=9> */
[----:B------:R-:W-:Y:S02]  /*5dc0*/  FFMA.FTZ R43, R43, R82, -R24 ;  /* 0x000000522b2b7223 */ /* 0x000fe40000010818 */
[----:B------:R-:W-:-:S04]  /*5dd0*/  IMAD.WIDE.U32 R22, R73, UR12, R22 ;  /* 0x0000000c49167c25 */ /* 0x000fc8000f8e0016 */
[----:B------:R-:W-:Y:S01]  /*5de0*/  IMAD R9, R73, UR13, R28 ;  /* 0x0000000d49097c24 */ /* 0x000fe2000f8e021c */
[----:B------:R-:W-:Y:S01]  /*5df0*/  ULDC.64 UR12, c[0x0][0x210] ;  /* 0x00008400000c7ab9 */ /* 0x000fe20000000a00 */
[-C--:B------:R-:W-:Y:S01]  /*5e00*/  FMUL.FTZ R28, R7, R80.reuse ;  /* 0x00000050071c7220 */ /* 0x080fe20000410000 */
[----:B------:R-:W-:Y:S01]  /*5e10*/  FMUL.FTZ R7, R43, R80 ;  /* 0x000000502b077220 */ /* 0x000fe20000410000 */
[C---:B------:R-:W-:Y:S02]  /*5e20*/  LEA R24, P3, R22.reuse, UR12, 0x1 ;  /* 0x0000000c16187c11 */ /* 0x040fe4000f8608ff */
[----:B------:R-:W-:Y:S02]  /*5e30*/  IADD3 R9, R23, R9, RZ ;  /* 0x0000000917097210 */ /* 0x000fe40007ffe0ff */
[----:B------:R-:W-:Y:S02]  /*5e40*/  F2FP.BF16.F32.PACK_AB R7, R7, R28 ;  /* 0x0000001c0707723e */ /* 0x000fe400000010ff */
[----:B------:R-:W-:-:S05]  /*5e50*/  LEA.HI.X R25, R22, UR13, R9, 0x1, P3 ;  /* 0x0000000d16197c11 */ /* 0x000fca00098f0c09 */
[----:B------:R0:W-:Y:S02]  /*5e60*/  STG.E desc[UR8][R24.64], R7 ;  /* 0x0000000718007986 */ /* 0x0001e4000c101908 */
.L_x_306:
[----:B------:R-:W-:Y:S05]  /*5e70*/  BSYNC B0 ;  /* 0x0000000000007941 */ /* 0x000fea0003800000 */
.L_x_305:
[----:B------:R-:W-:Y:S02]  /*5e80*/  SHF.L.U32 R23, R62, 0x10, RZ ;  /* 0x000000103e177819 */ /* 0x000fe400000006ff */
[----:B0-----:R-:W-:Y:S02]  /*5e90*/  SHF.L.U32 R7, R42, 0x10, RZ ;  /* 0x000000102a077819 */ /* 0x001fe400000006ff */
[----:B------:R-:W-:Y:S01]  /*5ea0*/  ISETP.GE.U32.AND P3, PT, R70, UR14, PT ;  /* 0x0000000e46007c0c */ /* 0x000fe2000bf66070 */
[C---:B------:R-:W-:Y:S01]  /*5eb0*/  FADD.FTZ R25, -R20.reuse, R23 ;  /* 0x0000001714197221 */ /* 0x040fe20000010100 */
[----:B------:R-:W-:Y:S01]  /*5ec0*/  ISETP.GE.U32.AND P4, PT, R69, UR14, PT ;  /* 0x0000000e45007c0c */ /* 0x000fe2000bf86070 */
[----:B------:R-:W-:Y:S01]  /*5ed0*/  FADD.FTZ R23, -R20, R7 ;  /* 0x0000000714177221 */ /* 0x000fe20000010100 */
[----:B------:R-:W-:Y:S01]  /*5ee0*/  ISETP.GE.U32.AND P6, PT, R68, UR14, PT ;  /* 0x0000000e44007c0c */ /* 0x000fe2000bfc6070 */
[-C--:B------:R-:W-:Y:S01]  /*5ef0*/  FMUL.FTZ R30, R25, R80.reuse ;  /* 0x00000050191e7220 */ /* 0x080fe20000410000 */
[----:B------:R-:W-:Y:S01]  /*5f00*/  SHF.L.U32 R47, R56, 0x10, RZ ;  /* 0x00000010382f7819 */ /* 0x000fe200000006ff */
[----:B------:R-:W-:Y:S01]  /*5f10*/  FMUL.FTZ R28, R23, R80 ;  /* 0x00000050171c7220 */ /* 0x000fe20000410000 */
[----:B------:R-:W-:-:S02]  /*5f20*/  SHF.L.U32 R49, R40, 0x10, RZ ;  /* 0x0000001028317819 */ /* 0x000fc400000006ff */
        /* <DEDUP_REMOVED lines=15> */
[----:B------:R-:W-:Y:S01]  /*6020*/  FADD.FTZ R9, -R20, R9 ;  /* 0x0000000914097221 */ /* 0x000fe20000010100 */
[----:B------:R-:W-:-:S02]  /*6030*/  ISETP.GE.AND.EX P3, PT, R15, UR15, PT, P3 ;  /* 0x0000000f0f007c0c */ /* 0x000fc4000bf66330 */
[----:B------:R-:W-:Y:S02]  /*6040*/  ISETP.GE.AND.EX P4, PT, R17, UR15, PT, P4 ;  /* 0x0000000f11007c0c */ /* 0x000fe4000bf86340 */
[----:B------:R-:W-:Y:S02]  /*6050*/  ISETP.GE.AND.EX P6, PT, R19, UR15, PT, P6 ;  /* 0x0000000f13007c0c */ /* 0x000fe4000bfc6360 */
[C---:B------:R-:W-:Y:S02]  /*6060*/  ISETP.GT.U32.OR P0, PT, R77.reuse, 0x27f, P0 ;  /* 0x0000027f4d00780c */ /* 0x040fe40000704470 */
[C---:B------:R-:W-:Y:S02]  /*6070*/  ISETP.GT.U32.OR P2, PT, R77.reuse, 0x27f, P2 ;  /* 0x0000027f4d00780c */ /* 0x040fe40001744470 */
[C---:B------:R-:W-:Y:S02]  /*6080*/  ISETP.GT.U32.OR P3, PT, R77.reuse, 0x27f, P3 ;  /* 0x0000027f4d00780c */ /* 0x040fe40001f64470 */
[----:B------:R-:W-:-:S02]  /*6090*/  ISETP.GT.U32.OR P4, PT, R77, 0x27f, P4 ;  /* 0x0000027f4d00780c */ /* 0x000fc40002784470 */
        /* <DEDUP_REMOVED lines=22> */
.L_x_307:
[----:B------:R-:W-:Y:S04]  /*6200*/  BSSY B0, `(.L_x_308) ;  /* 0x0000014000007945 */ /* 0x000fe80003800000 */
[----:B------:R-:W-:Y:S05]  /*6210*/  @P0 BRA `(.L_x_309) ;  /* 0x0000000000480947 */ /* 0x000fea0003800000 */
[----:B------:R-:W-:Y:S01]  /*6220*/  ULDC.64 UR12, c[0x0][0x288] ;  /* 0x0000a200000c7ab9 */ /* 0x000fe20000000a00 */
[----:B------:R-:W-:Y:S01]  /*6230*/  MOV R22, R86 ;  /* 0x0000005600167202 */ /* 0x000fe20000000f00 */
        /* <DEDUP_REMOVED lines=11> */
[C---:B------:R-:W-:Y:S02]  /*62f0*/  LEA R24, P0, R22.reuse, UR12, 0x1 ;  /* 0x0000000c16187c11 */ /* 0x040fe4000f8008ff */
[----:B------:R-:W-:Y:S02]  /*6300*/  IADD3 R25, R23, R25, RZ ;  /* 0x0000001917197210 */ /* 0x000fe40007ffe0ff */
[----:B------:R-:W-:Y:S02]  /*6310*/  F2FP.BF16.F32.PACK_AB R11, R11, R12 ;  /* 0x0000000c0b0b723e */ /* 0x000fe400000010ff */
[----:B------:R-:W-:-:S05]  /*6320*/  LEA.HI.X R25, R22, UR13, R25, 0x1, P0 ;  /* 0x0000000d16197c11 */ /* 0x000fca00080f0c19 */
[----:B------:R0:W-:Y:S02]  /*6330*/  STG.E desc[UR8][R24.64], R11 ;  /* 0x0000000b18007986 */ /* 0x0001e4000c101908 */
.L_x_309:
[----:B------:R-:W-:Y:S05]  /*6340*/  BSYNC B0 ;  /* 0x0000000000007941 */ /* 0x000fea0003800000 */
.L_x_308:
        /* <DEDUP_REMOVED lines=23> */
.L_x_310:
        /* <DEDUP_REMOVED lines=20> */
.L_x_312:
[----:B------:R-:W-:Y:S05]  /*6600*/  BSYNC B0 ;  /* 0x0000000000007941 */ /* 0x000fea0003800000 */
.L_x_311:
        /* <DEDUP_REMOVED lines=23> */
.L_x_313:
        /* <DEDUP_REMOVED lines=20> */
.L_x_315:
[----:B------:R-:W-:Y:S05]  /*68c0*/  BSYNC B0 ;  /* 0x0000000000007941 */ /* 0x000fea0003800000 */
.L_x_314:
        /* <DEDUP_REMOVED lines=23> */
.L_x_316:
[----:B------:R-:W-:Y:S04]  /*6a40*/  BSSY B0, `(.L_x_317) ;  /* 0x0000014000007945 */ /* 0x000fe80003800000 */
[----:B------:R-:W-:Y:S05]  /*6a50*/  @P4 BRA `(.L_x_318) ;  /* 0x0000000000484947 */ /* 0x000fea0003800000 */
[C-C-:B------:R-:W-:Y:S01]  /*6a60*/  FFMA.FTZ R10, R26.reuse, R20, R27.reuse ;  /* 0x000000141a0a7223 */ /* 0x140fe2000001001b */
[----:B------:R-:W-:Y:S01]  /*6a70*/  FFMA.FTZ R12, R26, R18, R27 ;  /* 0x000000121a0c7223 */ /* 0x000fe2000001001b */
[----:B------:R-:W-:Y:S02]  /*6a80*/  ULDC.64 UR12, c[0x0][0x288] ;  /* 0x0000a200000c7ab9 */ /* 0x000fe40000000a00 */
[----:B------:R-:W-:Y:S01]  /*6a90*/  FFMA.FTZ R15, R11, R84, -R10 ;  /* 0x000000540b0f7223 */ /* 0x000fe2000001080a */
[----:B------:R-:W-:Y:S01]  /*6aa0*/  MOV R10, R86 ;  /* 0x00000056000a7202 */ /* 0x000fe20000000f00 */
[----:B------:R-:W-:Y:S01]  /*6ab0*/  IMAD R14, R17, UR12, RZ ;  /* 0x0000000c110e7c24 */ /* 0x000fe2000f8e02ff */
[----:B------:R-:W-:Y:S01]  /*6ac0*/  MOV R11, R89 ;  /* 0x00000059000b7202 */ /* 0x000fe20000000f00 */
        /* <DEDUP_REMOVED lines=11> */
.L_x_318:
[----:B------:R-:W-:Y:S05]  /*6b80*/  BSYNC B0 ;  /* 0x0000000000007941 */ /* 0x000fea0003800000 */
.L_x_317:
        /* <DEDUP_REMOVED lines=23> */
.L_x_319:
        /* <DEDUP_REMOVED lines=19> */
.L_x_321:
[----:B------:R-:W-:Y:S05]  /*6e30*/  BSYNC B0 ;  /* 0x0000000000007941 */ /* 0x000fea0003800000 */
.L_x_320:
[----:B0-----:R-:W0:Y:S01]  /*6e40*/  LDC R7, c[0x0][0x10] ;  /* 0x00000400ff077b82 */ /* 0x001e220000000800 */
[----:B------:R-:W-:Y:S02]  /*6e50*/  IADD3 R67, R67, 0x1, RZ ;  /* 0x0000000143437810 */ /* 0x000fe40007ffe0ff */
[----:B0-----:R-:W-:-:S04]  /*6e60*/  IADD3 R76, R7, R76, RZ ;  /* 0x0000004c074c7210 */ /* 0x001fc80007ffe0ff */
[----:B------:R-:W-:-:S13]  /*6e70*/  ISETP.GE.AND P0, PT, R76, UR4, PT ;  /* 0x000000044c007c0c */ /* 0x000fda000bf06270 */
[----:B------:R-:W-:Y:S05]  /*6e80*/  @!P0 BRA `(.L_x_322) ;  /* 0xffffff94002c8947 */ /* 0x000fea000383ffff */
.L_x_271:
        /* <DEDUP_REMOVED lines=19> */
.L_x_324:
[----:B------:R-:W-:Y:S05]  /*6fc0*/  BSYNC B0 ;  /* 0x0000000000007941 */ /* 0x000fea0003800000 */
.L_x_323:
        /* <DEDUP_REMOVED lines=11> */
.L_x_326:
[----:B------:R-:W2:Y:S04]  /*7080*/  LDG.E.STRONG.GPU R5, desc[UR8][R2.64] ;  /* 0x0000000802057981 */ /* 0x000ea8000c1ef900 */
[----:B--2---:R-:W-:Y:S01]  /*7090*/  CCTL.IVALL ;  /* 0x00000000ff00798f */ /* 0x004fe20002000000 */
[----:B------:R-:W-:Y:S05]  /*70a0*/  YIELD ;  /* 0x0000000000007946 */ /* 0x000fea0003800000 */
[----:B------:R-:W-:-:S13]  /*70b0*/  ISETP.NE.AND P0, PT, R5, R0, PT ;  /* 0x000000000500720c */ /* 0x000fda0003f05270 */
[----:B------:R-:W-:Y:S05]  /*70c0*/  @P0 BRA `(.L_x_326) ;  /* 0xfffffffc00ec0947 */ /* 0x000fea000383ffff */
.L_x_325:
        /* <DEDUP_REMOVED lines=24> */
.L_x_327:
        /* <DEDUP_REMOVED lines=25> */
.L_x_328:
        /* <DEDUP_REMOVED lines=10> */
.L_x_2286:


//--------------------- .text._Z35group_norm_nhwc_bwd_one_pass_kernelI11Bf16IOFp16WLi64ELi20ELi640EEv26Group_norm_nhwc_bwd_params --------------------------
	.section	.text._Z35group_norm_nhwc_bwd_one_pass_kernelI11Bf16IOFp16WLi64ELi20ELi640EEv26Group_norm_nhwc_bwd_params,"ax",@progbits
	.align	128
        .global         _Z35group_norm_nhwc_bwd_one_pass_kernelI11Bf16IOFp16WLi64ELi20ELi640EEv26Group_norm_nhwc_bwd_params
        .type           _Z35group_norm_nhwc_bwd_one_pass_kernelI11Bf16IOFp16WLi64ELi20ELi640EEv26Group_norm_nhwc_bwd_params,@function
        .size           _Z35group_norm_nhwc_bwd_one_pass_kernelI11Bf16IOFp16WLi64ELi20ELi640EEv26Group_norm_nhwc_bwd_params,(.L_x_2287 - _Z35group_norm_nhwc_bwd_one_pass_kernelI11Bf16IOFp16WLi64ELi20ELi640EEv26Group_norm_nhwc_bwd_params)
        .other          _Z35group_norm_nhwc_bwd_one_pass_kernelI11Bf16IOFp16WLi64ELi20ELi640EEv26Group_norm_nhwc_bwd_params,@"STO_CUDA_ENTRY STV_DEFAULT"
_Z35group_norm_nhwc_bwd_one_pass_kernelI11Bf16IOFp16WLi64ELi20ELi640EEv26Group_norm_nhwc_bwd_params:
.text._Z35group_norm_nhwc_bwd_one_pass_kernelI11Bf16IOFp16WLi64ELi20ELi640EEv26Group_norm_nhwc_bwd_params:
        /* <DEDUP_REMOVED lines=47> */
.L_x_352:
        /* <DEDUP_REMOVED lines=101> */
[----:B--2---:R-:W-:Y:S02]  /*0940*/  HADD2.F32 R34, -RZ, R34.H0_H0 ;  /* 0x20000022ff227230 */ /* 0x004fe40000004100 */
[----:B---3--:R-:W-:Y:S02]  /*0950*/  HADD2.F32 R7, -RZ, R7.H0_H0 ;  /* 0x20000007ff077230 */ /* 0x008fe40000004100 */
[----:B----4-:R-:W-:Y:S02]  /*0960*/  @P0 HADD2.F32 R33, -RZ, R9.H0_H0 ;  /* 0x20000009ff210230 */ /* 0x010fe40000004100 */
[----:B-----5:R-:W-:-:S07]  /*0970*/  @P0 HADD2.F32 R32, -RZ, R8.H0_H0 ;  /* 0x20000008ff200230 */ /* 0x020fce0000004100 */
.L_x_331:
[----:B------:R-:W-:Y:S05]  /*0980*/  BSYNC B0 ;  /* 0x0000000000007941 */ /* 0x000fea0003800000 */
.L_x_330:
        /* <DEDUP_REMOVED lines=25> */
.L_x_332:
        /* <DEDUP_REMOVED lines=97> */
.L_x_334:
[----:B------:R-:W-:Y:S05]  /*1130*/  BSYNC B0 ;  /* 0x0000000000007941 */ /* 0x000fea0003800000 */
.L_x_333:
        /* <DEDUP_REMOVED lines=318> */
.L_x_336:
[----:B------:R-:W-:Y:S05]  /*2520*/  BSYNC B0 ;  /* 0x0000000000007941 */ /* 0x000fea0003800000 */
.L_x_335:
        /* <DEDUP_REMOVED lines=20> */
.L_x_338:
[----:B------:R-:W-:Y:S05]  /*2670*/  BSYNC B0 ;  /* 0x0000000000007941 */ /* 0x000fea0003800000 */
.L_x_337:
        /* <DEDUP_REMOVED lines=34> */
.L_x_341:
[----:B------:R-:W2:Y:S04]  /*28a0*/  LDG.E.STRONG.GPU R10, desc[UR14][R8.64] ;  /* 0x0000000e080a7981 */ /* 0x000ea8000c1ef900 */
[----:B--2---:R-:W-:Y:S01]  /*28b0*/  CCTL.IVALL ;  /* 0x00000000ff00798f */ /* 0x004fe20002000000 */
[----:B------:R-:W-:Y:S05]  /*28c0*/  YIELD ;  /* 0x0000000000007946 */ /* 0x000fea0003800000 */
[----:B------:R-:W-:-:S13]  /*28d0*/  ISETP.NE.AND P0, PT, R10, R13, PT ;  /* 0x0000000d0a00720c */ /* 0x000fda0003f05270 */
[----:B------:R-:W-:Y:S05]  /*28e0*/  @P0 BRA `(.L_x_341) ;  /* 0xfffffffc00ec0947 */ /* 0x000fea000383ffff */
.L_x_340:
        /* <DEDUP_REMOVED lines=17> */
.L_x_345:
        /* <DEDUP_REMOVED lines=115> */
.L_x_344:
        /* <DEDUP_REMOVED lines=61> */
.L_x_346:
[----:B------:R-:W-:-:S13]  /*3500*/  ISETP.NE.OR P0, PT, R20, RZ, P0 ;  /* 0x000000ff1400720c */ /* 0x000fda0000705670 */
[----:B------:R-:W-:Y:S05]  /*3510*/  @!P0 BRA `(.L_x_342) ;  /* 0x00000000007c8947 */ /* 0x000fea0003800000 */
.L_x_343:
        /* <DEDUP_REMOVED lines=31> */
.L_x_342:
        /* <DEDUP_REMOVED lines=11> */
.L_x_348:
[----:B------:R-:W-:Y:S05]  /*37c0*/  BSYNC B0 ;  /* 0x0000000000007941 */ /* 0x000fea0003800000 */
.L_x_347:
        /* <DEDUP_REMOVED lines=16> */
.L_x_339:
        /* <DEDUP_REMOVED lines=34> */
.L_x_349:
        /* <DEDUP_REMOVED lines=23> */
.L_x_351:
[----:B------:R-:W-:Y:S05]  /*3c60*/  BSYNC B0 ;  /* 0x0000000000007941 */ /* 0x000fea0003800000 */
.L_x_350:
[----:B------:R-:W-:Y:S01]  /*3c70*/  ULDC UR6, c[0x0][0x10] ;  /* 0x0000040000067ab9 */ /* 0x000fe20000000800 */
[----:B------:R-:W-:Y:S02]  /*3c80*/  UIADD3 UR4, UR4, 0x1, URZ ;  /* 0x0000000104047890 */ /* 0x000fe4000fffe03f */
[----:B------:R-:W-:-:S04]  /*3c90*/  UIADD3 UR8, UR6, UR8, URZ ;  /* 0x0000000806087290 */ /* 0x000fc8000fffe03f */
[----:B------:R-:W-:-:S06]  /*3ca0*/  UISETP.GE.AND UP0, UPT, UR8, UR5, UPT ;  /* 0x000000050800728c */ /* 0x000fcc000bf06270 */
[----:B------:R-:W-:-:S13]  /*3cb0*/  PLOP3.LUT P0, PT, PT, PT, UP0, 0x80, 0x0 ;  /* 0x000000000000781c */ /* 0x000fda0003f0f008 */
[----:B------:R-:W-:Y:S05]  /*3cc0*/  @!P0 BRA `(.L_x_352) ;  /* 0xffffffc400888947 */ /* 0x000fea000383ffff */
.L_x_329:
        /* <DEDUP_REMOVED lines=19> */
.L_x_354:
[----:B------:R-:W-:Y:S05]  /*3e00*/  BSYNC B0 ;  /* 0x0000000000007941 */ /* 0x000fea0003800000 */
.L_x_353:
        /* <DEDUP_REMOVED lines=11> */
.L_x_356:
[----:B------:R-:W3:Y:S04]  /*3ec0*/  LDG.E.STRONG.GPU R5, desc[UR14][R2.64] ;  /* 0x0000000e02057981 */ /* 0x000ee8000c1ef900 */
[----:B---3--:R-:W-:Y:S01]  /*3ed0*/  CCTL.IVALL ;  /* 0x00000000ff00798f */ /* 0x008fe20002000000 */
[----:B------:R-:W-:Y:S05]  /*3ee0*/  YIELD ;  /* 0x0000000000007946 */ /* 0x000fea0003800000 */
[----:B------:R-:W-:-:S13]  /*3ef0*/  ISETP.NE.AND P0, PT, R5, R0, PT ;  /* 0x000000000500720c */ /* 0x000fda0003f05270 */
[----:B------:R-:W-:Y:S05]  /*3f00*/  @P0 BRA `(.L_x_356) ;  /* 0xfffffffc00ec0947 */ /* 0x000fea000383ffff */
.L_x_355:
        /* <DEDUP_REMOVED lines=24> */
.L_x_357:
        /* <DEDUP_REMOVED lines=17> */
[----:B---3--:R-:W-:Y:S02]  /*41a0*/  F2FP.F16.F32.PACK_AB R3, R15, R0 ;  /* 0x000000000f03723e */ /* 0x008fe400000000ff */
[----:B------:R-:W-:Y:S02]  /*41b0*/  SHF.R.S32.HI R0, RZ, 0x1f, R31 ;  /* 0x0000001fff007819 */ /* 0x000fe4000001141f */
[----:B----4-:R-:W-:Y:S01]  /*41c0*/  F2FP.F16.F32.PACK_AB R21, R19, R16 ;  /* 0x000000101315723e */ /* 0x010fe200000000ff */
[----:B------:R1:W-:Y:S04]  /*41d0*/  STG.E desc[UR14][R8.64], R3 ;  /* 0x0000000308007986 */ /* 0x0003e8000c10190e */
[----:B------:R1:W-:Y:S01]  /*41e0*/  STG.E desc[UR14][R10.64], R21 ;  /* 0x000000150a007986 */ /* 0x0003e2000c10190e */
[----:B------:R-:W-:-:S13]  /*41f0*/  ISETP.GT.AND.EX P0, PT, R25, R0, PT, P0 ;  /* 0x000000001900720c */ /* 0x000fda0003f04300 */
[----:B-1----:R-:W-:Y:S05]  /*4200*/  @P0 BRA `(.L_x_357) ;  /* 0xfffffffc00a00947 */ /* 0x002fea000383ffff */
[----:B------:R-:W-:Y:S05]  /*4210*/  EXIT ;  /* 0x000000000000794d */ /* 0x000fea0003800000 */
.L_x_358:
        /* <DEDUP_REMOVED lines=14> */
.L_x_2287:


//--------------------- .text._Z35group_norm_nhwc_bwd_one_pass_kernelI11Bf16IOFp16WLi128ELi20ELi640EEv26Group_norm_nhwc_bwd_params --------------------------
	.section	.text._Z35group_norm_nhwc_bwd_one_pass_kernelI11Bf16IOFp16WLi128ELi20ELi640EEv26Group_norm_nhwc_bwd_params,"ax",@progbits
	.align	128
        .global         _Z35group_norm_nhwc_bwd_one_pass_kernelI11Bf16IOFp16WLi128ELi20ELi640EEv26Group_norm_nhwc_bwd_params
        .type           _Z35group_norm_nhwc_bwd_one_pass_kernelI11Bf16IOFp16WLi128ELi20ELi640EEv26Group_norm_nhwc_bwd_params,@function
        .size           _Z35group_norm_nhwc_bwd_one_pass_kernelI11Bf16IOFp16WLi128ELi20ELi640EEv26Group_norm_nhwc_bwd_params,(.L_x_2288 - _Z35group_norm_nhwc_bwd_one_pass_kernelI11Bf16IOFp16WLi128ELi20ELi640EEv26Group_norm_nhwc_bwd_params)
        .other          _Z35group_norm_nhwc_bwd_one_pass_kernelI11Bf16IOFp16WLi128ELi20ELi640EEv26Group_norm_nhwc_bwd_params,@"STO_CUDA_ENTRY STV_DEFAULT"
_Z35group_norm_nhwc_bwd_one_pass_kernelI11Bf16IOFp16WLi128ELi20ELi640EEv26Group_norm_nhwc_bwd_params:
.text._Z35group_norm_nhwc_bwd_one_pass_kernelI11Bf16IOFp16WLi128ELi20ELi640EEv26Group_norm_nhwc_bwd_params:
        /* <DEDUP_REMOVED lines=48> */
.L_x_386:
        /* <DEDUP_REMOVED lines=116> */
[----:B--2---:R-:W-:Y:S02]  /*0a40*/  HADD2.F32 R30, -RZ, R30.H0_H0 ;  /* 0x2000001eff1e7230 */ /* 0x004fe40000004100 */
[----:B---3--:R-:W-:Y:S02]  /*0a50*/  HADD2.F32 R5, -RZ, R5.H0_H0 ;  /* 0x20000005ff057230 */ /* 0x008fe40000004100 */
[----:B----4-:R-:W-:Y:S02]  /*0a60*/  @P0 HADD2.F32 R29, -RZ, R11.H0_H0 ;  /* 0x2000000bff1d0230 */ /* 0x010fe40000004100 */
[----:B------:R-:W-:-:S07]  /*0a70*/  @P0 HADD2.F32 R28, -RZ, R10.H0_H0 ;  /* 0x2000000aff1c0230 */ /* 0x000fce0000004100 */
.L_x_361:
[----:B------:R-:W-:Y:S05]  /*0a80*/  BSYNC B0 ;  /* 0x0000000000007941 */ /* 0x000fea0003800000 */
.L_x_360:
        /* <DEDUP_REMOVED lines=37> */
.L_x_362:
        /* <DEDUP_REMOVED lines=26> */
.L_x_363:
        /* <DEDUP_REMOVED lines=105> */
.L_x_365:
[----:B------:R-:W-:Y:S05]  /*1510*/  BSYNC B0 ;  /* 0x0000000000007941 */ /* 0x000fea0003800000 */
.L_x_364:
        /* <DEDUP_REMOVED lines=318> */
.L_x_367:
[----:B------:R-:W-:Y:S05]  /*2900*/  BSYNC B0 ;  /* 0x0000000000007941 */ /* 0x000fea0003800000 */
.L_x_366:
        /* <DEDUP_REMOVED lines=20> */
.L_x_369:
[----:B------:R-:W-:Y:S05]  /*2a50*/  BSYNC B0 ;  /* 0x0000000000007941 */ /* 0x000fea0003800000 */
.L_x_368:
        /* <DEDUP_REMOVED lines=34> */
.L_x_372:
[----:B------:R-:W2:Y:S04]  /*2c80*/  LDG.E.STRONG.GPU R10, desc[UR14][R8.64] ;  /* 0x0000000e080a7981 */ /* 0x000ea8000c1ef900 */
[----:B--2---:R-:W-:Y:S01]  /*2c90*/  CCTL.IVALL ;  /* 0x00000000ff00798f */ /* 0x004fe20002000000 */
[----:B------:R-:W-:Y:S05]  /*2ca0*/  YIELD ;  /* 0x0000000000007946 */ /* 0x000fea0003800000 */
[----:B------:R-:W-:-:S13]  /*2cb0*/  ISETP.NE.AND P0, PT, R10, R13, PT ;  /* 0x0000000d0a00720c */ /* 0x000fda0003f05270 */
[----:B------:R-:W-:Y:S05]  /*2cc0*/  @P0 BRA `(.L_x_372) ;  /* 0xfffffffc00ec0947 */ /* 0x000fea000383ffff */
.L_x_371:
        /* <DEDUP_REMOVED lines=17> */
.L_x_376:
        /* <DEDUP_REMOVED lines=115> */
.L_x_375:
        /* <DEDUP_REMOVED lines=61> */
.L_x_377:
[----:B------:R-:W-:-:S13]  /*38e0*/  ISETP.NE.OR P0, PT, R18, RZ, P0 ;  /* 0x000000ff1200720c */ /* 0x000fda0000705670 */
[----:B------:R-:W-:Y:S05]  /*38f0*/  @!P0 BRA `(.L_x_373) ;  /* 0x00000000007c8947 */ /* 0x000fea0003800000 */
.L_x_374:
        /* <DEDUP_REMOVED lines=31> */
.L_x_373:
        /* <DEDUP_REMOVED lines=11> */
.L_x_379:
[----:B------:R-:W-:Y:S05]  /*3ba0*/  BSYNC B0 ;  /* 0x0000000000007941 */ /* 0x000fea0003800000 */
.L_x_378:
        /* <DEDUP_REMOVED lines=16> */
.L_x_370:
        /* <DEDUP_REMOVED lines=41> */
.L_x_380:
        /* <DEDUP_REMOVED lines=20> */
.L_x_382:
[----:B------:R-:W-:Y:S05]  /*4080*/  BSYNC B0 ;  /* 0x0000000000007941 */ /* 0x000fea0003800000 */
.L_x_381:
        /* <DEDUP_REMOVED lines=26> */
.L_x_383:
        /* <DEDUP_REMOVED lines=24> */
.L_x_385:
[----:B------:R-:W-:Y:S05]  /*43b0*/  BSYNC B0 ;  /* 0x0000000000007941 */ /* 0x000fea0003800000 */
.L_x_384:
[----:B------:R-:W-:Y:S01]  /*43c0*/  ULDC UR8, c[0x0][0x10] ;  /* 0x0000040000087ab9 */ /* 0x000fe20000000800 */
[----:B------:R-:W-:Y:S02]  /*43d0*/  UIADD3 UR4, UR4, 0x1, URZ ;  /* 0x0000000104047890 */ /* 0x000fe4000fffe03f */
[----:B------:R-:W-:-:S04]  /*43e0*/  UIADD3 UR7, UR8, UR7, URZ ;  /* 0x0000000708077290 */ /* 0x000fc8000fffe03f */
[----:B------:R-:W-:-:S06]  /*43f0*/  UISETP.GE.AND UP0, UPT, UR7, UR5, UPT ;  /* 0x000000050700728c */ /* 0x000fcc000bf06270 */
[----:B------:R-:W-:-:S13]  /*4400*/  PLOP3.LUT P0, PT, PT, PT, UP0, 0x80, 0x0 ;  /* 0x000000000000781c */ /* 0x000fda0003f0f008 */
[----:B------:R-:W-:Y:S05]  /*4410*/  @!P0 BRA `(.L_x_386) ;  /* 0xffffffbc00b88947 */ /* 0x000fea000383ffff */
.L_x_359:
        /* <DEDUP_REMOVED lines=19> */
.L_x_388:
[----:B------:R-:W-:Y:S05]  /*4550*/  BSYNC B0 ;  /* 0x0000000000007941 */ /* 0x000fea0003800000 */
.L_x_387:
        /* <DEDUP_REMOVED lines=11> */
.L_x_390:
[----:B------:R-:W2:Y:S04]  /*4610*/  LDG.E.STRONG.GPU R5, desc[UR14][R2.64] ;  /* 0x0000000e02057981 */ /* 0x000ea8000c1ef900 */
[----:B--2---:R-:W-:Y:S01]  /*4620*/  CCTL.IVALL ;  /* 0x00000000ff00798f */ /* 0x004fe20002000000 */
[----:B------:R-:W-:Y:S05]  /*4630*/  YIELD ;  /* 0x0000000000007946 */ /* 0x000fea0003800000 */
[----:B------:R-:W-:-:S13]  /*4640*/  ISETP.NE.AND P0, PT, R5, R0, PT ;  /* 0x000000000500720c */ /* 0x000fda0003f05270 */
[----:B------:R-:W-:Y:S05]  /*4650*/  @P0 BRA `(.L_x_390) ;  /* 0xfffffffc00ec0947 */ /* 0x000fea000383ffff */
.L_x_389:
        /* <DEDUP_REMOVED lines=24> */
.L_x_391:
        /* <DEDUP_REMOVED lines=17> */
[----:B--2---:R-:W-:Y:S02]  /*48f0*/  F2FP.F16.F32.PACK_AB R3, R15, R0 ;  /* 0x000000000f03723e */ /* 0x004fe400000000ff */
[----:B------:R-:W-:Y:S02]  /*4900*/  SHF.R.S32.HI R0, RZ, 0x1f, R37 ;  /* 0x0000001fff007819 */ /* 0x000fe40000011425 */
[----:B---3--:R-:W-:Y:S01]  /*4910*/  F2FP.F16.F32.PACK_AB R21, R19, R16 ;  /* 0x000000101315723e */ /* 0x008fe200000000ff */
[----:B------:R2:W-:Y:S04]  /*4920*/  STG.E desc[UR14][R8.64], R3 ;  /* 0x0000000308007986 */ /* 0x0005e8000c10190e */
[----:B------:R2:W-:Y:S01]  /*4930*/  STG.E desc[UR14][R10.64], R21 ;  /* 0x000000150a007986 */ /* 0x0005e2000c10190e */
[----:B------:R-:W-:-:S13]  /*4940*/  ISETP.GT.AND.EX P0, PT, R25, R0, PT, P0 ;  /* 0x000000001900720c */ /* 0x000fda0003f04300 */
[----:B--2---:R-:W-:Y:S05]  /*4950*/  @P0 BRA `(.L_x_391) ;  /* 0xfffffffc00a00947 */ /* 0x004fea000383ffff */
[----:B------:R-:W-:Y:S05]  /*4960*/  EXIT ;  /* 0x000000000000794d */ /* 0x000fea0003800000 */
.L_x_392:
        /* <DEDUP_REMOVED lines=9> */
.L_x_2288:


//--------------------- .text._Z35group_norm_nhwc_bwd_one_pass_kernelI11Bf16IOFp16WLi256ELi20ELi640EEv26Group_norm_nhwc_bwd_params --------------------------
	.section	.text._Z35group_norm_nhwc_bwd_one_pass_kernelI11Bf16IOFp16WLi256ELi20ELi640EEv26Group_norm_nhwc_bwd_params,"ax",@progbits
	.align	128
        .global         _Z35group_norm_nhwc_bwd_one_pass_kernelI11Bf16IOFp16WLi256ELi20ELi640EEv26Group_norm_nhwc_bwd_params
        .type           _Z35group_norm_nhwc_bwd_one_pass_kernelI11Bf16IOFp16WLi256ELi20ELi640EEv26Group_norm_nhwc_bwd_params,@function
        .size           _Z35group_norm_nhwc_bwd_one_pass_kernelI11Bf16IOFp16WLi256ELi20ELi640EEv26Group_norm_nhwc_bwd_params,(.L_x_2289 - _Z35group_norm_nhwc_bwd_one_pass_kernelI11Bf16IOFp16WLi256ELi20ELi640EEv26Group_norm_nhwc_bwd_params)
        .other          _Z35group_norm_nhwc_bwd_one_pass_kernelI11Bf16IOFp16WLi256ELi20ELi640EEv26Group_norm_nhwc_bwd_params,@"STO_CUDA_ENTRY STV_DEFAULT"
_Z35group_norm_nhwc_bwd_one_pass_kernelI11Bf16IOFp16WLi256ELi20ELi640EEv26Group_norm_nhwc_bwd_params:
.text._Z35group_norm_nhwc_bwd_one_pass_kernelI11Bf16IOFp16WLi256ELi20ELi640EEv26Group_norm_nhwc_bwd_params:
        /* <DEDUP_REMOVED lines=44> */
.L_x_428:
        /* <DEDUP_REMOVED lines=174> */
.L_x_395:
[----:B------:R-:W-:Y:S05]  /*0da0*/  BSYNC B0 ;  /* 0x0000000000007941 */ /* 0x000fea0003800000 */
.L_x_394:
        /* <DEDUP_REMOVED lines=38> */
.L_x_396:
        /* <DEDUP_REMOVED lines=26> */
.L_x_397:
        /* <DEDUP_REMOVED lines=34> */
.L_x_398:
        /* <DEDUP_REMOVED lines=37> */
.L_x_399:
        /* <DEDUP_REMOVED lines=111> */
.L_x_401:
[----:B------:R-:W-:Y:S05]  /*1d10*/  BSYNC B0 ;  /* 0x0000000000007941 */ /* 0x000fea0003800000 */
.L_x_400:
        /* <DEDUP_REMOVED lines=318> */
.L_x_403:
[----:B------:R-:W-:Y:S05]  /*3100*/  BSYNC B0 ;  /* 0x0000000000007941 */ /* 0x000fea0003800000 */
.L_x_402:
        /* <DEDUP_REMOVED lines=20> */
.L_x_405:
[----:B------:R-:W-:Y:S05]  /*3250*/  BSYNC B0 ;  /* 0x0000000000007941 */ /* 0x000fea0003800000 */
.L_x_404:
        /* <DEDUP_REMOVED lines=36> */
.L_x_408:
[----:B------:R-:W2:Y:S04]  /*34a0*/  LDG.E.STRONG.GPU R10, desc[UR12][R8.64] ;  /* 0x0000000c080a7981 */ /* 0x000ea8000c1ef900 */
[----:B--2---:R-:W-:Y:S01]  /*34b0*/  CCTL.IVALL ;  /* 0x00000000ff00798f */ /* 0x004fe20002000000 */
[----:B------:R-:W-:Y:S05]  /*34c0*/  YIELD ;  /* 0x0000000000007946 */ /* 0x000fea0003800000 */
[----:B------:R-:W-:-:S13]  /*34d0*/  ISETP.NE.AND P0, PT, R10, R13, PT ;  /* 0x0000000d0a00720c */ /* 0x000fda0003f05270 */
[----:B------:R-:W-:Y:S05]  /*34e0*/  @P0 BRA `(.L_x_408) ;  /* 0xfffffffc00ec0947 */ /* 0x000fea000383ffff */
.L_x_407:
        /* <DEDUP_REMOVED lines=17> */
.L_x_412:
        /* <DEDUP_REMOVED lines=115> */
.L_x_411:
        /* <DEDUP_REMOVED lines=61> */
.L_x_413:
[----:B------:R-:W-:-:S13]  /*4100*/  ISETP.NE.OR P0, PT, R20, RZ, P0 ;  /* 0x000000ff1400720c */ /* 0x000fda0000705670 */
[----:B------:R-:W-:Y:S05]  /*4110*/  @!P0 BRA `(.L_x_409) ;  /* 0x00000000007c8947 */ /* 0x000fea0003800000 */
.L_x_410:
        /* <DEDUP_REMOVED lines=31> */
.L_x_409:
        /* <DEDUP_REMOVED lines=11> */
.L_x_415:
[----:B------:R-:W-:Y:S05]  /*43c0*/  BSYNC B0 ;  /* 0x0000000000007941 */ /* 0x000fea0003800000 */
.L_x_414:
        /* <DEDUP_REMOVED lines=16> */
.L_x_406:
        /* <DEDUP_REMOVED lines=39> */
.L_x_416:
        /* <DEDUP_REMOVED lines=20> */
.L_x_418:
[----:B------:R-:W-:Y:S05]  /*4880*/  BSYNC B0 ;  /* 0x0000000000007941 */ /* 0x000fea0003800000 */
.L_x_417:
        /* <DEDUP_REMOVED lines=28> */
.L_x_419:
        /* <DEDUP_REMOVED lines=33> */
.L_x_421:
[----:B------:R-:W-:Y:S05]  /*4c60*/  BSYNC B0 ;  /* 0x0000000000007941 */ /* 0x000fea0003800000 */
.L_x_420:
        /* <DEDUP_REMOVED lines=33> */
.L_x_422:
        /* <DEDUP_REMOVED lines=20> */
.L_x_424:
[----:B------:R-:W-:Y:S05]  /*4fc0*/  BSYNC B0 ;  /* 0x0000000000007941 */ /* 0x000fea0003800000 */
.L_x_423:
        /* <DEDUP_REMOVED lines=27> */
.L_x_425:
        /* <DEDUP_REMOVED lines=19> */
.L_x_427:
[----:B------:R-:W-:Y:S05]  /*52b0*/  BSYNC B0 ;  /* 0x0000000000007941 */ /* 0x000fea0003800000 */
.L_x_426:
        /* <DEDUP_REMOVED lines=9> */
.L_x_393:
        /* <DEDUP_REMOVED lines=19> */
.L_x_430:
[----:B------:R-:W-:Y:S05]  /*5480*/  BSYNC B0 ;  /* 0x0000000000007941 */ /* 0x000fea0003800000 */
.L_x_429:
        /* <DEDUP_REMOVED lines=11> */
.L_x_432:
[----:B------:R-:W2:Y:S04]  /*5540*/  LDG.E.STRONG.GPU R5, desc[UR12][R2.64] ;  /* 0x0000000c02057981 */ /* 0x000ea8000c1ef900 */
[----:B--2---:R-:W-:Y:S01]  /*5550*/  CCTL.IVALL ;  /* 0x00000000ff00798f */ /* 0x004fe20002000000 */
[----:B------:R-:W-:Y:S05]  /*5560*/  YIELD ;  /* 0x0000000000007946 */ /* 0x000fea0003800000 */
[----:B------:R-:W-:-:S13]  /*5570*/  ISETP.NE.AND P0, PT, R5, R0, PT ;  /* 0x000000000500720c */ /* 0x000fda0003f05270 */
[----:B------:R-:W-:Y:S05]  /*5580*/  @P0 BRA `(.L_x_432) ;  /* 0xfffffffc00ec0947 */ /* 0x000fea000383ffff */
.L_x_431:
        /* <DEDUP_REMOVED lines=24> */
.L_x_433:
        /* <DEDUP_REMOVED lines=25> */
.L_x_434:
        /* <DEDUP_REMOVED lines=14> */
.L_x_2289:


//--------------------- .text._Z35group_norm_nhwc_bwd_one_pass_kernelI11Bf16IOFp16WLi512ELi20ELi640EEv26Group_norm_nhwc_bwd_params --------------------------
	.section	.text._Z35group_norm_nhwc_bwd_one_pass_kernelI11Bf16IOFp16WLi512ELi20ELi640EEv26Group_norm_nhwc_bwd_params,"ax",@progbits
	.align	128
        .global         _Z35group_norm_nhwc_bwd_one_pass_kernelI11Bf16IOFp16WLi512ELi20ELi640EEv26Group_norm_nhwc_bwd_params
        .type           _Z35group_norm_nhwc_bwd_one_pass_kernelI11Bf16IOFp16WLi512ELi20ELi640EEv26Group_norm_nhwc_bwd_params,@function
        .size           _Z35group_norm_nhwc_bwd_one_pass_kernelI11Bf16IOFp16WLi512ELi20ELi640EEv26Group_norm_nhwc_bwd_params,(.L_x_2290 - _Z35group_norm_nhwc_bwd_one_pass_kernelI11Bf16IOFp16WLi512ELi20ELi640EEv26Group_norm_nhwc_bwd_params)
        .other          _Z35group_norm_nhwc_bwd_one_pass_kernelI11Bf16IOFp16WLi512ELi20ELi640EEv26Group_norm_nhwc_bwd_params,@"STO_CUDA_ENTRY STV_DEFAULT"
_Z35group_norm_nhwc_bwd_one_pass_kernelI11Bf16IOFp16WLi512ELi20ELi640EEv26Group_norm_nhwc_bwd_params:
.text._Z35group_norm_nhwc_bwd_one_pass_kernelI11Bf16IOFp16WLi512ELi20ELi640EEv26Group_norm_nhwc_bwd_params:
        /* <DEDUP_REMOVED lines=52> */
.L_x_486:
        /* <DEDUP_REMOVED lines=249> */
.L_x_437:
[----:B------:R-:W-:Y:S05]  /*12d0*/  BSYNC B0 ;  /* 0x0000000000007941 */ /* 0x000fea0003800000 */
.L_x_436:
        /* <DEDUP_REMOVED lines=39> */
.L_x_438:
        /* <DEDUP_REMOVED lines=26> */
.L_x_439:
        /* <DEDUP_REMOVED lines=34> */
.L_x_440:
        /* <DEDUP_REMOVED lines=36> */
.L_x_441:
        /* <DEDUP_REMOVED lines=34> */
.L_x_442:
        /* <DEDUP_REMOVED lines=36> */
.L_x_443:
        /* <DEDUP_REMOVED lines=34> */
.L_x_444:
        /* <DEDUP_REMOVED lines=37> */
.L_x_445:
        /* <DEDUP_REMOVED lines=130> */
.L_x_447:
[----:B------:R-:W-:Y:S05]  /*2c40*/  BSYNC B0 ;  /* 0x0000000000007941 */ /* 0x000fea0003800000 */
.L_x_446:
        /* <DEDUP_REMOVED lines=318> */
.L_x_449:
[----:B------:R-:W-:Y:S05]  /*4030*/  BSYNC B0 ;  /* 0x0000000000007941 */ /* 0x000fea0003800000 */
.L_x_448:
        /* <DEDUP_REMOVED lines=15> */
.L_x_451:
[----:B------:R-:W-:Y:S05]  /*4130*/  BSYNC B0 ;  /* 0x0000000000007941 */ /* 0x000fea0003800000 */
.L_x_450:
        /* <DEDUP_REMOVED lines=47> */
.L_x_454:
[----:B--2---:R-:W2:Y:S04]  /*4430*/  LDG.E.STRONG.GPU R26, desc[UR8][R24.64] ;  /* 0x00000008181a7981 */ /* 0x004ea8000c1ef900 */
[----:B--2---:R-:W-:Y:S01]  /*4440*/  CCTL.IVALL ;  /* 0x00000000ff00798f */ /* 0x004fe20002000000 */
[----:B------:R-:W-:Y:S05]  /*4450*/  YIELD ;  /* 0x0000000000007946 */ /* 0x000fea0003800000 */
[----:B------:R-:W-:-:S13]  /*4460*/  ISETP.NE.AND P0, PT, R26, R31, PT ;  /* 0x0000001f1a00720c */ /* 0x000fda0003f05270 */
[----:B------:R-:W-:Y:S05]  /*4470*/  @P0 BRA `(.L_x_454) ;  /* 0xfffffffc00ec0947 */ /* 0x000fea000383ffff */
.L_x_453:
        /* <DEDUP_REMOVED lines=17> */
.L_x_458:
        /* <DEDUP_REMOVED lines=115> */
.L_x_457:
        /* <DEDUP_REMOVED lines=61> */
.L_x_459:
[----:B------:R-:W-:-:S13]  /*5090*/  ISETP.NE.OR P0, PT, R50, RZ, P0 ;  /* 0x000000ff3200720c */ /* 0x000fda0000705670 */
[----:B------:R-:W-:Y:S05]  /*50a0*/  @!P0 BRA `(.L_x_455) ;  /* 0x00000000007c8947 */ /* 0x000fea0003800000 */
.L_x_456:
        /* <DEDUP_REMOVED lines=31> */
.L_x_455:
        /* <DEDUP_REMOVED lines=11> */
.L_x_461:
[----:B------:R-:W-:Y:S05]  /*5350*/  BSYNC B0 ;  /* 0x0000000000007941 */ /* 0x000fea0003800000 */
.L_x_460:
        /* <DEDUP_REMOVED lines=16> */
.L_x_452:
        /* <DEDUP_REMOVED lines=39> */
.L_x_462:
        /* <DEDUP_REMOVED lines=20> */
.L_x_464:
[----:B------:R-:W-:Y:S05]  /*5810*/  BSYNC B0 ;  /* 0x0000000000007941 */ /* 0x000fea0003800000 */
.L_x_463:
        /* <DEDUP_REMOVED lines=35> */
.L_x_465:
        /* <DEDUP_REMOVED lines=20> */
.L_x_467:
[----:B------:R-:W-:Y:S05]  /*5b90*/  BSYNC B0 ;  /* 0x0000000000007941 */ /* 0x000fea0003800000 */
.L_x_466:
        /* <DEDUP_REMOVED lines=25> */
.L_x_468:
        /* <DEDUP_REMOVED lines=20> */
.L_x_470:
[----:B------:R-:W-:Y:S05]  /*5e70*/  BSYNC B0 ;  /* 0x0000000000007941 */ /* 0x000fea0003800000 */
.L_x_469:
        /* <DEDUP_REMOVED lines=56> */
.L_x_471:
        /* <DEDUP_REMOVED lines=20> */
.L_x_473:
[----:B------:R-:W-:Y:S05]  /*6340*/  BSYNC B0 ;  /* 0x0000000000007941 */ /* 0x000fea0003800000 */
.L_x_472:
        /* <DEDUP_REMOVED lines=23> */
.L_x_474:
        /* <DEDUP_REMOVED lines=20> */
.L_x_476:
[----:B------:R-:W-:Y:S05]  /*6600*/  BSYNC B0 ;  /* 0x0000000000007941 */ /* 0x000fea0003800000 */
.L_x_475:
        /* <DEDUP_REMOVED lines=23> */
.L_x_477:
        /* <DEDUP_REMOVED lines=20> */
.L_x_479:
[----:B------:R-:W-:Y:S05]  /*68c0*/  BSYNC B0 ;  /* 0x0000000000007941 */ /* 0x000fea0003800000 */
.L_x_478:
        /* <DEDUP_REMOVED lines=23> */
.L_x_480:
        /* <DEDUP_REMOVED lines=20> */
.L_x_482:
[----:B------:R-:W-:Y:S05]  /*6b80*/  BSYNC B0 ;  /* 0x0000000000007941 */ /* 0x000fea0003800000 */
.L_x_481:
        /* <DEDUP_REMOVED lines=23> */
.L_x_483:
        /* <DEDUP_REMOVED lines=19> */
.L_x_485:
[----:B------:R-:W-:Y:S05]  /*6e30*/  BSYNC B0 ;  /* 0x0000000000007941 */ /* 0x000fea0003800000 */
.L_x_484:
[----:B0-----:R-:W0:Y:S01]  /*6e40*/  LDC R7, c[0x0][0x10] ;  /* 0x00000400ff077b82 */ /* 0x001e220000000800 */
[----:B------:R-:W-:Y:S02]  /*6e50*/  IADD3 R67, R67, 0x1, RZ ;  /* 0x0000000143437810 */ /* 0x000fe40007ffe0ff */
[----:B0-----:R-:W-:-:S04]  /*6e60*/  IADD3 R76, R7, R76, RZ ;  /* 0x0000004c074c7210 */ /* 0x001fc80007ffe0ff */
[----:B------:R-:W-:-:S13]  /*6e70*/  ISETP.GE.AND P0, PT, R76, UR4, PT ;  /* 0x000000044c007c0c */ /* 0x000fda000bf06270 */
[----:B------:R-:W-:Y:S05]  /*6e80*/  @!P0 BRA `(.L_x_486) ;  /* 0xffffff94002c8947 */ /* 0x000fea000383ffff */
.L_x_435:
        /* <DEDUP_REMOVED lines=19> */
.L_x_488:
[----:B------:R-:W-:Y:S05]  /*6fc0*/  BSYNC B0 ;  /* 0x0000000000007941 */ /* 0x000fea0003800000 */
.L_x_487:
        /* <DEDUP_REMOVED lines=11> */
.L_x_490:
[----:B------:R-:W2:Y:S04]  /*7080*/  LDG.E.STRONG.GPU R5, desc[UR8][R2.64] ;  /* 0x0000000802057981 */ /* 0x000ea8000c1ef900 */
[----:B--2---:R-:W-:Y:S01]  /*7090*/  CCTL.IVALL ;  /* 0x00000000ff00798f */ /* 0x004fe20002000000 */
[----:B------:R-:W-:Y:S05]  /*70a0*/  YIELD ;  /* 0x0000000000007946 */ /* 0x000fea0003800000 */
[----:B------:R-:W-:-:S13]  /*70b0*/  ISETP.NE.AND P0, PT, R5, R0, PT ;  /* 0x000000000500720c */ /* 0x000fda0003f05270 */
[----:B------:R-:W-:Y:S05]  /*70c0*/  @P0 BRA `(.L_x_490) ;  /* 0xfffffffc00ec0947 */ /* 0x000fea000383ffff */
.L_x_489:
        /* <DEDUP_REMOVED lines=24> */
.L_x_491:
        /* <DEDUP_REMOVED lines=25> */
.L_x_492:
        /* <DEDUP_REMOVED lines=10> */
.L_x_2290:


//--------------------- .text._Z35group_norm_nhwc_bwd_one_pass_kernelI11Fp16IOFp32WLi64ELi20ELi640EEv26Group_norm_nhwc_bwd_params --------------------------
	.section	.text._Z35group_norm_nhwc_bwd_one_pass_kernelI11Fp16IOFp32WLi64ELi20ELi640EEv26Group_norm_nhwc_bwd_params,"ax",@progbits
	.align	128
        .global         _Z35group_norm_nhwc_bwd_one_pass_kernelI11Fp16IOFp32WLi64ELi20ELi640EEv26Group_norm_nhwc_bwd_params
        .type           _Z35group_norm_nhwc_bwd_one_pass_kernelI11Fp16IOFp32WLi64ELi20ELi640EEv26Group_norm_nhwc_bwd_params,@function
        .size           _Z35group_norm_nhwc_bwd_one_pass_kernelI11Fp16IOFp32WLi64ELi20ELi640EEv26Group_norm_nhwc_bwd_params,(.L_x_2291 - _Z35group_norm_nhwc_bwd_one_pass_kernelI11Fp16IOFp32WLi64ELi20ELi640EEv26Group_norm_nhwc_bwd_params)
        .other          _Z35group_norm_nhwc_bwd_one_pass_kernelI11Fp16IOFp32WLi64ELi20ELi640EEv26Group_norm_nhwc_bwd_params,@"STO_CUDA_ENTRY STV_DEFAULT"
_Z35group_norm_nhwc_bwd_one_pass_kernelI11Fp16IOFp32WLi64ELi20ELi640EEv26Group_norm_nhwc_bwd_params:
.text._Z35group_norm_nhwc_bwd_one_pass_kernelI11Fp16IOFp32WLi64ELi20ELi640EEv26Group_norm_nhwc_bwd_params:
        /* <DEDUP_REMOVED lines=47> */
.L_x_516:
[----:B01----:R-:W0:Y:S01]  /*02f0*/  LDC R8, c[0x0][0x2a0] ;  /* 0x0000a800ff087b82 */ /* 0x003e220000000800 */
[----:B------:R-:W-:Y:S01]  /*0300*/  IABS R6, UR8 ;  /* 0x0000000800067c13 */ /* 0x000fe20008000000 */
[----:B------:R-:W-:Y:S01]  /*0310*/  ULDC.64 UR6, c[0x0][0x248] ;  /* 0x0000920000067ab9 */ /* 0x000fe20000000a00 */
[----:B------:R-:W-:Y:S01]  /*0320*/  ISETP.LE.AND P4, PT, RZ, UR8, PT ;  /* 0x00000008ff007c0c */ /* 0x000fe2000bf83270 */
[----:B------:R-:W-:-:S04]  /*0330*/  UIMAD.WIDE UR6, UR8, 0x8, UR6 ;  /* 0x00000008080678a5 */ /* 0x000fc8000f8e0206 */
[----:B------:R-:W1:Y:S01]  /*0340*/  @P1 LDC.64 R10, c[0x0][0x288] ;  /* 0x0000a200ff0a1b82 */ /* 0x000e620000000a00 */
        /* <DEDUP_REMOVED lines=56> */
[----:B------:R-:W-:Y:S01]  /*06d0*/  PRMT R40, RZ, 0x5410, RZ ;  /* 0x00005410ff287816 */ /* 0x000fe200000000ff */
[----:B------:R-:W-:Y:S01]  /*06e0*/  UMOV UR9, 0x3f800000 ;  /* 0x3f80000000097882 */ /* 0x000fe20000000000 */
        /* <DEDUP_REMOVED lines=9> */
[----:B------:R-:W-:Y:S02]  /*0780*/  PRMT R3, RZ, 0x5410, RZ ;  /* 0x00005410ff037816 */ /* 0x000fe400000000ff */
[----:B0-----:R-:W-:Y:S02]  /*0790*/  @P0 R2UR UR6, R8 ;  /* 0x00000000080602ca */ /* 0x001fe400000e0000 */
[----:B------:R-:W-:-:S11]  /*07a0*/  ISETP.GT.U32.AND P0, PT, R39, 0x27f, PT ;  /* 0x0000027f2700780c */ /* 0x000fd60003f04070 */
[----:B------:R-:W-:Y:S01]  /*07b0*/  @UP0 UMOV UR9, UR6 ;  /* 0x0000000600090c82 */ /* 0x000fe20008000000 */
[----:B---3--:R-:W-:-:S04]  /*07c0*/  @P1 PRMT R40, R4, 0x7610, R40 ;  /* 0x0000761004281816 */ /* 0x008fc80000000028 */
[----:B------:R-:W-:Y:S02]  /*07d0*/  @P1 PRMT R40, R40, 0x7610, R4 ;  /* 0x0000761028281816 */ /* 0x000fe40000000004 */
[----:B----4-:R-:W-:Y:S02]  /*07e0*/  @P1 PRMT R3, R6, 0x7610, R3 ;  /* 0x0000761006031816 */ /* 0x010fe40000000003 */
[----:B------:R-:W-:Y:S01]  /*07f0*/  CS2R R4, SRZ ;  /* 0x0000000000047805 */ /* 0x000fe2000001ff00 */
[--C-:B------:R-:W-:Y:S01]  /*0800*/  HADD2.F32 R13, -RZ, R40.reuse.H0_H0 ;  /* 0x20000028ff0d7230 */ /* 0x100fe20000004100 */
[----:B------:R-:W-:Y:S02]  /*0810*/  @P1 PRMT R3, R3, 0x7610, R6 ;  /* 0x0000761003031816 */ /* 0x000fe40000000006 */
[----:B------:R-:W-:Y:S01]  /*0820*/  CS2R R6, SRZ ;  /* 0x0000000000067805 */ /* 0x000fe2000001ff00 */
[----:B------:R-:W-:Y:S01]  /*0830*/  HADD2.F32 R15, -RZ, R40.H1_H1 ;  /* 0x30000028ff0f7230 */ /* 0x000fe20000004100 */
        /* <DEDUP_REMOVED lines=11> */
.L_x_495:
[----:B------:R-:W-:Y:S05]  /*08f0*/  BSYNC B0 ;  /* 0x0000000000007941 */ /* 0x000fea0003800000 */
.L_x_494:
[C---:B0-----:R-:W-:Y:S01]  /*0900*/  FADD.FTZ R9, -R2.reuse, R13 ;  /* 0x0000000d02097221 */ /* 0x041fe20000010100 */
[----:B------:R-:W-:Y:S01]  /*0910*/  FADD.FTZ R12, -R2, R15 ;  /* 0x0000000f020c7221 */ /* 0x000fe20000010100 */
[--C-:B------:R-:W-:Y:S02]  /*0920*/  HADD2.F32 R10, -RZ, R3.reuse.H0_H0 ;  /* 0x20000003ff0a7230 */ /* 0x100fe40000004100 */
[----:B------:R-:W-:Y:S02]  /*0930*/  HADD2.F32 R11, -RZ, R3.H1_H1 ;  /* 0x30000003ff0b7230 */ /* 0x000fe40000004100 */
        /* <DEDUP_REMOVED lines=21> */
.L_x_496:
[----:B-----5:R-:W-:Y:S01]  /*0a90*/  FMUL.FTZ R8, R10, R4 ;  /* 0x000000040a087220 */ /* 0x020fe20000410000 */
[----:B------:R-:W-:Y:S01]  /*0aa0*/  FMUL.FTZ R14, R11, R5 ;  /* 0x000000050b0e7220 */ /* 0x000fe20000410000 */
[----:B------:R-:W-:Y:S01]  /*0ab0*/  ISETP.GT.AND P0, PT, R36, 0x1e, PT ;  /* 0x0000001e2400780c */ /* 0x000fe20003f04270 */
[----:B------:R-:W0:Y:S01]  /*0ac0*/  S2UR UR17, SR_CgaCtaId ;  /* 0x00000000001179c3 */ /* 0x000e220000008800 */
[----:B------:R-:W-:Y:S01]  /*0ad0*/  FFMA.FTZ R13, R9, R8, RZ ;  /* 0x00000008090d7223 */ /* 0x000fe200000100ff */
[----:B------:R-:W-:Y:S01]  /*0ae0*/  FADD.FTZ R15, RZ, R8 ;  /* 0x00000008ff0f7221 */ /* 0x000fe20000010000 */
[----:B------:R-:W-:Y:S01]  /*0af0*/  UMOV UR7, 0x400 ;  /* 0x0000040000077882 */ /* 0x000fe20000000000 */
[C---:B------:R-:W-:Y:S01]  /*0b00*/  ISETP.NE.AND P2, PT, R39.reuse, RZ, PT ;  /* 0x000000ff2700720c */ /* 0x040fe20003f45270 */
[----:B------:R-:W-:Y:S01]  /*0b10*/  FFMA.FTZ R32, R12, R14, R13 ;  /* 0x0000000e0c207223 */ /* 0x000fe2000001000d */
[----:B------:R-:W-:Y:S01]  /*0b20*/  FADD.FTZ R33, R14, R15 ;  /* 0x0000000f0e217221 */ /* 0x000fe20000010000 */
[----:B------:R-:W-:Y:S01]  /*0b30*/  UIADD3 UR6, UR7, 0xd0, URZ ;  /* 0x000000d007067890 */ /* 0x000fe2000fffe03f */
[----:B------:R-:W-:Y:S01]  /*0b40*/  BSSY B0, `(.L_x_497) ;  /* 0x0000056000007945 */ /* 0x000fe20003800000 */
[----:B------:R-:W-:Y:S01]  /*0b50*/  ISETP.GT.U32.AND P3, PT, R39, 0x9, PT ;  /* 0x000000092700780c */ /* 0x000fe20003f64070 */
[----:B------:R-:W1:Y:S04]  /*0b60*/  SHFL.DOWN PT, R13, R32, 0x1, 0x1f ;  /* 0x08201f00200d7f89 */ /* 0x000e6800000e0000 */
[----:B------:R-:W2:Y:S01]  /*0b70*/  SHFL.DOWN PT, R8, R33, 0x1, 0x1f ;  /* 0x08201f0021087f89 */ /* 0x000ea200000e0000 */
[----:B0-----:R-:W-:-:S06]  /*0b80*/  ULEA UR6, UR17, UR6, 0x18 ;  /* 0x0000000611067291 */ /* 0x001fcc000f8ec03f */
[----:B------:R-:W-:Y:S01]  /*0b90*/  LEA R41, R39, UR6, 0x4 ;  /* 0x0000000627297c11 */ /* 0x000fe2000f8e20ff */
        /* <DEDUP_REMOVED lines=22> */
[----:B------:R-:W-:Y:S01]  /*0d00*/  ISETP.NE.AND P0, PT, R36, RZ, PT ;  /* 0x000000ff2400720c */ /* 0x000fe20003f05270 */
[----:B------:R-:W-:Y:S01]  /*0d10*/  FFMA.FTZ R8, R9, R10, RZ ;  /* 0x0000000a09087223 */ /* 0x000fe200000100ff */
[----:B------:R-:W-:Y:S01]  /*0d20*/  FFMA.FTZ R9, R12, R11, RZ ;  /* 0x0000000b0c097223 */ /* 0x000fe200000100ff */
[----:B------:R-:W-:Y:S01]  /*0d30*/  FADD.FTZ R10, RZ, R10 ;  /* 0x0000000aff0a7221 */ /* 0x000fe20000010000 */
[----:B------:R-:W-:-:S05]  /*0d40*/  FADD.FTZ R11, RZ, R11 ;  /* 0x0000000bff0b7221 */ /* 0x000fca0000010000 */
[----:B------:R0:W-:Y:S04]  /*0d50*/  STS.128 [R41], R8 ;  /* 0x0000000829007388 */ /* 0x0001e80000000c00 */
[----:B------:R0:W-:Y:S01]  /*0d60*/  @!P0 STS.64 [R34+0x18], R32 ;  /* 0x0000182022008388 */ /* 0x0001e20000000a00 */
[----:B------:R-:W-:Y:S06]  /*0d70*/  BAR.SYNC.DEFER_BLOCKING 0x0 ;  /* 0x0000000000007b1d */ /* 0x000fec0000010000 */
[----:B------:R-:W-:Y:S05]  /*0d80*/  @P2 BRA `(.L_x_498) ;  /* 0x0000000000c42947 */ /* 0x000fea0003800000 */
[----:B------:R-:W-:-:S09]  /*0d90*/  ULEA UR6, UR17, UR7, 0x18 ;  /* 0x0000000711067291 */ /* 0x000fd2000f8ec03f */
[----:B------:R-:W1:Y:S04]  /*0da0*/  LDS.128 R12, [UR6+0x20] ;  /* 0x00002006ff0c7984 */ /* 0x000e680008000c00 */
[----:B------:R-:W2:Y:S04]  /*0db0*/  LDS.128 R24, [UR6+0x30] ;  /* 0x00003006ff187984 */ /* 0x000ea80008000c00 */
[----:B------:R-:W3:Y:S04]  /*0dc0*/  LDS.128 R16, [UR6+0x40] ;  /* 0x00004006ff107984 */ /* 0x000ee80008000c00 */
[----:B------:R-:W4:Y:S04]  /*0dd0*/  LDS.128 R20, [UR6+0x50] ;  /* 0x00005006ff147984 */ /* 0x000f280008000c00 */
[----:B------:R-:W5:Y:S01]  /*0de0*/  LDS.128 R28, [UR6+0x60] ;  /* 0x00006006ff1c7984 */ /* 0x000f620008000c00 */
[----:B-1----:R-:W-:Y:S01]  /*0df0*/  FADD.FTZ R12, R32, R12 ;  /* 0x0000000c200c7221 */ /* 0x002fe20000010000 */
[----:B0-----:R-:W-:-:S03]  /*0e00*/  FADD.FTZ R32, R33, R13 ;  /* 0x0000000d21207221 */ /* 0x001fc60000010000 */
[----:B------:R-:W-:Y:S01]  /*0e10*/  FADD.FTZ R13, R12, R14 ;  /* 0x0000000e0c0d7221 */ /* 0x000fe20000010000 */
[----:B------:R-:W-:-:S03]  /*0e20*/  FADD.FTZ R32, R32, R15 ;  /* 0x0000000f20207221 */ /* 0x000fc60000010000 */
[----:B--2---:R-:W-:Y:S01]  /*0e30*/  FADD.FTZ R13, R13, R24 ;  /* 0x000000180d0d7221 */ /* 0x004fe20000010000 */
[----:B------:R-:W-:-:S03]  /*0e40*/  FADD.FTZ R32, R32, R25 ;  /* 0x0000001920207221 */ /* 0x000fc60000010000 */
[----:B------:R-:W-:Y:S01]  /*0e50*/  FADD.FTZ R25, R13, R26 ;  /* 0x0000001a0d197221 */ /* 0x000fe20000010000 */
[----:B------:R-:W-:Y:S01]  /*0e60*/  FADD.FTZ R32, R32, R27 ;  /* 0x0000001b20207221 */ /* 0x000fe20000010000 */
[----:B------:R-:W0:Y:S02]  /*0e70*/  LDS.128 R12, [UR6+0x70] ;  /* 0x00007006ff0c7984 */ /* 0x000e240008000c00 */
[----:B---3--:R-:W-:Y:S01]  /*0e80*/  FADD.FTZ R25, R25, R16 ;  /* 0x0000001019197221 */ /* 0x008fe20000010000 */
[----:B------:R-:W-:-:S03]  /*0e90*/  FADD.FTZ R32, R32, R17 ;  /* 0x0000001120207221 */ /* 0x000fc60000010000 */
[----:B------:R-:W-:Y:S01]  /*0ea0*/  FADD.FTZ R25, R25, R18 ;  /* 0x0000001219197221 */ /* 0x000fe20000010000 */
[----:B------:R-:W-:Y:S02]  /*0eb0*/  FADD.FTZ R32, R32, R19 ;  /* 0x0000001320207221 */ /* 0x000fe40000010000 */
[----:B------:R-:W1:Y:S01]  /*0ec0*/  LDS.128 R16, [UR6+0x80] ;  /* 0x00008006ff107984 */ /* 0x000e620008000c00 */
[----:B----4-:R-:W-:Y:S01]  /*0ed0*/  FADD.FTZ R25, R25, R20 ;  /* 0x0000001419197221 */ /* 0x010fe20000010000 */
[----:B------:R-:W-:-:S03]  /*0ee0*/  FADD.FTZ R32, R32, R21 ;  /* 0x0000001520207221 */ /* 0x000fc60000010000 */
[----:B------:R-:W-:Y:S01]  /*0ef0*/  FADD.FTZ R25, R25, R22 ;  /* 0x0000001619197221 */ /* 0x000fe20000010000 */
[----:B------:R-:W-:Y:S02]  /*0f00*/  FADD.FTZ R32, R32, R23 ;  /* 0x0000001720207221 */ /* 0x000fe40000010000 */
[----:B------:R-:W2:Y:S01]  /*0f10*/  LDS.128 R20, [UR6+0x90] ;  /* 0x00009006ff147984 */ /* 0x000ea20008000c00 */
[----:B-----5:R-:W-:Y:S01]  /*0f20*/  FADD.FTZ R33, R25, R28 ;  /* 0x0000001c19217221 */ /* 0x020fe20000010000 */
[----:B------:R-:W-:Y:S02]  /*0f30*/  FADD.FTZ R28, R32, R29 ;  /* 0x0000001d201c7221 */ /* 0x000fe40000010000 */
[----:B------:R-:W3:Y:S01]  /*0f40*/  LDS.128 R24, [UR6+0xa0] ;  /* 0x0000a006ff187984 */ /* 0x000ee20008000c00 */
[----:B------:R-:W-:Y:S01]  /*0f50*/  FADD.FTZ R29, R33, R30 ;  /* 0x0000001e211d7221 */ /* 0x000fe20000010000 */
[----:B------:R-:W-:Y:S02]  /*0f60*/  FADD.FTZ R28, R28, R31 ;  /* 0x0000001f1c1c7221 */ /* 0x000fe40000010000 */
[----:B------:R-:W4:Y:S01]  /*0f70*/  LDS.64 R32, [UR6+0xb0] ;  /* 0x0000b006ff207984 */ /* 0x000f220008000a00 */
        /* <DEDUP_REMOVED lines=18> */
.L_x_498:
[----:B------:R-:W-:Y:S05]  /*10a0*/  BSYNC B0 ;  /* 0x0000000000007941 */ /* 0x000fea0003800000 */
.L_x_497:
[----:B------:R-:W-:Y:S06]  /*10b0*/  BAR.SYNC.DEFER_BLOCKING 0x0 ;  /* 0x0000000000007b1d */ /* 0x000fec0000010000 */
[----:B------:R-:W-:Y:S04]  /*10c0*/  BSSY B0, `(.L_x_499) ;  /* 0x000013d000007945 */ /* 0x000fe80003800000 */
[----:B------:R-:W-:Y:S05]  /*10d0*/  @P3 BRA `(.L_x_500) ;  /* 0x0000001000ec3947 */ /* 0x000fea0003800000 */
[----:B------:R-:W1:Y:S04]  /*10e0*/  LDS.128 R12, [R41+0xa0] ;  /* 0x0000a000290c7984 */ /* 0x000e680000000c00 */
[----:B------:R-:W2:Y:S04]  /*10f0*/  LDS.128 R16, [R41+0x140] ;  /* 0x0001400029107984 */ /* 0x000ea80000000c00 */
[----:B------:R-:W3:Y:S04]  /*1100*/  LDS.128 R20, [R41+0x1e0] ;  /* 0x0001e00029147984 */ /* 0x000ee80000000c00 */
[----:B------:R-:W4:Y:S04]  /*1110*/  LDS.128 R24, [R41+0x280] ;  /* 0x0002800029187984 */ /* 0x000f280000000c00 */
[----:B------:R-:W5:Y:S01]  /*1120*/  LDS.128 R28, [R41+0x320] ;  /* 0x00032000291c7984 */ /* 0x000f620000000c00 */
[----:B-1----:R-:W-:Y:S01]  /*1130*/  FADD.FTZ R12, R8, R12 ;  /* 0x0000000c080c7221 */ /* 0x002fe20000010000 */
[----:B0-----:R-:W-:Y:S01]  /*1140*/  FADD.FTZ R8, R9, R13 ;  /* 0x0000000d09087221 */ /* 0x001fe20000010000 */
[----:B------:R-:W-:Y:S01]  /*1150*/  FADD.FTZ R13, R10, R14 ;  /* 0x0000000e0a0d7221 */ /* 0x000fe20000010000 */
[----:B------:R-:W-:Y:S01]  /*1160*/  FADD.FTZ R14, R11, R15 ;  /* 0x0000000f0b0e7221 */ /* 0x000fe20000010000 */
[----:B--2---:R-:W-:Y:S01]  /*1170*/  FADD.FTZ R15, R12, R16 ;  /* 0x000000100c0f7221 */ /* 0x004fe20000010000 */
[----:B------:R-:W-:Y:S01]  /*1180*/  FADD.FTZ R12, R8, R17 ;  /* 0x00000011080c7221 */ /* 0x000fe20000010000 */
[----:B------:R-:W-:Y:S01]  /*1190*/  FADD.FTZ R17, R13, R18 ;  /* 0x000000120d117221 */ /* 0x000fe20000010000 */
[----:B------:R-:W0:Y:S01]  /*11a0*/  LDS.128 R8, [R41+0x3c0] ;  /* 0x0003c00029087984 */ /* 0x000e220000000c00 */
[----:B------:R-:W-:Y:S01]  /*11b0*/  FADD.FTZ R16, R14, R19 ;  /* 0x000000130e107221 */ /* 0x000fe20000010000 */
[----:B---3--:R-:W-:Y:S01]  /*11c0*/  FADD.FTZ R19, R15, R20 ;  /* 0x000000140f137221 */ /* 0x008fe20000010000 */
[----:B------:R-:W-:Y:S01]  /*11d0*/  FADD.FTZ R18, R12, R21 ;  /* 0x000000150c127221 */ /* 0x000fe20000010000 */
[----:B------:R-:W-:Y:S01]  /*11e0*/  FADD.FTZ R21, R17, R22 ;  /* 0x0000001611157221 */ /* 0x000fe20000010000 */
[----:B------:R-:W1:Y:S01]  /*11f0*/  LDS.128 R12, [R41+0x460] ;  /* 0x00046000290c7984 */ /* 0x000e620000000c00 */
[----:B------:R-:W-:Y:S01]  /*1200*/  FADD.FTZ R20, R16, R23 ;  /* 0x0000001710147221 */ /* 0x000fe20000010000 */
[----:B----4-:R-:W-:Y:S01]  /*1210*/  FADD.FTZ R23, R19, R24 ;  /* 0x0000001813177221 */ /* 0x010fe20000010000 */
[----:B------:R-:W-:Y:S01]  /*1220*/  FADD.FTZ R22, R18, R25 ;  /* 0x0000001912167221 */ /* 0x000fe20000010000 */
[----:B------:R-:W-:Y:S01]  /*1230*/  FADD.FTZ R25, R21, R26 ;  /* 0x0000001a15197221 */ /* 0x000fe20000010000 */
[----:B------:R-:W2:Y:S01]  /*1240*/  LDS.128 R16, [R41+0x500] ;  /* 0x0005000029107984 */ /* 0x000ea20000000c00 */
[----:B------:R-:W-:Y:S01]  /*1250*/  FADD.FTZ R24, R20, R27 ;  /* 0x0000001b14187221 */ /* 0x000fe20000010000 */
[----:B-----5:R-:W-:Y:S01]  /*1260*/  FADD.FTZ R27, R23, R28 ;  /* 0x0000001c171b7221 */ /* 0x020fe20000010000 */
[----:B------:R-:W-:Y:S01]  /*1270*/  FADD.FTZ R26, R22, R29 ;  /* 0x0000001d161a7221 */ /* 0x000fe20000010000 */
[----:B------:R-:W-:Y:S01]  /*1280*/  FADD.FTZ R29, R25, R30 ;  /* 0x0000001e191d7221 */ /* 0x000fe20000010000 */
[----:B------:R-:W3:Y:S01]  /*1290*/  LDS.128 R20, [R41+0x5a0] ;  /* 0x0005a00029147984 */ /* 0x000ee20000000c00 */
[----:B------:R-:W-:Y:S01]  /*12a0*/  FADD.FTZ R28, R24, R31 ;  /* 0x0000001f181c7221 */ /* 0x000fe20000010000 */
[----:B0-----:R-:W-:Y:S01]  /*12b0*/  FADD.FTZ R31, R27, R8 ;  /* 0x000000081b1f7221 */ /* 0x001fe20000010000 */
[----:B------:R-:W-:Y:S01]  /*12c0*/  FADD.FTZ R8, R26, R9 ;  /* 0x000000091a087221 */ /* 0x000fe20000010000 */
[----:B------:R-:W-:Y:S01]  /*12d0*/  FADD.FTZ R29, R29, R10 ;  /* 0x0000000a1d1d7221 */ /* 0x000fe20000010000 */
[----:B------:R-:W0:Y:S01]  /*12e0*/  LDS.128 R24, [R41+0x640] ;  /* 0x0006400029187984 */ /* 0x000e220000000c00 */
        /* <DEDUP_REMOVED lines=195> */
[----:B------:R-:W3:Y:S01]  /*1f20*/  LDS.128 R16, [R41+0x1ea0] ;  /* 0x001ea00029107984 */ /* 0x000ee20000000c00 */
        /* <DEDUP_REMOVED lines=14> */
[----:B---3--:R-:W-:Y:S01]  /*2010*/  FADD.FTZ R31, R31, R16 ;  /* 0x000000101f1f7221 */ /* 0x008fe20000010000 */
[----:B------:R-:W-:Y:S01]  /*2020*/  FADD.FTZ R28, R28, R27 ;  /* 0x0000001b1c1c7221 */ /* 0x000fe20000010000 */
        /* <DEDUP_REMOVED lines=25> */
[----:B------:R-:W-:-:S02]  /*21c0*/  FADD.FTZ R16, R24, R17 ;  /* 0x0000001118107221 */ /* 0x000fc40000010000 */
[----:B------:R-:W-:Y:S01]  /*21d0*/  FADD.FTZ R28, R28, R19 ;  /* 0x000000131c1c7221 */ /* 0x000fe20000010000 */
[----:B------:R-:W0:Y:S01]  /*21e0*/  LDS.128 R24, [R41+0x2440] ;  /* 0x0024400029187984 */ /* 0x000e220000000c00 */
[----:B------:R-:W-:Y:S01]  /*21f0*/  FADD.FTZ R29, R29, R18 ;  /* 0x000000121d1d7221 */ /* 0x000fe20000010000 */
[----:B-1----:R-:W-:Y:S01]  /*2200*/  FADD.FTZ R31, R31, R20 ;  /* 0x000000141f1f7221 */ /* 0x002fe20000010000 */
[----:B------:R-:W-:Y:S01]  /*2210*/  FADD.FTZ R20, R16, R21 ;  /* 0x0000001510147221 */ /* 0x000fe20000010000 */
[----:B------:R-:W-:Y:S01]  /*2220*/  FADD.FTZ R28, R28, R23 ;  /* 0x000000171c1c7221 */ /* 0x000fe20000010000 */
[----:B------:R-:W-:Y:S01]  /*2230*/  FADD.FTZ R29, R29, R22 ;  /* 0x000000161d1d7221 */ /* 0x000fe20000010000 */
[----:B------:R-:W1:Y:S01]  /*2240*/  LDS.128 R16, [R41+0x24e0] ;  /* 0x0024e00029107984 */ /* 0x000e620000000c00 */
[----:B--2---:R-:W-:Y:S01]  /*2250*/  FADD.FTZ R31, R31, R8 ;  /* 0x000000081f1f7221 */ /* 0x004fe20000010000 */
[----:B------:R-:W-:Y:S01]  /*2260*/  FADD.FTZ R8, R20, R9 ;  /* 0x0000000914087221 */ /* 0x000fe20000010000 */
[----:B------:R-:W-:Y:S01]  /*2270*/  FADD.FTZ R20, R28, R11 ;  /* 0x0000000b1c147221 */ /* 0x000fe20000010000 */
[----:B------:R-:W-:-:S02]  /*2280*/  FADD.FTZ R29, R29, R10 ;  /* 0x0000000a1d1d7221 */ /* 0x000fc40000010000 */
[----:B---3--:R-:W-:Y:S01]  /*2290*/  FADD.FTZ R28, R8, R13 ;  /* 0x0000000d081c7221 */ /* 0x008fe20000010000 */
[----:B------:R-:W-:Y:S01]  /*22a0*/  FADD.FTZ R20, R20, R15 ;  /* 0x0000000f14147221 */ /* 0x000fe20000010000 */
[----:B------:R-:W2:Y:S01]  /*22b0*/  LDS.128 R8, [R41+0x2580] ;  /* 0x0025800029087984 */ /* 0x000ea20000000c00 */
[----:B------:R-:W-:Y:S01]  /*22c0*/  FADD.FTZ R31, R31, R12 ;  /* 0x0000000c1f1f7221 */ /* 0x000fe20000010000 */
[----:B------:R-:W-:Y:S02]  /*22d0*/  FADD.FTZ R29, R29, R14 ;  /* 0x0000000e1d1d7221 */ /* 0x000fe40000010000 */
[----:B------:R-:W3:Y:S01]  /*22e0*/  LDS.128 R12, [R41+0x2620] ;  /* 0x00262000290c7984 */ /* 0x000ee20000000c00 */
[----:B0-----:R-:W-:Y:S01]  /*22f0*/  FADD.FTZ R30, R20, R27 ;  /* 0x0000001b141e7221 */ /* 0x001fe20000010000 */
[----:B------:R-:W-:Y:S02]  /*2300*/  FADD.FTZ R31, R31, R24 ;  /* 0x000000181f1f7221 */ /* 0x000fe40000010000 */
[----:B------:R-:W0:Y:S01]  /*2310*/  LDS.128 R20, [R41+0x26c0] ;  /* 0x0026c00029147984 */ /* 0x000e220000000c00 */
[----:B------:R-:W-:Y:S01]  /*2320*/  FADD.FTZ R28, R28, R25 ;  /* 0x000000191c1c7221 */ /* 0x000fe20000010000 */
[----:B------:R-:W-:-:S02]  /*2330*/  FADD.FTZ R29, R29, R26 ;  /* 0x0000001a1d1d7221 */ /* 0x000fc40000010000 */
        /* <DEDUP_REMOVED lines=13> */
[----:B0-----:R-:W-:Y:S01]  /*2410*/  FADD.FTZ R31, R31, R20 ;  /* 0x000000141f1f7221 */ /* 0x001fe20000010000 */
[----:B------:R-:W-:Y:S01]  /*2420*/  FADD.FTZ R28, R28, R21 ;  /* 0x000000151c1c7221 */ /* 0x000fe20000010000 */
[----:B------:R-:W-:Y:S01]  /*2430*/  FADD.FTZ R29, R29, R22 ;  /* 0x000000161d1d7221 */ /* 0x000fe20000010000 */
[----:B------:R-:W-:Y:S01]  /*2440*/  FADD.FTZ R12, R8, R23 ;  /* 0x00000017080c7221 */ /* 0x000fe20000010000 */
[----:B----4-:R-:W-:Y:S01]  /*2450*/  FADD.FTZ R8, R31, R24 ;  /* 0x000000181f087221 */ /* 0x010fe20000010000 */
[----:B------:R-:W-:Y:S01]  /*2460*/  FADD.FTZ R9, R28, R25 ;  /* 0x000000191c097221 */ /* 0x000fe20000010000 */
[----:B------:R-:W-:Y:S01]  /*2470*/  FADD.FTZ R10, R29, R26 ;  /* 0x0000001a1d0a7221 */ /* 0x000fe20000010000 */
[----:B------:R-:W-:-:S07]  /*2480*/  FADD.FTZ R11, R12, R27 ;  /* 0x0000001b0c0b7221 */ /* 0x000fce0000010000 */
.L_x_500:
[----:B------:R-:W-:Y:S05]  /*2490*/  BSYNC B0 ;  /* 0x0000000000007941 */ /* 0x000fea0003800000 */
.L_x_499:
        /* <DEDUP_REMOVED lines=20> */
.L_x_502:
[----:B------:R-:W-:Y:S05]  /*25e0*/  BSYNC B0 ;  /* 0x0000000000007941 */ /* 0x000fea0003800000 */
.L_x_501:
[----:B------:R-:W-:Y:S05]  /*25f0*/  @!P0 BRA `(.L_x_503) ;  /* 0x0000001000908947 */ /* 0x000fea0003800000 */
[----:B------:R-:W1:Y:S01]  /*2600*/  LDC R13, c[0x0][0x10] ;  /* 0x00000400ff0d7b82 */ /* 0x000e620000000800 */
[----:B------:R-:W3:Y:S01]  /*2610*/  S2R R0, SR_CTAID.Y ;  /* 0x0000000000007919 */ /* 0x000ee20000002600 */
[----:B------:R-:W-:-:S06]  /*2620*/  ULOP3.LUT UR6, UR4, 0x1, URZ, 0xc0, !UPT ;  /* 0x0000000104067892 */ /* 0x000fcc000f8ec03f */
[----:B0-2---:R-:W0:Y:S08]  /*2630*/  LDC.64 R8, c[0x0][0x258] ;  /* 0x00009600ff087b82 */ /* 0x005e300000000a00 */
[----:B------:R-:W2:Y:S01]  /*2640*/  LDC.64 R22, c[0x0][0x260] ;  /* 0x00009800ff167b82 */ /* 0x000ea20000000a00 */
[----:B-1----:R-:W-:-:S04]  /*2650*/  IMAD R11, R13, UR6, RZ ;  /* 0x000000060d0b7c24 */ /* 0x002fc8000f8e02ff */
[C---:B------:R-:W-:Y:S01]  /*2660*/  IMAD R10, R11.reuse, R12, RZ ;  /* 0x0000000c0b0a7224 */ /* 0x040fe200078e02ff */
[----:B---3--:R-:W-:-:S04]  /*2670*/  IADD3 R11, R11, R0, RZ ;  /* 0x000000000b0b7210 */ /* 0x008fc80007ffe0ff */
[----:B------:R-:W-:Y:S01]  /*2680*/  SHF.L.U32 R15, R10, 0x1, RZ ;  /* 0x000000010a0f7819 */ /* 0x000fe200000006ff */
[----:B0-----:R-:W-:-:S04]  /*2690*/  IMAD.WIDE.U32 R8, R11, 0x4, R8 ;  /* 0x000000040b087825 */ /* 0x001fc800078e0008 */
[----:B--2---:R-:W-:Y:S01]  /*26a0*/  IMAD.WIDE R22, R15, 0x4, R22 ;  /* 0x000000040f167825 */ /* 0x004fe200078e0216 */
[----:B------:R-:W-:Y:S06]  /*26b0*/  @P2 BRA `(.L_x_504) ;  /* 0x0000000000682947 */ /* 0x000fec0003800000 */
[----:B------:R-:W0:Y:S01]  /*26c0*/  S2R R36, SR_LANEID ;  /* 0x0000000000247919 */ /* 0x000e220000000000 */
        /* <DEDUP_REMOVED lines=11> */
[----:B0-----:R-:W-:-:S13]  /*2780*/  ISETP.EQ.U32.AND P0, PT, R36, UR17, PT ;  /* 0x0000001124007c0c */ /* 0x001fda000bf02070 */
[----:B------:R-:W-:Y:S06]  /*2790*/  @P0 MEMBAR.ALL.GPU ;  /* 0x0000000000000992 */ /* 0x000fec000000a000 */
[----:B------:R-:W-:-:S00]  /*27a0*/  @P0 ERRBAR ;  /* 0x00000000000009ab */ /* 0x000fc00000000000 */
[----:B------:R-:W-:Y:S06]  /*27b0*/  @P0 CGAERRBAR ;  /* 0x00000000000005ab */ /* 0x000fec0000000000 */
[----:B------:R1:W-:Y:S01]  /*27c0*/  @P0 REDG.E.ADD.S32.STRONG.GPU desc[UR14][R8.64], R17 ;  /* 0x000000110800098e */ /* 0x0003e2000c10e38e */
[----:B------:R-:W-:-:S04]  /*27d0*/  PLOP3.LUT P0, PT, PT, PT, UP0, 0x80, 0x0 ;  /* 0x000000000000781c */ /* 0x000fc80003f0f008 */
[----:B------:R-:W-:-:S04]  /*27e0*/  SEL R15, R12, RZ, !P0 ;  /* 0x000000ff0c0f7207 */ /* 0x000fc80004000000 */
[----:B------:R-:W-:-:S13]  /*27f0*/  ISETP.NE.AND P0, PT, R15, -0x1, PT ;  /* 0xffffffff0f00780c */ /* 0x000fda0003f05270 */
[----:B-1----:R-:W-:Y:S05]  /*2800*/  @!P0 BRA `(.L_x_504) ;  /* 0x0000000000148947 */ /* 0x002fea0003800000 */
.L_x_505:
[----:B------:R-:W2:Y:S04]  /*2810*/  LDG.E.STRONG.GPU R10, desc[UR14][R8.64] ;  /* 0x0000000e080a7981 */ /* 0x000ea8000c1ef900 */
[----:B--2---:R-:W-:Y:S01]  /*2820*/  CCTL.IVALL ;  /* 0x00000000ff00798f */ /* 0x004fe20002000000 */
[----:B------:R-:W-:Y:S05]  /*2830*/  YIELD ;  /* 0x0000000000007946 */ /* 0x000fea0003800000 */
[----:B------:R-:W-:-:S13]  /*2840*/  ISETP.NE.AND P0, PT, R10, R15, PT ;  /* 0x0000000f0a00720c */ /* 0x000fda0003f05270 */
[----:B------:R-:W-:Y:S05]  /*2850*/  @P0 BRA `(.L_x_505) ;  /* 0xfffffffc00ec0947 */ /* 0x000fea000383ffff */
.L_x_504:
        /* <DEDUP_REMOVED lines=17> */
.L_x_509:
        /* <DEDUP_REMOVED lines=11> */
[----:B------:R-:W2:Y:S02]  /*2a20*/  @!P3 LDG.E.64 R8, desc[UR14][R8.64] ;  /* 0x0000000e0808b981 */ /* 0x000ea4000c1e1b00 */
[C-C-:B------:R-:W-:Y:S02]  /*2a30*/  @!P6 IMAD R15, R13.reuse, R15, R0.reuse ;  /* 0x0000000f0d0fe224 */ /* 0x140fe400078e0200 */
[----:B------:R-:W-:Y:S01]  /*2a40*/  @!P5 IMAD R17, R13, R17, R0 ;  /* 0x000000110d11d224 */ /* 0x000fe200078e0200 */
[----:B------:R-:W3:Y:S01]  /*2a50*/  @!P4 LDG.E.64 R10, desc[UR14][R10.64] ;  /* 0x0000000e0a0ac981 */ /* 0x000ee2000c1e1b00 */
        /* <DEDUP_REMOVED lines=11> */
[----:B------:R-:W-:Y:S02]  /*2b10*/  IADD3 R10, R18, 0x6, RZ ;  /* 0x00000006120a7810 */ /* 0x000fe40007ffe0ff */
[----:B------:R-:W-:Y:S01]  /*2b20*/  ISETP.EQ.OR P4, PT, R8, UR16, P2 ;  /* 0x0000001008007c0c */ /* 0x000fe20009782670 */
[----:B----4-:R-:W-:Y:S01]  /*2b30*/  @!P6 FADD.FTZ R32, R32, R14 ;  /* 0x0000000e2020e221 */ /* 0x010fe20000010000 */
[----:B------:R-:W-:Y:S01]  /*2b40*/  @!P6 FADD.FTZ R33, R33, R15 ;  /* 0x0000000f2121e221 */ /* 0x000fe20000010000 */
[----:B------:R-:W-:Y:S02]  /*2b50*/  IADD3 R14, R18, 0x7, RZ ;  /* 0x00000007120e7810 */ /* 0x000fe40007ffe0ff */
[----:B------:R-:W-:Y:S01]  /*2b60*/  ISETP.EQ.OR P6, PT, R10, UR16, P2 ;  /* 0x000000100a007c0c */ /* 0x000fe200097c2670 */
[----:B-----5:R-:W-:Y:S01]  /*2b70*/  @!P5 FADD.FTZ R32, R32, R16 ;  /* 0x000000102020d221 */ /* 0x020fe20000010000 */
        /* <DEDUP_REMOVED lines=82> */
.L_x_508:
        /* <DEDUP_REMOVED lines=16> */
[----:B------:R-:W-:-:S02]  /*31a0*/  IADD3 R17, R18, 0x3, RZ ;  /* 0x0000000312117810 */ /* 0x000fc40007ffe0ff */
[----:B------:R-:W-:Y:S02]  /*31b0*/  IADD3 R21, R18, 0x4, RZ ;  /* 0x0000000412157810 */ /* 0x000fe40007ffe0ff */
[----:B------:R-:W-:Y:S02]  /*31c0*/  ISETP.EQ.OR P0, PT, R17, UR16, P2 ;  /* 0x0000001011007c0c */ /* 0x000fe40009702670 */
[C---:B------:R-:W-:Y:S02]  /*31d0*/  ISETP.EQ.OR P4, PT, R21.reuse, UR16, P2 ;  /* 0x0000001015007c0c */ /* 0x040fe40009782670 */
[C---:B------:R-:W-:Y:S02]  /*31e0*/  IADD3 R18, R21.reuse, 0x1, RZ ;  /* 0x0000000115127810 */ /* 0x040fe40007ffe0ff */
[C---:B------:R-:W-:Y:S02]  /*31f0*/  IADD3 R19, R21.reuse, 0x2, RZ ;  /* 0x0000000215137810 */ /* 0x040fe40007ffe0ff */
[----:B------:R-:W-:Y:S01]  /*3200*/  IADD3 R16, R21, 0x3, RZ ;  /* 0x0000000315107810 */ /* 0x000fe20007ffe0ff */
[----:B--2---:R-:W-:Y:S01]  /*3210*/  @!P5 FADD.FTZ R32, R32, R8 ;  /* 0x000000082020d221 */ /* 0x004fe20000010000 */
[----:B------:R-:W-:Y:S01]  /*3220*/  @!P5 FADD.FTZ R33, R33, R9 ;  /* 0x000000092121d221 */ /* 0x000fe20000010000 */
[----:B------:R-:W-:-:S02]  /*3230*/  ISETP.EQ.OR P5, PT, R18, UR16, P2 ;  /* 0x0000001012007c0c */ /* 0x000fc400097a2670 */
[----:B------:R-:W-:Y:S02]  /*3240*/  @!P0 IMAD R9, R13, R17, R0 ;  /* 0x000000110d098224 */ /* 0x000fe400078e0200 */
[----:B---3--:R-:W-:Y:S01]  /*3250*/  @!P6 FADD.FTZ R32, R32, R10 ;  /* 0x0000000a2020e221 */ /* 0x008fe20000010000 */
[----:B------:R-:W-:Y:S01]  /*3260*/  @!P6 FADD.FTZ R33, R33, R11 ;  /* 0x0000000b2121e221 */ /* 0x000fe20000010000 */
[----:B------:R-:W-:Y:S01]  /*3270*/  ISETP.EQ.OR P6, PT, R19, UR16, P2 ;  /* 0x0000001013007c0c */ /* 0x000fe200097c2670 */
[----:B------:R-:W-:Y:S02]  /*3280*/  @!P4 IMAD R11, R13, R21, R0 ;  /* 0x000000150d0bc224 */ /* 0x000fe400078e0200 */
[----:B----4-:R-:W-:Y:S01]  /*3290*/  @!P3 FADD.FTZ R32, R32, R14 ;  /* 0x0000000e2020b221 */ /* 0x010fe20000010000 */
        /* <DEDUP_REMOVED lines=29> */
.L_x_510:
[----:B------:R-:W-:-:S13]  /*3470*/  ISETP.NE.OR P0, PT, R20, RZ, P0 ;  /* 0x000000ff1400720c */ /* 0x000fda0000705670 */
[----:B------:R-:W-:Y:S05]  /*3480*/  @!P0 BRA `(.L_x_506) ;  /* 0x00000000007c8947 */ /* 0x000fea0003800000 */
.L_x_507:
        /* <DEDUP_REMOVED lines=23> */
[----:B------:R-:W-:Y:S02]  /*3600*/  ISETP.NE.AND P0, PT, R20, RZ, PT ;  /* 0x000000ff1400720c */ /* 0x000fe40003f05270 */
[----:B---3--:R-:W-:Y:S01]  /*3610*/  @!P3 FADD.FTZ R32, R32, R10 ;  /* 0x0000000a2020b221 */ /* 0x008fe20000010000 */
[----:B------:R-:W-:-:S03]  /*3620*/  @!P3 FADD.FTZ R33, R33, R11 ;  /* 0x0000000b2121b221 */ /* 0x000fc60000010000 */
[----:B----4-:R-:W-:Y:S01]  /*3630*/  @!P4 FADD.FTZ R32, R32, R14 ;  /* 0x0000000e2020c221 */ /* 0x010fe20000010000 */
[----:B------:R-:W-:-:S03]  /*3640*/  @!P4 FADD.FTZ R33, R33, R15 ;  /* 0x0000000f2121c221 */ /* 0x000fc60000010000 */
[----:B-----5:R-:W-:Y:S01]  /*3650*/  @!P5 FADD.FTZ R32, R32, R16 ;  /* 0x000000102020d221 */ /* 0x020fe20000010000 */
[----:B------:R-:W-:Y:S02]  /*3660*/  @!P5 FADD.FTZ R33, R33, R17 ;  /* 0x000000112121d221 */ /* 0x000fe40000010000 */
[----:B------:R-:W-:Y:S05]  /*3670*/  @P0 BRA `(.L_x_507) ;  /* 0xfffffffc00840947 */ /* 0x000fea000383ffff */
.L_x_506:
        /* <DEDUP_REMOVED lines=8> */
[----:B------:R-:W2:Y:S02]  /*3700*/  LDG.E.64 R8, desc[UR14][R8.64] ;  /* 0x0000000e08087981 */ /* 0x000ea4000c1e1b00 */
[----:B--2---:R-:W-:Y:S01]  /*3710*/  FADD.FTZ R32, R32, R8 ;  /* 0x0000000820207221 */ /* 0x004fe20000010000 */
[----:B------:R-:W-:-:S07]  /*3720*/  FADD.FTZ R33, R33, R9 ;  /* 0x0000000921217221 */ /* 0x000fce0000010000 */
.L_x_512:
[----:B------:R-:W-:Y:S05]  /*3730*/  BSYNC B0 ;  /* 0x0000000000007941 */ /* 0x000fea0003800000 */
.L_x_511:
        /* <DEDUP_REMOVED lines=10> */
[----:B------:R-:W2:Y:S04]  /*37e0*/  @!P3 LDG.E.64 R8, desc[UR14][R8.64] ;  /* 0x0000000e0808b981 */ /* 0x000ea8000c1e1b00 */
[----:B------:R-:W3:Y:S01]  /*37f0*/  @!P0 LDG.E.64 R22, desc[UR14][R22.64] ;  /* 0x0000000e16168981 */ /* 0x000ee2000c1e1b00 */
[----:B--2---:R-:W-:Y:S01]  /*3800*/  @!P3 FADD.FTZ R32, R32, R8 ;  /* 0x000000082020b221 */ /* 0x004fe20000010000 */
[----:B------:R-:W-:-:S03]  /*3810*/  @!P3 FADD.FTZ R33, R33, R9 ;  /* 0x000000092121b221 */ /* 0x000fc60000010000 */
[----:B---3--:R-:W-:Y:S01]  /*3820*/  @!P0 FADD.FTZ R32, R32, R22 ;  /* 0x0000001620208221 */ /* 0x008fe20000010000 */
[----:B------:R-:W-:-:S07]  /*3830*/  @!P0 FADD.FTZ R33, R33, R23 ;  /* 0x0000001721218221 */ /* 0x000fce0000010000 */
.L_x_503:
[----:B------:R-:W1:Y:S01]  /*3840*/  S2UR UR7, SR_CgaCtaId ;  /* 0x00000000000779c3 */ /* 0x000e620000008800 */
[----:B------:R-:W-:Y:S01]  /*3850*/  UMOV UR6, 0x400 ;  /* 0x0000040000067882 */ /* 0x000fe20000000000 */
[----:B------:R-:W-:Y:S01]  /*3860*/  ISETP.NE.AND P0, PT, RZ, UR18, PT ;  /* 0x00000012ff007c0c */ /* 0x000fe2000bf05270 */
[--C-:B0-2---:R-:W-:Y:S02]  /*3870*/  HADD2.F32 R11, -RZ, R40.reuse.H0_H0 ;  /* 0x20000028ff0b7230 */ /* 0x105fe40000004100 */
[----:B------:R-:W-:Y:S02]  /*3880*/  HADD2.F32 R13, -RZ, R40.H1_H1 ;  /* 0x30000028ff0d7230 */ /* 0x000fe40000004100 */
[--C-:B------:R-:W-:Y:S02]  /*3890*/  HADD2.F32 R0, -RZ, R3.reuse.H1_H1 ;  /* 0x30000003ff007230 */ /* 0x100fe40000004100 */
[----:B------:R-:W-:Y:S01]  /*38a0*/  FADD.FTZ R10, -R2, R11 ;  /* 0x0000000b020a7221 */ /* 0x000fe20000010100 */
[----:B------:R-:W-:-:S02]  /*38b0*/  HADD2.F32 R11, -RZ, R3.H0_H0 ;  /* 0x20000003ff0b7230 */ /* 0x000fc40000004100 */
[----:B------:R-:W-:Y:S01]  /*38c0*/  FADD.FTZ R13, -R2, R13 ;  /* 0x0000000d020d7221 */ /* 0x000fe20000010100 */
[----:B------:R-:W-:-:S03]  /*38d0*/  FMUL.FTZ R17, R10, UR9 ;  /* 0x000000090a117c20 */ /* 0x000fc60008410000 */
[----:B------:R-:W-:Y:S01]  /*38e0*/  FMUL.FTZ R16, R13, UR9 ;  /* 0x000000090d107c20 */ /* 0x000fe20008410000 */
[----:B-1----:R-:W-:-:S09]  /*38f0*/  ULEA UR6, UR7, UR6, 0x18 ;  /* 0x0000000607067291 */ /* 0x002fd2000f8ec03f */
[----:B------:R0:W-:Y:S01]  /*3900*/  @!P2 STS.64 [UR6+0xc0], R32 ;  /* 0x0000c020ff00a988 */ /* 0x0001e20008000a06 */
[----:B------:R-:W-:Y:S06]  /*3910*/  BAR.SYNC.DEFER_BLOCKING 0x0 ;  /* 0x0000000000007b1d */ /* 0x000fec0000010000 */
[----:B------:R-:W1:Y:S01]  /*3920*/  LDS.64 R8, [UR6+0xc0] ;  /* 0x0000c006ff087984 */ /* 0x000e620008000a00 */
[----:B------:R-:W-:Y:S05]  /*3930*/  @!P0 BRA `(.L_x_513) ;  /* 0x0000000000488947 */ /* 0x000fea0003800000 */
[----:B------:R-:W-:Y:S01]  /*3940*/  FFMA.FTZ R7, R16, R5, R7 ;  /* 0x0000000510077223 */ /* 0x000fe20000010007 */
[----:B------:R-:W-:-:S03]  /*3950*/  FFMA.FTZ R6, R17, R4, R6 ;  /* 0x0000000411067223 */ /* 0x000fc60000010006 */
[----:B------:R-:W-:Y:S01]  /*3960*/  FMUL.FTZ R12, R7, -1.4426950216293334961 ;  /* 0xbfb8aa3b070c7820 */ /* 0x000fe20000410000 */
[----:B------:R-:W-:-:S05]  /*3970*/  FMUL.FTZ R2, R6, -1.4426950216293334961 ;  /* 0xbfb8aa3b06027820 */ /* 0x000fca0000410000 */
[----:B------:R-:W2:Y:S08]  /*3980*/  MUFU.EX2 R12, R12 ;  /* 0x0000000c000c7308 */ /* 0x000eb00000000800 */
[----:B------:R-:W3:Y:S01]  /*3990*/  MUFU.EX2 R2, R2 ;  /* 0x0000000200027308 */ /* 0x000ee20000000800 */
[----:B--2---:R-:W-:-:S07]  /*39a0*/  FADD.FTZ R13, R12, 1 ;  /* 0x3f8000000c0d7421 */ /* 0x004fce0000010000 */
[----:B------:R-:W2:Y:S01]  /*39b0*/  MUFU.RCP R13, R13 ;  /* 0x0000000d000d7308 */ /* 0x000ea20000001000 */
[----:B---3--:R-:W-:-:S07]  /*39c0*/  FADD.FTZ R3, R2, 1 ;  /* 0x3f80000002037421 */ /* 0x008fce0000010000 */
[----:B------:R-:W3:Y:S01]  /*39d0*/  MUFU.RCP R10, R3 ;  /* 0x00000003000a7308 */ /* 0x000ee20000001000 */
[----:B--2---:R-:W-:Y:S01]  /*39e0*/  FADD.FTZ R14, -R13, 1 ;  /* 0x3f8000000d0e7421 */ /* 0x004fe20000010100 */
[----:B------:R-:W-:-:S03]  /*39f0*/  FMUL.FTZ R0, R0, R13 ;  /* 0x0000000d00007220 */ /* 0x000fc60000410000 */
[----:B------:R-:W-:Y:S01]  /*3a00*/  FFMA.FTZ R7, R7, R14, 1 ;  /* 0x3f80000007077423 */ /* 0x000fe2000001000e */
[----:B---3--:R-:W-:Y:S01]  /*3a10*/  FADD.FTZ R15, -R10, 1 ;  /* 0x3f8000000a0f7421 */ /* 0x008fe20000010100 */
[----:B------:R-:W-:Y:S02]  /*3a20*/  FMUL.FTZ R11, R11, R10 ;  /* 0x0000000a0b0b7220 */ /* 0x000fe40000410000 */
[----:B------:R-:W-:Y:S01]  /*3a30*/  FMUL.FTZ R0, R0, R7 ;  /* 0x0000000700007220 */ /* 0x000fe20000410000 */
[----:B------:R-:W-:-:S04]  /*3a40*/  FFMA.FTZ R6, R6, R15, 1 ;  /* 0x3f80000006067423 */ /* 0x000fc8000001000f */
[----:B------:R-:W-:-:S07]  /*3a50*/  FMUL.FTZ R11, R11, R6 ;  /* 0x000000060b0b7220 */ /* 0x000fce0000410000 */
.L_x_513:
[----:B------:R-:W-:Y:S04]  /*3a60*/  BSSY B0, `(.L_x_514) ;  /* 0x0000017000007945 */ /* 0x000fe80003800000 */
[----:B------:R-:W-:Y:S05]  /*3a70*/  @!P1 BRA `(.L_x_515) ;  /* 0x0000000000549947 */ /* 0x000fea0003800000 */
[----:B------:R-:W-:Y:S01]  /*3a80*/  ULDC UR6, c[0x0][0x2bc] ;  /* 0x0000af0000067ab9 */ /* 0x000fe20000000800 */
[----:B------:R-:W-:Y:S01]  /*3a90*/  ULDC.64 UR20, c[0x0][0x288] ;  /* 0x0000a20000147ab9 */ /* 0x000fe20000000a00 */
[----:B-1----:R-:W-:Y:S01]  /*3aa0*/  FMUL.FTZ R8, R8, UR6 ;  /* 0x0000000608087c20 */ /* 0x002fe20008410000 */
        /* <DEDUP_REMOVED lines=16> */
[----:B------:R-:W-:-:S05]  /*3bb0*/  F2FP.F16.F32.PACK_AB R5, R5, R4 ;  /* 0x000000040505723e */ /* 0x000fca00000000ff */
[----:B------:R2:W-:Y:S02]  /*3bc0*/  STG.E desc[UR14][R2.64], R5 ;  /* 0x0000000502007986 */ /* 0x0005e4000c10190e */
.L_x_515:
[----:B------:R-:W-:Y:S05]  /*3bd0*/  BSYNC B0 ;  /* 0x0000000000007941 */ /* 0x000fea0003800000 */
.L_x_514:
[----:B------:R-:W-:Y:S01]  /*3be0*/  ULDC UR6, c[0x0][0x10] ;  /* 0x0000040000067ab9 */ /* 0x000fe20000000800 */
[----:B------:R-:W-:Y:S02]  /*3bf0*/  UIADD3 UR4, UR4, 0x1, URZ ;  /* 0x0000000104047890 */ /* 0x000fe4000fffe03f */
[----:B------:R-:W-:-:S04]  /*3c00*/  UIADD3 UR8, UR6, UR8, URZ ;  /* 0x0000000806087290 */ /* 0x000fc8000fffe03f */
[----:B------:R-:W-:-:S06]  /*3c10*/  UISETP.GE.AND UP0, UPT, UR8, UR5, UPT ;  /* 0x000000050800728c */ /* 0x000fcc000bf06270 */
[----:B------:R-:W-:-:S13]  /*3c20*/  PLOP3.LUT P0, PT, PT, PT, UP0, 0x80, 0x0 ;  /* 0x000000000000781c */ /* 0x000fda0003f0f008 */
[----:B------:R-:W-:Y:S05]  /*3c30*/  @!P0 BRA `(.L_x_516) ;  /* 0xffffffc400ac8947 */ /* 0x000fea000383ffff */
.L_x_493:
[----:B------:R-:W3:Y:S01]  /*3c40*/  LDC R4, c[0x0][0xc] ;  /* 0x00000300ff047b82 */ /* 0x000ee20000000800 */
[----:B------:R-:W-:Y:S01]  /*3c50*/  ISETP.NE.AND P1, PT, R39, RZ, PT ;  /* 0x000000ff2700720c */ /* 0x000fe20003f25270 */
[----:B------:R-:W-:Y:S06]  /*3c60*/  BSSY B0, `(.L_x_517) ;  /* 0x0000011000007945 */ /* 0x000fec0003800000 */
[----:B------:R-:W4:Y:S08]  /*3c70*/  LDC R7, c[0x0][0x10] ;  /* 0x00000400ff077b82 */ /* 0x000f300000000800 */
[----:B--2---:R-:W2:Y:S01]  /*3c80*/  LDC.64 R2, c[0x0][0x258] ;  /* 0x00009600ff027b82 */ /* 0x004ea20000000a00 */
[----:B---3--:R-:W-:-:S02]  /*3c90*/  ISETP.NE.AND P0, PT, R4, 0x1, PT ;  /* 0x000000010400780c */ /* 0x008fc40003f05270 */
[----:B----4-:R-:W-:-:S04]  /*3ca0*/  SHF.L.U32 R0, R7, 0x1, RZ ;  /* 0x0000000107007819 */ /* 0x010fc800000006ff */
[----:B------:R-:W-:-:S05]  /*3cb0*/  SEL R5, R0, RZ, P0 ;  /* 0x000000ff00057207 */ /* 0x000fca0000000000 */
[----:B--2---:R-:W-:Y:S01]  /*3cc0*/  IMAD.WIDE.U32 R2, R5, 0x4, R2 ;  /* 0x0000000405027825 */ /* 0x004fe200078e0002 */
[----:B------:R-:W-:Y:S06]  /*3cd0*/  @P1 BRA `(.L_x_518) ;  /* 0x0000000000241947 */ /* 0x000fec0003800000 */
[----:B------:R-:W2:Y:S01]  /*3ce0*/  S2R R0, SR_LANEID ;  /* 0x0000000000007919 */ /* 0x000ea20000000000 */
[----:B------:R-:W-:Y:S02]  /*3cf0*/  VOTEU.ANY UR4, UPT, PT ;  /* 0x0000000000047886 */ /* 0x000fe400038e0100 */
[----:B------:R-:W-:Y:S02]  /*3d00*/  UFLO.U32 UR5, UR4 ;  /* 0x00000004000572bd */ /* 0x000fe400080e0000 */
[----:B------:R-:W3:Y:S04]  /*3d10*/  POPC R5, UR4 ;  /* 0x0000000400057d09 */ /* 0x000ee80008000000 */
[----:B--2---:R-:W-:-:S13]  /*3d20*/  ISETP.EQ.U32.AND P0, PT, R0, UR5, PT ;  /* 0x0000000500007c0c */ /* 0x004fda000bf02070 */
[----:B------:R-:W-:Y:S06]  /*3d30*/  @P0 MEMBAR.ALL.GPU ;  /* 0x0000000000000992 */ /* 0x000fec000000a000 */
[----:B------:R-:W-:-:S00]  /*3d40*/  @P0 ERRBAR ;  /* 0x00000000000009ab */ /* 0x000fc00000000000 */
[----:B------:R-:W-:Y:S06]  /*3d50*/  @P0 CGAERRBAR ;  /* 0x00000000000005ab */ /* 0x000fec0000000000 */
[----:B---3--:R2:W-:Y:S02]  /*3d60*/  @P0 REDG.E.ADD.S32.STRONG.GPU desc[UR14][R2.64], R5 ;  /* 0x000000050200098e */ /* 0x0085e4000c10e38e */
.L_x_518:
[----:B------:R-:W-:Y:S05]  /*3d70*/  BSYNC B0 ;  /* 0x0000000000007941 */ /* 0x000fea0003800000 */
.L_x_517:
[----:B------:R-:W3:Y:S01]  /*3d80*/  S2UR UR4, SR_CTAID.X ;  /* 0x00000000000479c3 */ /* 0x000ee20000002500 */
[----:B------:R-:W-:Y:S02]  /*3d90*/  IADD3 R0, R4, -0x1, RZ ;  /* 0xffffffff04007810 */ /* 0x000fe40007ffe0ff */
[----:B--2---:R-:W-:-:S05]  /*3da0*/  IADD3 R5, R7, -0x1, RZ ;  /* 0xffffffff07057810 */ /* 0x004fca0007ffe0ff */
[----:B------:R-:W2:Y:S01]  /*3db0*/  S2UR UR5, SR_CTAID.Y ;  /* 0x00000000000579c3 */ /* 0x000ea20000002600 */
[----:B---3--:R-:W-:-:S04]  /*3dc0*/  ISETP.NE.AND P0, PT, R0, UR4, PT ;  /* 0x0000000400007c0c */ /* 0x008fc8000bf05270 */
[----:B--2---:R-:W-:-:S13]  /*3dd0*/  ISETP.NE.OR P0, PT, R5, UR5, P0 ;  /* 0x0000000505007c0c */ /* 0x004fda0008705670 */
[----:B------:R-:W-:Y:S05]  /*3de0*/  @P0 EXIT ;  /* 0x000000000000094d */ /* 0x000fea0003800000 */
[----:B------:R-:W-:Y:S05]  /*3df0*/  @P1 BRA `(.L_x_519) ;  /* 0x0000000000201947 */ /* 0x000fea0003800000 */
[----:B------:R-:W-:-:S05]  /*3e00*/  IMAD R0, R4, R7, RZ ;  /* 0x0000000704007224 */ /* 0x000fca00078e02ff */
[----:B------:R-:W-:-:S13]  /*3e10*/  ISETP.NE.AND P0, PT, R0, -0x1, PT ;  /* 0xffffffff0000780c */ /* 0x000fda0003f05270 */
[----:B------:R-:W-:Y:S05]  /*3e20*/  @!P0 BRA `(.L_x_519) ;  /* 0x0000000000148947 */ /* 0x000fea0003800000 */
.L_x_520:
[----:B------:R-:W2:Y:S04]  /*3e30*/  LDG.E.STRONG.GPU R5, desc[UR14][R2.64] ;  /* 0x0000000e02057981 */ /* 0x000ea8000c1ef900 */
[----:B--2---:R-:W-:Y:S01]  /*3e40*/  CCTL.IVALL ;  /* 0x00000000ff00798f */ /* 0x004fe20002000000 */
[----:B------:R-:W-:Y:S05]  /*3e50*/  YIELD ;  /* 0x0000000000007946 */ /* 0x000fea0003800000 */
[----:B------:R-:W-:-:S13]  /*3e60*/  ISETP.NE.AND P0, PT, R5, R0, PT ;  /* 0x000000000500720c */ /* 0x000fda0003f05270 */
[----:B------:R-:W-:Y:S05]  /*3e70*/  @P0 BRA `(.L_x_520) ;  /* 0xfffffffc00ec0947 */ /* 0x000fea000383ffff */
.L_x_519:
[----:B------:R-:W-:Y:S05]  /*3e80*/  WARPSYNC.ALL ;  /* 0x0000000000007948 */ /* 0x000fea0003800000 */
[----:B------:R-:W2:Y:S08]  /*3e90*/  LDC.64 R2, c[0x0][0x288] ;  /* 0x0000a200ff027b82 */ /* 0x000eb00000000a00 */
[----:B------:R-:W-:Y:S01]  /*3ea0*/  BAR.SYNC.DEFER_BLOCKING 0x0 ;  /* 0x0000000000007b1d */ /* 0x000fe20000010000 */
[----:B--2---:R-:W-:-:S04]  /*3eb0*/  LEA.HI R0, P0, R3, R2, RZ, 0x1 ;  /* 0x0000000203007211 */ /* 0x004fc800078108ff */
[----:B------:R-:W-:-:S04]  /*3ec0*/  IADD3.X R5, RZ, R3, RZ, P0, !PT ;  /* 0x00000003ff057210 */ /* 0x000fc800007fe4ff */
[----:B------:R-:W-:Y:S02]  /*3ed0*/  SHF.R.S64 R24, R0, 0x1, R5 ;  /* 0x0000000100187819 */ /* 0x000fe40000001005 */
[----:B------:R-:W-:Y:S02]  /*3ee0*/  SHF.R.S32.HI R0, RZ, 0x1f, R39 ;  /* 0x0000001fff007819 */ /* 0x000fe40000011427 */
[----:B------:R-:W-:Y:S02]  /*3ef0*/  SHF.R.S32.HI R25, RZ, 0x1, R5 ;  /* 0x00000001ff197819 */ /* 0x000fe40000011405 */
[----:B------:R-:W-:-:S04]  /*3f00*/  ISETP.GT.U32.AND P0, PT, R24, R39, PT ;  /* 0x000000271800720c */ /* 0x000fc80003f04070 */
[----:B------:R-:W-:-:S13]  /*3f10*/  ISETP.GT.AND.EX P0, PT, R25, R0, PT, P0 ;  /* 0x000000001900720c */ /* 0x000fda0003f04300 */
[----:B------:R-:W-:Y:S05]  /*3f20*/  @!P0 EXIT ;  /* 0x000000000000894d */ /* 0x000fea0003800000 */
[C---:B-1----:R-:W-:Y:S01]  /*3f30*/  IMAD.WIDE.U32 R8, R2.reuse, 0x3, RZ ;  /* 0x0000000302087825 */ /* 0x042fe200078e00ff */
[----:B------:R-:W-:Y:S01]  /*3f40*/  LEA R11, R3, R3, 0x1 ;  /* 0x00000003030b7211 */ /* 0x000fe200078e08ff */
[----:B------:R-:W1:Y:S01]  /*3f50*/  LDC.64 R4, c[0x0][0x218] ;  /* 0x00008600ff047b82 */ /* 0x000e620000000a00 */
        /* <DEDUP_REMOVED lines=9> */
[----:B------:R-:W-:-:S07]  /*3ff0*/  SHF.L.U64.HI R29, R27, 0x2, R8 ;  /* 0x000000021b1d7819 */ /* 0x000fce0000010208 */
.L_x_521:
[----:B------:R-:W-:-:S04]  /*4000*/  LEA R12, P0, R39, UR4, 0x2 ;  /* 0x00000004270c7c11 */ /* 0x000fc8000f8010ff */
[----:B------:R-:W-:Y:S02]  /*4010*/  LEA.HI.X R13, R39, UR5, R0, 0x2, P0 ;  /* 0x00000005270d7c11 */ /* 0x000fe400080f1400 */
[-C--:B------:R-:W-:Y:S02]  /*4020*/  LEA R14, P0, R24, R12.reuse, 0x2 ;  /* 0x0000000c180e7211 */ /* 0x080fe400078010ff */
[-C--:B------:R-:W-:Y:S01]  /*4030*/  LEA R18, P1, R2, R12.reuse, 0x2 ;  /* 0x0000000c02127211 */ /* 0x080fe200078210ff */
[----:B---3--:R-:W3:Y:S01]  /*4040*/  LDG.E R20, desc[UR14][R12.64] ;  /* 0x0000000e0c147981 */ /* 0x008ee2000c1e1900 */
[----:B------:R-:W-:Y:S02]  /*4050*/  LEA R16, P2, R27, R12, 0x2 ;  /* 0x0000000c1b107211 */ /* 0x000fe400078410ff */
[----:B------:R-:W-:Y:S02]  /*4060*/  IADD3.X R15, R13, R31, RZ, P0, !PT ;  /* 0x0000001f0d0f7210 */ /* 0x000fe400007fe4ff */
[----:B------:R-:W-:-:S02]  /*4070*/  IADD3.X R19, R3, R13, RZ, P1, !PT ;  /* 0x0000000d03137210 */ /* 0x000fc40000ffe4ff */
[----:B------:R-:W-:Y:S01]  /*4080*/  IADD3.X R17, R13, R29, RZ, P2, !PT ;  /* 0x0000001d0d117210 */ /* 0x000fe200017fe4ff */
[----:B------:R-:W3:Y:S04]  /*4090*/  LDG.E R21, desc[UR14][R14.64] ;  /* 0x0000000e0e157981 */ /* 0x000ee8000c1e1900 */
[----:B------:R-:W4:Y:S04]  /*40a0*/  LDG.E R22, desc[UR14][R18.64] ;  /* 0x0000000e12167981 */ /* 0x000f28000c1e1900 */
[----:B------:R-:W4:Y:S01]  /*40b0*/  LDG.E R23, desc[UR14][R16.64] ;  /* 0x0000000e10177981 */ /* 0x000f22000c1e1900 */
[----:B------:R-:W-:-:S02]  /*40c0*/  SHF.L.U32 R11, R39, 0x1, RZ ;  /* 0x00000001270b7819 */ /* 0x000fc400000006ff */
[----:B------:R-:W-:-:S03]  /*40d0*/  IADD3 R39, R39, 0x280, RZ ;  /* 0x0000028027277810 */ /* 0x000fc60007ffe0ff */
[----:B-1----:R-:W-:-:S04]  /*40e0*/  IMAD.WIDE R8, R11, 0x4, R4 ;  /* 0x000000040b087825 */ /* 0x002fc800078e0204 */
[----:B--2---:R-:W-:Y:S01]  /*40f0*/  IMAD.WIDE R10, R11, 0x4, R6 ;  /* 0x000000040b0a7825 */ /* 0x004fe200078e0206 */
[----:B------:R-:W-:Y:S02]  /*4100*/  ISETP.GT.U32.AND P0, PT, R24, R39, PT ;  /* 0x000000271800720c */ /* 0x000fe40003f04070 */
[----:B------:R-:W-:-:S04]  /*4110*/  SHF.R.S32.HI R0, RZ, 0x1f, R39 ;  /* 0x0000001fff007819 */ /* 0x000fc80000011427 */
[----:B------:R-:W-:Y:S01]  /*4120*/  ISETP.GT.AND.EX P0, PT, R25, R0, PT, P0 ;  /* 0x000000001900720c */ /* 0x000fe20003f04300 */
[----:B---3--:R3:W-:Y:S04]  /*4130*/  STG.E.64 desc[UR14][R8.64], R20 ;  /* 0x0000001408007986 */ /* 0x0087e8000c101b0e */
[----:B----4-:R3:W-:Y:S08]  /*4140*/  STG.E.64 desc[UR14][R10.64], R22 ;  /* 0x000000160a007986 */ /* 0x0107f0000c101b0e */
[----:B------:R-:W-:Y:S05]  /*4150*/  @P0 BRA `(.L_x_521) ;  /* 0xfffffffc00a80947 */ /* 0x000fea000383ffff */
[----:B------:R-:W-:Y:S05]  /*4160*/  EXIT ;  /* 0x000000000000794d */ /* 0x000fea0003800000 */
.L_x_522:
        /* <DEDUP_REMOVED lines=9> */
.L_x_2291:


//--------------------- .text._Z35group_norm_nhwc_bwd_one_pass_kernelI11Fp16IOFp32WLi128ELi20ELi640EEv26Group_norm_nhwc_bwd_params --------------------------
	.section	.text._Z35group_norm_nhwc_bwd_one_pass_kernelI11Fp16IOFp32WLi128ELi20ELi640EEv26Group_norm_nhwc_bwd_params,"ax",@progbits
	.align	128
        .global         _Z35group_norm_nhwc_bwd_one_pass_kernelI11Fp16IOFp32WLi128ELi20ELi640EEv26Group_norm_nhwc_bwd_params
        .type           _Z35group_norm_nhwc_bwd_one_pass_kernelI11Fp16IOFp32WLi128ELi20ELi640EEv26Group_norm_nhwc_bwd_params,@function
        .size           _Z35group_norm_nhwc_bwd_one_pass_kernelI11Fp16IOFp32WLi128ELi20ELi640EEv26Group_norm_nhwc_bwd_params,(.L_x_2292 - _Z35group_norm_nhwc_bwd_one_pass_kernelI11Fp16IOFp32WLi128ELi20ELi640EEv26Group_norm_nhwc_bwd_params)
        .other          _Z35group_norm_nhwc_bwd_one_pass_kernelI11Fp16IOFp32WLi128ELi20ELi640EEv26Group_norm_nhwc_bwd_params,@"STO_CUDA_ENTRY STV_DEFAULT"
_Z35group_norm_nhwc_bwd_one_pass_kernelI11Fp16IOFp32WLi128ELi20ELi640EEv26Group_norm_nhwc_bwd_params:
.text._Z35group_norm_nhwc_bwd_one_pass_kernelI11Fp16IOFp32WLi128ELi20ELi640EEv26Group_norm_nhwc_bwd_params:
        /* <DEDUP_REMOVED lines=48> */
.L_x_550:
[----:B0-----:R-:W0:Y:S01]  /*0300*/  LDC R10, c[0x0][0x2a0] ;  /* 0x0000a800ff0a7b82 */ /* 0x001e220000000800 */
[----:B------:R-:W-:Y:S01]  /*0310*/  ULDC.64 UR8, c[0x0][0x248] ;  /* 0x0000920000087ab9 */ /* 0x000fe20000000a00 */
[----:B------:R-:W-:Y:S01]  /*0320*/  IABS R8, UR7 ;  /* 0x0000000700087c13 */ /* 0x000fe20008000000 */
[----:B------:R-:W-:Y:S02]  /*0330*/  UIMAD.WIDE UR8, UR7, 0x8, UR8 ;  /* 0x00000008070878a5 */ /* 0x000fe4000f8e0208 */
[----:B------:R-:W-:Y:S02]  /*0340*/  ISETP.LE.AND P5, PT, RZ, UR7, PT ;  /* 0x00000007ff007c0c */ /* 0x000fe4000bfa3270 */
[----:B------:R-:W-:Y:S01]  /*0350*/  SHF.R.S32.HI R21, RZ, 0x1f, R35 ;  /* 0x0000001fff157819 */ /* 0x000fe20000011423 */
[----:B-1----:R-:W1:Y:S01]  /*0360*/  @P1 LDC.64 R16, c[0x0][0x230] ;  /* 0x00008c00ff101b82 */ /* 0x002e620000000a00 */
[----:B0-----:R-:W-:-:S04]  /*0370*/  IABS R7, R10 ;  /* 0x0000000a00077213 */ /* 0x001fc80000000000 */
        /* <DEDUP_REMOVED lines=106> */
.L_x_525:
[----:B------:R-:W-:Y:S05]  /*0a20*/  BSYNC B0 ;  /* 0x0000000000007941 */ /* 0x000fea0003800000 */
.L_x_524:
[----:B------:R-:W-:Y:S01]  /*0a30*/  ISETP.NE.AND P2, PT, RZ, UR18, PT ;  /* 0x00000012ff007c0c */ /* 0x000fe2000bf45270 */
[--C-:B0----5:R-:W-:Y:S02]  /*0a40*/  HADD2.F32 R8, -RZ, R33.reuse.H0_H0 ;  /* 0x20000021ff087230 */ /* 0x121fe40000004100 */
[----:B------:R-:W-:Y:S02]  /*0a50*/  HADD2.F32 R9, -RZ, R33.H1_H1 ;  /* 0x30000021ff097230 */ /* 0x000fe40000004100 */
[----:B------:R-:W-:Y:S02]  /*0a60*/  HADD2.F32 R15, -RZ, R34.H0_H0 ;  /* 0x20000022ff0f7230 */ /* 0x000fe40000004100 */
[----:B------:R-:W-:Y:S01]  /*0a70*/  FADD.FTZ R8, R8, -UR19 ;  /* 0x8000001308087e21 */ /* 0x000fe20008010000 */
[--C-:B------:R-:W-:Y:S02]  /*0a80*/  HADD2.F32 R12, -RZ, R32.reuse.H0_H0 ;  /* 0x20000020ff0c7230 */ /* 0x100fe40000004100 */
[----:B------:R-:W-:Y:S01]  /*0a90*/  FADD.FTZ R16, R9, -UR19 ;  /* 0x8000001309107e21 */ /* 0x000fe20008010000 */
[----:B------:R-:W-:-:S02]  /*0aa0*/  HADD2.F32 R13, -RZ, R32.H1_H1 ;  /* 0x30000020ff0d7230 */ /* 0x000fc40000004100 */
[----:B------:R-:W-:Y:S01]  /*0ab0*/  FMUL.FTZ R9, R8, UR13 ;  /* 0x0000000d08097c20 */ /* 0x000fe20008410000 */
[----:B------:R-:W-:Y:S02]  /*0ac0*/  HADD2.F32 R14, -RZ, R34.H1_H1 ;  /* 0x30000022ff0e7230 */ /* 0x000fe40000004100 */
[----:B------:R-:W-:Y:S01]  /*0ad0*/  FADD.FTZ R15, R15, -UR19 ;  /* 0x800000130f0f7e21 */ /* 0x000fe20008010000 */
[--C-:B------:R-:W-:Y:S02]  /*0ae0*/  HADD2.F32 R11, -RZ, R31.reuse.H0_H0 ;  /* 0x2000001fff0b7230 */ /* 0x100fe40000004100 */
[----:B------:R-:W-:Y:S01]  /*0af0*/  FMUL.FTZ R8, R16, UR13 ;  /* 0x0000000d10087c20 */ /* 0x000fe20008410000 */
[----:B------:R-:W-:Y:S01]  /*0b00*/  HADD2.F32 R10, -RZ, R31.H1_H1 ;  /* 0x3000001fff0a7230 */ /* 0x000fe20000004100 */
        /* <DEDUP_REMOVED lines=19> */
.L_x_526:
        /* <DEDUP_REMOVED lines=26> */
.L_x_527:
        /* <DEDUP_REMOVED lines=103> */
.L_x_529:
[----:B------:R-:W-:Y:S05]  /*1450*/  BSYNC B0 ;  /* 0x0000000000007941 */ /* 0x000fea0003800000 */
.L_x_528:
        /* <DEDUP_REMOVED lines=318> */
.L_x_531:
[----:B------:R-:W-:Y:S05]  /*2840*/  BSYNC B0 ;  /* 0x0000000000007941 */ /* 0x000fea0003800000 */
.L_x_530:
        /* <DEDUP_REMOVED lines=20> */
.L_x_533:
[----:B------:R-:W-:Y:S05]  /*2990*/  BSYNC B0 ;  /* 0x0000000000007941 */ /* 0x000fea0003800000 */
.L_x_532:
        /* <DEDUP_REMOVED lines=34> */
.L_x_536:
[----:B------:R-:W2:Y:S04]  /*2bc0*/  LDG.E.STRONG.GPU R12, desc[UR14][R10.64] ;  /* 0x0000000e0a0c7981 */ /* 0x000ea8000c1ef900 */
[----:B--2---:R-:W-:Y:S01]  /*2bd0*/  CCTL.IVALL ;  /* 0x00000000ff00798f */ /* 0x004fe20002000000 */
[----:B------:R-:W-:Y:S05]  /*2be0*/  YIELD ;  /* 0x0000000000007946 */ /* 0x000fea0003800000 */
[----:B------:R-:W-:-:S13]  /*2bf0*/  ISETP.NE.AND P0, PT, R12, R15, PT ;  /* 0x0000000f0c00720c */ /* 0x000fda0003f05270 */
[----:B------:R-:W-:Y:S05]  /*2c00*/  @P0 BRA `(.L_x_536) ;  /* 0xfffffffc00ec0947 */ /* 0x000fea000383ffff */
.L_x_535:
        /* <DEDUP_REMOVED lines=17> */
.L_x_540:
        /* <DEDUP_REMOVED lines=115> */
.L_x_539:
        /* <DEDUP_REMOVED lines=61> */
.L_x_541:
[----:B------:R-:W-:-:S13]  /*3820*/  ISETP.NE.OR P0, PT, R18, RZ, P0 ;  /* 0x000000ff1200720c */ /* 0x000fda0000705670 */
[----:B------:R-:W-:Y:S05]  /*3830*/  @!P0 BRA `(.L_x_537) ;  /* 0x00000000007c8947 */ /* 0x000fea0003800000 */
.L_x_538:
        /* <DEDUP_REMOVED lines=31> */
.L_x_537:
        /* <DEDUP_REMOVED lines=11> */
.L_x_543:
[----:B------:R-:W-:Y:S05]  /*3ae0*/  BSYNC B0 ;  /* 0x0000000000007941 */ /* 0x000fea0003800000 */
.L_x_542:
        /* <DEDUP_REMOVED lines=16> */
.L_x_534:
[----:B------:R-:W1:Y:S01]  /*3bf0*/  S2UR UR9, SR_CgaCtaId ;  /* 0x00000000000979c3 */ /* 0x000e620000008800 */
[----:B------:R-:W-:Y:S01]  /*3c00*/  UMOV UR8, 0x400 ;  /* 0x0000040000087882 */ /* 0x000fe20000000000 */
[--C-:B--2---:R-:W-:Y:S02]  /*3c10*/  HADD2.F32 R10, -RZ, R33.reuse.H0_H0 ;  /* 0x20000021ff0a7230 */ /* 0x104fe40000004100 */
[----:B------:R-:W-:Y:S02]  /*3c20*/  HADD2.F32 R33, -RZ, R33.H1_H1 ;  /* 0x30000021ff217230 */ /* 0x000fe40000004100 */
[--C-:B------:R-:W-:Y:S02]  /*3c30*/  HADD2.F32 R11, -RZ, R32.reuse.H0_H0 ;  /* 0x20000020ff0b7230 */ /* 0x100fe40000004100 */
[----:B------:R-:W-:Y:S01]  /*3c40*/  FADD.FTZ R12, R10, -UR19 ;  /* 0x800000130a0c7e21 */ /* 0x000fe20008010000 */
[----:B------:R-:W-:Y:S02]  /*3c50*/  HADD2.F32 R32, -RZ, R32.H1_H1 ;  /* 0x30000020ff207230 */ /* 0x000fe40000004100 */
[----:B------:R-:W-:Y:S01]  /*3c60*/  FADD.FTZ R33, R33, -UR19 ;  /* 0x8000001321217e21 */ /* 0x000fe20008010000 */
[----:B------:R-:W-:-:S03]  /*3c70*/  FMUL.FTZ R23, R12, UR13 ;  /* 0x0000000d0c177c20 */ /* 0x000fc60008410000 */
[----:B------:R-:W-:Y:S01]  /*3c80*/  FMUL.FTZ R22, R33, UR13 ;  /* 0x0000000d21167c20 */ /* 0x000fe20008410000 */
[----:B-1----:R-:W-:-:S09]  /*3c90*/  ULEA UR8, UR9, UR8, 0x18 ;  /* 0x0000000809087291 */ /* 0x002fd2000f8ec03f */
[----:B------:R-:W-:Y:S01]  /*3ca0*/  @!P3 STS.64 [UR8+0xc0], R28 ;  /* 0x0000c01cff00b988 */ /* 0x000fe20008000a08 */
[----:B------:R-:W-:Y:S06]  /*3cb0*/  BAR.SYNC.DEFER_BLOCKING 0x0 ;  /* 0x0000000000007b1d */ /* 0x000fec0000010000 */
[----:B------:R-:W1:Y:S01]  /*3cc0*/  LDS.64 R8, [UR8+0xc0] ;  /* 0x0000c008ff087984 */ /* 0x000e620008000a00 */
[----:B------:R-:W-:Y:S02]  /*3cd0*/  ULDC UR8, c[0x0][0x2bc] ;  /* 0x0000af0000087ab9 */ /* 0x000fe40000000800 */
[----:B-1----:R-:W-:Y:S01]  /*3ce0*/  FMUL.FTZ R2, R8, UR8 ;  /* 0x0000000808027c20 */ /* 0x002fe20008410000 */
[----:B------:R-:W-:-:S02]  /*3cf0*/  HADD2.F32 R8, -RZ, R34.H0_H0 ;  /* 0x20000022ff087230 */ /* 0x000fc40000004100 */
[----:B------:R-:W-:Y:S01]  /*3d00*/  FMUL.FTZ R9, R9, UR8 ;  /* 0x0000000809097c20 */ /* 0x000fe20008410000 */
[----:B------:R-:W-:Y:S02]  /*3d10*/  HADD2.F32 R34, -RZ, R34.H1_H1 ;  /* 0x30000022ff227230 */ /* 0x000fe40000004100 */
[----:B------:R-:W-:-:S03]  /*3d20*/  FADD.FTZ R8, R8, -UR19 ;  /* 0x8000001308087e21 */ /* 0x000fc60008010000 */
[----:B------:R-:W-:Y:S01]  /*3d30*/  FADD.FTZ R10, R34, -UR19 ;  /* 0x80000013220a7e21 */ /* 0x000fe20008010000 */
        /* <DEDUP_REMOVED lines=19> */
.L_x_544:
        /* <DEDUP_REMOVED lines=15> */
[----:B------:R-:W-:Y:S02]  /*3f60*/  F2FP.F16.F32.PACK_AB R11, R11, R16 ;  /* 0x000000100b0b723e */ /* 0x000fe400000000ff */
[----:B------:R-:W-:Y:S02]  /*3f70*/  LEA R14, P0, R12, UR8, 0x1 ;  /* 0x000000080c0e7c11 */ /* 0x000fe4000f8008ff */
[----:B------:R-:W-:-:S04]  /*3f80*/  IADD3 R15, R13, R15, RZ ;  /* 0x0000000f0d0f7210 */ /* 0x000fc80007ffe0ff */
[----:B------:R-:W-:-:S05]  /*3f90*/  LEA.HI.X R15, R12, UR9, R15, 0x1, P0 ;  /* 0x000000090c0f7c11 */ /* 0x000fca00080f0c0f */
[----:B------:R1:W-:Y:S02]  /*3fa0*/  STG.E desc[UR14][R14.64], R11 ;  /* 0x0000000b0e007986 */ /* 0x0003e4000c10190e */
.L_x_546:
[----:B------:R-:W-:Y:S05]  /*3fb0*/  BSYNC B0 ;  /* 0x0000000000007941 */ /* 0x000fea0003800000 */
.L_x_545:
[--C-:B-1----:R-:W-:Y:S02]  /*3fc0*/  HADD2.F32 R11, -RZ, R31.reuse.H0_H0 ;  /* 0x2000001fff0b7230 */ /* 0x102fe40000004100 */
[----:B------:R-:W-:Y:S01]  /*3fd0*/  FMUL.FTZ R19, R8, UR13 ;  /* 0x0000000d08137c20 */ /* 0x000fe20008410000 */
[----:B------:R-:W-:Y:S02]  /*3fe0*/  HADD2.F32 R12, -RZ, R31.H1_H1 ;  /* 0x3000001fff0c7230 */ /* 0x000fe40000004100 */
        /* <DEDUP_REMOVED lines=20> */
.L_x_547:
        /* <DEDUP_REMOVED lines=21> */
[----:B------:R-:W-:Y:S02]  /*4280*/  F2FP.F16.F32.PACK_AB R7, R7, R6 ;  /* 0x000000060707723e */ /* 0x000fe400000000ff */
[----:B------:R-:W-:-:S05]  /*4290*/  LEA.HI.X R5, R40, UR9, R5, 0x1, P0 ;  /* 0x0000000928057c11 */ /* 0x000fca00080f0c05 */
[----:B------:R1:W-:Y:S02]  /*42a0*/  STG.E desc[UR14][R4.64], R7 ;  /* 0x0000000704007986 */ /* 0x0003e4000c10190e */
.L_x_549:
[----:B------:R-:W-:Y:S05]  /*42b0*/  BSYNC B0 ;  /* 0x0000000000007941 */ /* 0x000fea0003800000 */
.L_x_548:
[----:B------:R-:W-:Y:S01]  /*42c0*/  ULDC UR8, c[0x0][0x10] ;  /* 0x0000040000087ab9 */ /* 0x000fe20000000800 */
[----:B------:R-:W-:Y:S02]  /*42d0*/  UIADD3 UR4, UR4, 0x1, URZ ;  /* 0x0000000104047890 */ /* 0x000fe4000fffe03f */
[----:B------:R-:W-:-:S04]  /*42e0*/  UIADD3 UR7, UR8, UR7, URZ ;  /* 0x0000000708077290 */ /* 0x000fc8000fffe03f */
[----:B------:R-:W-:-:S06]  /*42f0*/  UISETP.GE.AND UP0, UPT, UR7, UR5, UPT ;  /* 0x000000050700728c */ /* 0x000fcc000bf06270 */
[----:B------:R-:W-:-:S13]  /*4300*/  PLOP3.LUT P0, PT, PT, PT, UP0, 0x80, 0x0 ;  /* 0x000000000000781c */ /* 0x000fda0003f0f008 */
[----:B------:R-:W-:Y:S05]  /*4310*/  @!P0 BRA `(.L_x_550) ;  /* 0xffffffbc00f88947 */ /* 0x000fea000383ffff */
.L_x_523:
[----:B-1----:R-:W1:Y:S01]  /*4320*/  LDC R4, c[0x0][0xc] ;  /* 0x00000300ff047b82 */ /* 0x002e620000000800 */
[----:B------:R-:W-:Y:S01]  /*4330*/  ISETP.NE.AND P1, PT, R37, RZ, PT ;  /* 0x000000ff2500720c */ /* 0x000fe20003f25270 */
[----:B------:R-:W-:Y:S06]  /*4340*/  BSSY B0, `(.L_x_551) ;  /* 0x0000011000007945 */ /* 0x000fec0003800000 */
[----:B------:R-:W0:Y:S08]  /*4350*/  LDC R7, c[0x0][0x10] ;  /* 0x00000400ff077b82 */ /* 0x000e300000000800 */
        /* <DEDUP_REMOVED lines=15> */
.L_x_552:
[----:B------:R-:W-:Y:S05]  /*4450*/  BSYNC B0 ;  /* 0x0000000000007941 */ /* 0x000fea0003800000 */
.L_x_551:
        /* <DEDUP_REMOVED lines=11> */
.L_x_554:
[----:B------:R-:W2:Y:S04]  /*4510*/  LDG.E.STRONG.GPU R5, desc[UR14][R2.64] ;  /* 0x0000000e02057981 */ /* 0x000ea8000c1ef900 */
[----:B--2---:R-:W-:Y:S01]  /*4520*/  CCTL.IVALL ;  /* 0x00000000ff00798f */ /* 0x004fe20002000000 */
[----:B------:R-:W-:Y:S05]  /*4530*/  YIELD ;  /* 0x0000000000007946 */ /* 0x000fea0003800000 */
[----:B------:R-:W-:-:S13]  /*4540*/  ISETP.NE.AND P0, PT, R5, R0, PT ;  /* 0x000000000500720c */ /* 0x000fda0003f05270 */
[----:B------:R-:W-:Y:S05]  /*4550*/  @P0 BRA `(.L_x_554) ;  /* 0xfffffffc00ec0947 */ /* 0x000fea000383ffff */
.L_x_553:
        /* <DEDUP_REMOVED lines=24> */
.L_x_555:
        /* <DEDUP_REMOVED lines=23> */
.L_x_556:
        /* <DEDUP_REMOVED lines=11> */
.L_x_2292:


//--------------------- .text._Z35group_norm_nhwc_bwd_one_pass_kernelI11Fp16IOFp32WLi256ELi20ELi640EEv26Group_norm_nhwc_bwd_params --------------------------
	.section	.text._Z35group_norm_nhwc_bwd_one_pass_kernelI11Fp16IOFp32WLi256ELi20ELi640EEv26Group_norm_nhwc_bwd_params,"ax",@progbits
	.align	128
        .global         _Z35group_norm_nhwc_bwd_one_pass_kernelI11Fp16IOFp32WLi256ELi20ELi640EEv26Group_norm_nhwc_bwd_params
        .type           _Z35group_norm_nhwc_bwd_one_pass_kernelI11Fp16IOFp32WLi256ELi20ELi640EEv26Group_norm_nhwc_bwd_params,@function
        .size           _Z35group_norm_nhwc_bwd_one_pass_kernelI11Fp16IOFp32WLi256ELi20ELi640EEv26Group_norm_nhwc_bwd_params,(.L_x_2293 - _Z35group_norm_nhwc_bwd_one_pass_kernelI11Fp16IOFp32WLi256ELi20ELi640EEv26Group_norm_nhwc_bwd_params)
        .other          _Z35group_norm_nhwc_bwd_one_pass_kernelI11Fp16IOFp32WLi256ELi20ELi640EEv26Group_norm_nhwc_bwd_params,@"STO_CUDA_ENTRY STV_DEFAULT"
_Z35group_norm_nhwc_bwd_one_pass_kernelI11Fp16IOFp32WLi256ELi20ELi640EEv26Group_norm_nhwc_bwd_params:
.text._Z35group_norm_nhwc_bwd_one_pass_kernelI11Fp16IOFp32WLi256ELi20ELi640EEv26Group_norm_nhwc_bwd_params:
        /* <DEDUP_REMOVED lines=18> */
[----:B------:R-:W-:Y:S01]  /*0120*/  ULEA.HI UR7, UP0, UR15, UR14, URZ, 0x1 ;  /* 0x0000000e0f077291 */ /* 0x000fe2000f81083f */
[----:B------:R-:W-:Y:S01]  /*0130*/  SHF.R.S32.HI R3, RZ, 0x1f, R40 ;  /* 0x0000001fff037819 */ /* 0x000fe20000011428 */
[----:B------:R-:W-:Y:S01]  /*0140*/  UIADD3 UR8, UR5, UR8, URZ ;  /* 0x0000000805087290 */ /* 0x000fe2000fffe03f */
[----:B------:R-:W-:Y:S01]  /*0150*/  UMOV UR6, 0x400 ;  /* 0x0000040000067882 */ /* 0x000fe20000000000 */
[----:B------:R-:W-:Y:S01]  /*0160*/  UIADD3.X UR11, URZ, UR15, URZ, UP0, !UPT ;  /* 0x0000000f3f0b7290 */ /* 0x000fe200087fe43f */
[----:B------:R-:W-:-:S02]  /*0170*/  LEA.HI R3, R3, R40, RZ, 0x5 ;  /* 0x0000002803037211 */ /* 0x000fc400078f28ff */
[----:B------:R-:W2:Y:S01]  /*0180*/  S2UR UR9, SR_CgaCtaId ;  /* 0x00000000000979c3 */ /* 0x000ea20000008800 */
[----:B------:R-:W-:Y:S01]  /*0190*/  ULDC.64 UR14, c[0x0][0x290] ;  /* 0x0000a400000e7ab9 */ /* 0x000fe20000000a00 */
[----:B------:R-:W-:Y:S02]  /*01a0*/  USHF.R.S64 UR5, UR7, 0x1, UR11 ;  /* 0x0000000107057899 */ /* 0x000fe4000800100b */
[----:B------:R-:W-:-:S04]  /*01b0*/  USHF.R.S32.HI UR7, URZ, 0x1, UR11 ;  /* 0x000000013f077899 */ /* 0x000fc8000801140b */
[----:B------:R-:W-:Y:S01]  /*01c0*/  USHF.L.U64.HI UR7, UR5, 0x2, UR7 ;  /* 0x0000000205077899 */ /* 0x000fe20008010207 */
[----:B0-----:R-:W-:-:S05]  /*01d0*/  IMAD R39, R39, UR16, R2 ;  /* 0x0000001027277c24 */ /* 0x001fca000f8e0202 */
[C---:B------:R-:W-:Y:S02]  /*01e0*/  ISETP.GE.U32.AND P1, PT, R39.reuse, UR14, PT ;  /* 0x0000000e27007c0c */ /* 0x040fe4000bf26070 */
[----:B------:R-:W-:Y:S01]  /*01f0*/  SHF.R.S32.HI R2, RZ, 0x1f, R39 ;  /* 0x0000001fff027819 */ /* 0x000fe20000011427 */
[----:B--2---:R-:W-:Y:S01]  /*0200*/  ULEA UR9, UR9, UR6, 0x18 ;  /* 0x0000000609097291 */ /* 0x004fe2000f8ec03f */
[----:B------:R-:W-:Y:S01]  /*0210*/  IADD3 R38, R39, 0x40, RZ ;  /* 0x0000004027267810 */ /* 0x000fe20007ffe0ff */
        /* <DEDUP_REMOVED lines=11> */
.L_x_592:
[----:B0-----:R-:W0:Y:S01]  /*02d0*/  LDC R9, c[0x0][0x2a0] ;  /* 0x0000a800ff097b82 */ /* 0x001e220000000800 */
[----:B------:R-:W-:Y:S01]  /*02e0*/  IABS R6, UR9 ;  /* 0x0000000900067c13 */ /* 0x000fe20008000000 */
[----:B-1----:R-:W1:Y:S01]  /*02f0*/  S2R R10, SR_TID.X ;  /* 0x00000000000a7919 */ /* 0x002e620000002100 */
[----:B------:R-:W-:Y:S01]  /*0300*/  ISETP.LE.AND P4, PT, RZ, UR9, PT ;  /* 0x00000009ff007c0c */ /* 0x000fe2000bf83270 */
[----:B------:R-:W-:Y:S01]  /*0310*/  ULDC.64 UR10, c[0x0][0x298] ;  /* 0x0000a600000a7ab9 */ /* 0x000fe20000000a00 */
[----:B------:R-:W-:Y:S01]  /*0320*/  ULDC.64 UR14, c[0x0][0x290] ;  /* 0x0000a400000e7ab9 */ /* 0x000fe20000000a00 */
[----:B------:R-:W-:Y:S02]  /*0330*/  SHF.R.S32.HI R17, RZ, 0x1f, R38 ;  /* 0x0000001fff117819 */ /* 0x000fe40000011426 */
[----:B------:R-:W-:Y:S01]  /*0340*/  IADD3 R24, R39, 0x80, RZ ;  /* 0x0000008027187810 */ /* 0x000fe20007ffe0ff */
[----:B------:R-:W2:Y:S03]  /*0350*/  @P1 LDC.64 R12, c[0x0][0x230] ;  /* 0x00008c00ff0c1b82 */ /* 0x000ea60000000a00 */
        /* <DEDUP_REMOVED lines=8> */
[----:B------:R-:W-:-:S04]  /*03e0*/  IMAD R7, R7, R8, RZ ;  /* 0x0000000807077224 */ /* 0x000fc800078e02ff */
[----:B------:R-:W-:Y:S01]  /*03f0*/  IMAD.HI.U32 R5, R5, R7, R4 ;  /* 0x0000000705057227 */ /* 0x000fe200078e0004 */
[----:B------:R-:W-:-:S05]  /*0400*/  MOV R7, R6 ;  /* 0x0000000600077202 */ /* 0x000fca0000000f00 */
[----:B------:R-:W-:-:S04]  /*0410*/  IMAD.HI.U32 R6, R5, R7, RZ ;  /* 0x0000000705067227 */ /* 0x000fc800078e00ff */
[----:B-1----:R-:W-:Y:S01]  /*0420*/  IMAD.WIDE.U32 R4, R10, -0x33333333, RZ ;  /* 0xcccccccd0a047825 */ /* 0x002fe200078e00ff */
[----:B------:R-:W-:-:S04]  /*0430*/  IADD3 R3, -R6, RZ, RZ ;  /* 0x000000ff06037210 */ /* 0x000fc80007ffe1ff */
[----:B------:R-:W-:Y:S01]  /*0440*/  SHF.R.U32.HI R5, RZ, 0x3, R5 ;  /* 0x00000003ff057819 */ /* 0x000fe20000011605 */
[----:B------:R-:W-:Y:S01]  /*0450*/  IMAD R3, R8, R3, R7 ;  /* 0x0000000308037224 */ /* 0x000fe200078e0207 */
[----:B------:R-:W-:-:S03]  /*0460*/  LOP3.LUT R7, R9, UR9, RZ, 0x3c, !PT ;  /* 0x0000000909077c12 */ /* 0x000fc6000f8e3cff */
[----:B------:R-:W-:Y:S01]  /*0470*/  IMAD R5, R5, -0xa, R10 ;  /* 0xfffffff605057824 */ /* 0x000fe200078e020a */
        /* <DEDUP_REMOVED lines=13> */
[----:B------:R-:W-:-:S02]  /*0550*/  @!P5 IADD3 R6, -R6, RZ, RZ ;  /* 0x000000ff0606d210 */ /* 0x000fc40007ffe1ff */
[----:B------:R-:W-:Y:S01]  /*0560*/  SHF.L.U32 R8, R5, 0x1, RZ ;  /* 0x0000000105087819 */ /* 0x000fe200000006ff */
[----:B------:R-:W-:Y:S01]  /*0570*/  IMAD R9, R3, 0x14, RZ ;  /* 0x0000001403097824 */ /* 0x000fe200078e02ff */
[----:B------:R-:W-:Y:S02]  /*0580*/  SEL R7, R4, R6, !P0 ;  /* 0x0000000604077207 */ /* 0x000fe40004000000 */
[----:B------:R-:W0:Y:S01]  /*0590*/  @P1 LDC.64 R4, c[0x0][0x288] ;  /* 0x0000a200ff041b82 */ /* 0x000e220000000a00 */
[----:B------:R-:W-:Y:S02]  /*05a0*/  SHF.R.S32.HI R10, RZ, 0x1f, R8 ;  /* 0x0000001fff0a7819 */ /* 0x000fe40000011408 */
[----:B------:R-:W-:Y:S02]  /*05b0*/  IADD3 R42, P0, R8, R9, RZ ;  /* 0x00000009082a7210 */ /* 0x000fe40007f1e0ff */
[----:B------:R-:W-:Y:S02]  /*05c0*/  SHF.R.S32.HI R6, RZ, 0x1f, R7 ;  /* 0x0000001fff067819 */ /* 0x000fe40000011407 */
[----:B------:R-:W-:-:S02]  /*05d0*/  LEA.HI.X.SX32 R43, R9, R10, 0x1, P0 ;  /* 0x0000000a092b7211 */ /* 0x000fc400000f0eff */
        /* <DEDUP_REMOVED lines=8> */
[----:B------:R-:W-:Y:S01]  /*0660*/  SHF.R.S32.HI R7, RZ, 0x1f, R39 ;  /* 0x0000001fff077819 */ /* 0x000fe20000011427 */
[----:B------:R-:W-:Y:S01]  /*0670*/  UIMAD.WIDE UR10, UR9, 0x8, UR10 ;  /* 0x00000008090a78a5 */ /* 0x000fe2000f8e020a */
[----:B------:R-:W-:-:S02]  /*0680*/  ISETP.GT.U32.OR P0, PT, R40, 0x27f, P0 ;  /* 0x0000027f2800780c */ /* 0x000fc40000704470 */
[----:B------:R-:W-:Y:S01]  /*0690*/  IADD3 R45, R43, R45, RZ ;  /* 0x0000002d2b2d7210 */ /* 0x000fe20007ffe0ff */
[----:B0-----:R-:W-:Y:S02]  /*06a0*/  @P1 IMAD R10, R7, R4, RZ ;  /* 0x00000004070a1224 */ /* 0x001fe400078e02ff */
[----:B------:R-:W-:Y:S02]  /*06b0*/  MOV R6, UR10 ;  /* 0x0000000a00067c02 */ /* 0x000fe40008000f00 */
[----:B------:R-:W-:Y:S01]  /*06c0*/  MOV R7, UR11 ;  /* 0x0000000b00077c02 */ /* 0x000fe20008000f00 */
[C---:B------:R-:W-:Y:S01]  /*06d0*/  @P1 IMAD R19, R39.reuse, R5, R10 ;  /* 0x0000000527131224 */ /* 0x040fe200078e020a */
[----:B------:R-:W-:Y:S02]  /*06e0*/  @P1 MOV R44, R42 ;  /* 0x0000002a002c1202 */ /* 0x000fe40000000f00 */
[C---:B------:R-:W-:Y:S02]  /*06f0*/  IADD3 R27, R39.reuse, 0xc0, RZ ;  /* 0x000000c0271b7810 */ /* 0x040fe40007ffe0ff */
[----:B------:R-:W-:Y:S01]  /*0700*/  CS2R R36, SRZ ;  /* 0x0000000000247805 */ /* 0x000fe2000001ff00 */
[----:B------:R-:W3:Y:S01]  /*0710*/  LDG.E.64 R6, desc[UR12][R6.64] ;  /* 0x0000000c06067981 */ /* 0x000ee2000c1e1b00 */
[----:B------:R-:W0:Y:S01]  /*0720*/  @!P0 LDC.64 R10, c[0x0][0x288] ;  /* 0x0000a200ff0a8b82 */ /* 0x000e220000000a00 */
[----:B------:R-:W-:Y:S01]  /*0730*/  ISETP.GT.U32.OR P2, PT, R40, 0x27f, P2 ;  /* 0x0000027f2800780c */ /* 0x000fe20001744470 */
        /* <DEDUP_REMOVED lines=8> */
[----:B------:R-:W-:Y:S01]  /*07c0*/  ULDC.U8 UR11, c[0x0][0x2a4] ;  /* 0x0000a900000b7ab9 */ /* 0x000fe20000000000 */
[----:B------:R-:W-:-:S02]  /*07d0*/  @P1 SHF.L.U32 R15, R14, 0x1, RZ ;  /* 0x000000010e0f1819 */ /* 0x000fc400000006ff */
[----:B------:R-:W-:Y:S02]  /*07e0*/  ISETP.GT.U32.OR P3, PT, R40, 0x27f, P3 ;  /* 0x0000027f2800780c */ /* 0x000fe40001f64470 */
        /* <DEDUP_REMOVED lines=12> */
[----:B------:R-:W-:Y:S01]  /*08b0*/  @!P0 IMAD R31, R38, R11, R26 ;  /* 0x0000000b261f8224 */ /* 0x000fe200078e021a */
        /* <DEDUP_REMOVED lines=22> */
[----:B------:R-:W-:Y:S02]  /*0a20*/  @!P3 MOV R25, R45 ;  /* 0x0000002d0019b202 */ /* 0x000fe40000000f00 */
[----:B------:R-:W-:Y:S02]  /*0a30*/  CS2R R30, SRZ ;  /* 0x00000000001e7805 */ /* 0x000fe4000001ff00 */
[C---:B------:R-:W-:Y:S01]  /*0a40*/  @!P0 IADD3.X R21, R26.reuse, R21, RZ, P4, !PT ;  /* 0x000000151a158210 */ /* 0x040fe200027fe4ff */
[----:B------:R-:W2:Y:S01]  /*0a50*/  @!P3 LDC.64 R4, c[0x0][0x228] ;  /* 0x00008a00ff04bb82 */ /* 0x000ea20000000a00 */
[----:B------:R-:W-:Y:S01]  /*0a60*/  @!P3 IMAD.WIDE.U32 R16, R27, R16, R24 ;  /* 0x000000101b10b225 */ /* 0x000fe200078e0018 */
[----:B------:R-:W-:-:S02]  /*0a70*/  @!P0 IADD3.X R19, R26, R19, RZ, P5, !PT ;  /* 0x000000131a138210 */ /* 0x000fc40002ffe4ff */
[----:B------:R-:W5:Y:S01]  /*0a80*/  @!P0 LDG.E R37, desc[UR12][R20.64] ;  /* 0x0000000c14258981 */ /* 0x000f62000c1e1900 */
[----:B------:R-:W-:Y:S02]  /*0a90*/  @!P2 IADD3 R14, P4, R23, R14, RZ ;  /* 0x0000000e170ea210 */ /* 0x000fe40007f9e0ff */
[----:B------:R-:W-:Y:S01]  /*0aa0*/  @!P3 IADD3 R25, R17, R29, RZ ;  /* 0x0000001d1119b210 */ /* 0x000fe20007ffe0ff */
[----:B------:R-:W5:Y:S01]  /*0ab0*/  @!P0 LDG.E R34, desc[UR12][R18.64] ;  /* 0x0000000c12228981 */ /* 0x000f62000c1e1900 */
[----:B------:R-:W-:Y:S02]  /*0ac0*/  @!P3 SHF.L.U32 R17, R16, 0x1, RZ ;  /* 0x000000011011b819 */ /* 0x000fe400000006ff */
[----:B------:R-:W-:Y:S02]  /*0ad0*/  @!P2 IADD3.X R15, R22, R15, RZ, P4, !PT ;  /* 0x0000000f160fa210 */ /* 0x000fe400027fe4ff */
[----:B-1----:R-:W-:Y:S02]  /*0ae0*/  @!P2 IADD3 R10, P0, R23, R10, RZ ;  /* 0x0000000a170aa210 */ /* 0x002fe40007f1e0ff */
[----:B------:R-:W-:Y:S01]  /*0af0*/  @!P3 SHF.L.U64.HI R16, R16, 0x1, R25 ;  /* 0x000000011010b819 */ /* 0x000fe20000010219 */
[----:B------:R-:W5:Y:S01]  /*0b00*/  @!P2 LDG.E R32, desc[UR12][R14.64] ;  /* 0x0000000c0e20a981 */ /* 0x000f62000c1e1900 */
[----:B0-----:R-:W-:-:S02]  /*0b10*/  @!P3 IADD3 R12, P4, R17, R12, RZ ;  /* 0x0000000c110cb210 */ /* 0x001fc40007f9e0ff */
[----:B------:R-:W-:Y:S02]  /*0b20*/  @!P2 IADD3.X R11, R22, R11, RZ, P0, !PT ;  /* 0x0000000b160ba210 */ /* 0x000fe400007fe4ff */
[----:B------:R-:W-:-:S03]  /*0b30*/  @!P3 IADD3.X R13, R16, R13, RZ, P4, !PT ;  /* 0x0000000d100db210 */ /* 0x000fc600027fe4ff */
[----:B------:R-:W5:Y:S04]  /*0b40*/  @!P2 LDG.E R31, desc[UR12][R10.64] ;  /* 0x0000000c0a1fa981 */ /* 0x000f68000c1e1900 */
[----:B------:R-:W5:Y:S01]  /*0b50*/  @!P3 LDG.E R33, desc[UR12][R12.64] ;  /* 0x0000000c0c21b981 */ /* 0x000f62000c1e1900 */
[----:B--2---:R-:W-:Y:S01]  /*0b60*/  @!P3 IADD3 R4, P5, R17, R4, RZ ;  /* 0x000000041104b210 */ /* 0x004fe20007fbe0ff */
[----:B------:R-:W-:-:S03]  /*0b70*/  UMOV UR14, 0x3f800000 ;  /* 0x3f800000000e7882 */ /* 0x000fc60000000000 */
[----:B------:R-:W-:Y:S01]  /*0b80*/  @!P3 IADD3.X R5, R16, R5, RZ, P5, !PT ;  /* 0x000000051005b210 */ /* 0x000fe20002ffe4ff */
[----:B------:R-:W-:Y:S04]  /*0b90*/  BSSY B0, `(.L_x_558) ;  /* 0x000001b000007945 */ /* 0x000fe80003800000 */
[----:B------:R0:W5:Y:S02]  /*0ba0*/  @!P3 LDG.E R30, desc[UR12][R4.64] ;  /* 0x0000000c041eb981 */ /* 0x000164000c1e1900 */
[----:B0-----:R-:W-:Y:S02]  /*0bb0*/  CS2R R4, SRZ ;  /* 0x0000000000047805 */ /* 0x001fe4000001ff00 */
        /* <DEDUP_REMOVED lines=24> */
.L_x_559:
[----:B------:R-:W-:Y:S05]  /*0d40*/  BSYNC B0 ;  /* 0x0000000000007941 */ /* 0x000fea0003800000 */
.L_x_558:
[----:B------:R-:W-:Y:S01]  /*0d50*/  ISETP.NE.AND P3, PT, RZ, UR11, PT ;  /* 0x0000000bff007c0c */ /* 0x000fe2000bf65270 */
[--C-:B0----5:R-:W-:Y:S02]  /*0d60*/  HADD2.F32 R8, -RZ, R36.reuse.H0_H0 ;  /* 0x20000024ff087230 */ /* 0x121fe40000004100 */
[--C-:B------:R-:W-:Y:S02]  /*0d70*/  HADD2.F32 R9, -RZ, R36.reuse.H1_H1 ;  /* 0x30000024ff097230 */ /* 0x100fe40000004100 */
[----:B------:R-:W-:Y:S02]  /*0d80*/  HADD2.F32 R10, -RZ, R36.H0_H0 ;  /* 0x20000024ff0a7230 */ /* 0x000fe40000004100 */
[----:B------:R-:W-:Y:S01]  /*0d90*/  FADD.FTZ R8, R8, -UR17 ;  /* 0x8000001108087e21 */ /* 0x000fe20008010000 */
[--C-:B------:R-:W-:Y:S02]  /*0da0*/  HADD2.F32 R15, -RZ, R35.reuse.H0_H0 ;  /* 0x20000023ff0f7230 */ /* 0x100fe40000004100 */
[----:B------:R-:W-:Y:S01]  /*0db0*/  FADD.FTZ R9, R9, -UR17 ;  /* 0x8000001109097e21 */ /* 0x000fe20008010000 */
[----:B------:R-:W-:-:S02]  /*0dc0*/  HADD2.F32 R14, -RZ, R35.H1_H1 ;  /* 0x30000023ff0e7230 */ /* 0x000fc40000004100 */
[----:B------:R-:W-:Y:S01]  /*0dd0*/  FADD.FTZ R20, R10, -UR17 ;  /* 0x800000110a147e21 */ /* 0x000fe20008010000 */
        /* <DEDUP_REMOVED lines=21> */
.L_x_560:
[----:B------:R-:W-:Y:S01]  /*0f30*/  FMUL.FTZ R8, R20, UR14 ;  /* 0x0000000e14087c20 */ /* 0x000fe20008410000 */
[----:B------:R-:W-:Y:S01]  /*0f40*/  FMUL.FTZ R9, R15, R4 ;  /* 0x000000040f097220 */ /* 0x000fe20000410000 */
[----:B------:R-:W-:Y:S01]  /*0f50*/  FMUL.FTZ R17, R14, R5 ;  /* 0x000000050e117220 */ /* 0x000fe20000410000 */
[--C-:B------:R-:W-:Y:S02]  /*0f60*/  HADD2.F32 R13, -RZ, R37.reuse.H0_H0 ;  /* 0x20000025ff0d7230 */ /* 0x100fe40000004100 */
[----:B------:R-:W-:Y:S01]  /*0f70*/  FFMA.FTZ R11, R8, R9, RZ ;  /* 0x00000009080b7223 */ /* 0x000fe200000100ff */
[----:B------:R-:W-:Y:S01]  /*0f80*/  FADD.FTZ R12, RZ, R9 ;  /* 0x00000009ff0c7221 */ /* 0x000fe20000010000 */
[----:B------:R-:W-:Y:S02]  /*0f90*/  HADD2.F32 R9, -RZ, R37.H1_H1 ;  /* 0x30000025ff097230 */ /* 0x000fe40000004100 */
[----:B------:R-:W-:Y:S01]  /*0fa0*/  FFMA.FTZ R16, R10, R17, R11 ;  /* 0x000000110a107223 */ /* 0x000fe2000001000b */
[----:B------:R-:W-:Y:S01]  /*0fb0*/  FADD.FTZ R17, R17, R12 ;  /* 0x0000000c11117221 */ /* 0x000fe20000010000 */
[----:B------:R-:W-:Y:S01]  /*0fc0*/  FADD.FTZ R12, R13, -UR17 ;  /* 0x800000110d0c7e21 */ /* 0x000fe20008010000 */
[----:B------:R-:W-:Y:S01]  /*0fd0*/  FADD.FTZ R18, R9, -UR17 ;  /* 0x8000001109127e21 */ /* 0x000fe20008010000 */
[----:B------:R-:W-:-:S02]  /*0fe0*/  HADD2.F32 R13, -RZ, R34.H0_H0 ;  /* 0x20000022ff0d7230 */ /* 0x000fc40000004100 */
        /* <DEDUP_REMOVED lines=22> */
.L_x_561:
[----:B------:R-:W-:Y:S01]  /*1150*/  FMUL.FTZ R20, R13, R4 ;  /* 0x000000040d147220 */ /* 0x000fe20000410000 */
[--C-:B------:R-:W-:Y:S02]  /*1160*/  HADD2.F32 R18, -RZ, R32.reuse.H0_H0 ;  /* 0x20000020ff127230 */ /* 0x100fe40000004100 */
[----:B------:R-:W-:Y:S01]  /*1170*/  FMUL.FTZ R23, R11, R5 ;  /* 0x000000050b177220 */ /* 0x000fe20000410000 */
[----:B------:R-:W-:Y:S02]  /*1180*/  HADD2.F32 R22, -RZ, R32.H1_H1 ;  /* 0x30000020ff167230 */ /* 0x000fe40000004100 */
[----:B------:R-:W-:Y:S01]  /*1190*/  FFMA.FTZ R21, R9, R20, R16 ;  /* 0x0000001409157223 */ /* 0x000fe20000010010 */
[----:B------:R-:W-:Y:S01]  /*11a0*/  FADD.FTZ R20, R17, R20 ;  /* 0x0000001411147221 */ /* 0x000fe20000010000 */
[----:B------:R-:W-:Y:S01]  /*11b0*/  FADD.FTZ R17, R18, -UR17 ;  /* 0x8000001112117e21 */ /* 0x000fe20008010000 */
[--C-:B------:R-:W-:Y:S02]  /*11c0*/  HADD2.F32 R19, -RZ, R31.reuse.H0_H0 ;  /* 0x2000001fff137230 */ /* 0x100fe40000004100 */
[----:B------:R-:W-:Y:S01]  /*11d0*/  FADD.FTZ R18, R22, -UR17 ;  /* 0x8000001116127e21 */ /* 0x000fe20008010000 */
[----:B------:R-:W-:-:S02]  /*11e0*/  HADD2.F32 R16, -RZ, R31.H1_H1 ;  /* 0x3000001fff107230 */ /* 0x000fc40000004100 */
        /* <DEDUP_REMOVED lines=21> */
.L_x_562:
[----:B------:R-:W-:Y:S01]  /*1340*/  FFMA.FTZ R24, R12, R23, R21 ;  /* 0x000000170c187223 */ /* 0x000fe20000010015 */
[----:B------:R-:W-:Y:S01]  /*1350*/  FMUL.FTZ R22, R19, R4 ;  /* 0x0000000413167220 */ /* 0x000fe20000410000 */
[----:B------:R-:W-:Y:S01]  /*1360*/  FADD.FTZ R23, R23, R20 ;  /* 0x0000001417177221 */ /* 0x000fe20000010000 */
[----:B------:R-:W-:Y:S01]  /*1370*/  FMUL.FTZ R25, R16, R5 ;  /* 0x0000000510197220 */ /* 0x000fe20000410000 */
[--C-:B------:R-:W-:Y:S02]  /*1380*/  HADD2.F32 R20, -RZ, R33.reuse.H0_H0 ;  /* 0x20000021ff147230 */ /* 0x100fe40000004100 */
[----:B------:R-:W-:Y:S01]  /*1390*/  FFMA.FTZ R21, R17, R22, R24 ;  /* 0x0000001611157223 */ /* 0x000fe20000010018 */
[----:B------:R-:W-:Y:S01]  /*13a0*/  FADD.FTZ R22, R23, R22 ;  /* 0x0000001617167221 */ /* 0x000fe20000010000 */
[----:B------:R-:W-:Y:S02]  /*13b0*/  HADD2.F32 R23, -RZ, R33.H1_H1 ;  /* 0x30000021ff177230 */ /* 0x000fe40000004100 */
[----:B------:R-:W-:Y:S01]  /*13c0*/  FFMA.FTZ R24, R18, R25, R21 ;  /* 0x0000001912187223 */ /* 0x000fe20000010015 */
[----:B------:R-:W-:Y:S01]  /*13d0*/  FADD.FTZ R25, R25, R22 ;  /* 0x0000001619197221 */ /* 0x000fe20000010000 */
[----:B------:R-:W-:Y:S01]  /*13e0*/  FADD.FTZ R21, R20, -UR17 ;  /* 0x8000001114157e21 */ /* 0x000fe20008010000 */
[----:B------:R-:W-:Y:S01]  /*13f0*/  FADD.FTZ R22, R23, -UR17 ;  /* 0x8000001117167e21 */ /* 0x000fe20008010000 */
[----:B------:R-:W-:-:S02]  /*1400*/  HADD2.F32 R23, -RZ, R30.H0_H0 ;  /* 0x2000001eff177230 */ /* 0x000fc40000004100 */
[----:B------:R-:W-:Y:S02]  /*1410*/  HADD2.F32 R20, -RZ, R30.H1_H1 ;  /* 0x3000001eff147230 */ /* 0x000fe40000004100 */
        /* <DEDUP_REMOVED lines=21> */
.L_x_563:
[----:B------:R-:W-:Y:S01]  /*1570*/  FMUL.FTZ R26, R23, R4 ;  /* 0x00000004171a7220 */ /* 0x000fe20000410000 */
[----:B------:R-:W-:Y:S01]  /*1580*/  FMUL.FTZ R29, R20, R5 ;  /* 0x00000005141d7220 */ /* 0x000fe20000410000 */
[----:B------:R-:W-:Y:S01]  /*1590*/  ISETP.GT.AND P0, PT, R0, 0x1e, PT ;  /* 0x0000001e0000780c */ /* 0x000fe20003f04270 */
[----:B------:R-:W0:Y:S01]  /*15a0*/  S2UR UR15, SR_CgaCtaId ;  /* 0x00000000000f79c3 */ /* 0x000e220000008800 */
[----:B------:R-:W-:Y:S01]  /*15b0*/  FFMA.FTZ R27, R21, R26, R24 ;  /* 0x0000001a151b7223 */ /* 0x000fe20000010018 */
[----:B------:R-:W-:Y:S01]  /*15c0*/  FADD.FTZ R26, R25, R26 ;  /* 0x0000001a191a7221 */ /* 0x000fe20000010000 */
[----:B------:R-:W-:Y:S01]  /*15d0*/  FFMA.FTZ R8, R8, R15, RZ ;  /* 0x0000000f08087223 */ /* 0x000fe200000100ff */
[----:B------:R-:W-:Y:S01]  /*15e0*/  UMOV UR11, 0x400 ;  /* 0x00000400000b7882 */ /* 0x000fe20000000000 */
[----:B------:R-:W-:Y:S01]  /*15f0*/  FFMA.FTZ R28, R22, R29, R27 ;  /* 0x0000001d161c7223 */ /* 0x000fe2000001001b */
[----:B------:R-:W-:Y:S01]  /*1600*/  FADD.FTZ R29, R29, R26 ;  /* 0x0000001a1d1d7221 */ /* 0x000fe20000010000 */
[----:B------:R-:W-:Y:S01]  /*1610*/  FFMA.FTZ R8, R9, R13, R8 ;  /* 0x0000000d09087223 */ /* 0x000fe20000010008 */
        /* <DEDUP_REMOVED lines=8> */
[----:B------:R-:W-:Y:S01]  /*16a0*/  FADD.FTZ R11, R14, R11 ;  /* 0x0000000b0e0b7221 */ /* 0x000fe20000010000 */
[----:B------:R-:W-:Y:S01]  /*16b0*/  ISETP.NE.AND P2, PT, R40, RZ, PT ;  /* 0x000000ff2800720c */ /* 0x000fe20003f45270 */
        /* <DEDUP_REMOVED lines=88> */
.L_x_565:
[----:B------:R-:W-:Y:S05]  /*1c40*/  BSYNC B0 ;  /* 0x0000000000007941 */ /* 0x000fea0003800000 */
.L_x_564:
        /* <DEDUP_REMOVED lines=318> */
.L_x_567:
[----:B------:R-:W-:Y:S05]  /*3030*/  BSYNC B0 ;  /* 0x0000000000007941 */ /* 0x000fea0003800000 */
.L_x_566:
        /* <DEDUP_REMOVED lines=20> */
.L_x_569:
[----:B------:R-:W-:Y:S05]  /*3180*/  BSYNC B0 ;  /* 0x0000000000007941 */ /* 0x000fea0003800000 */
.L_x_568:
[----:B------:R-:W-:Y:S05]  /*3190*/  @!P0 BRA `(.L_x_570) ;  /* 0x0000001000908947 */ /* 0x000fea0003800000 */
        /* <DEDUP_REMOVED lines=33> */
.L_x_572:
[----:B------:R-:W2:Y:S04]  /*33b0*/  LDG.E.STRONG.GPU R10, desc[UR12][R8.64] ;  /* 0x0000000c080a7981 */ /* 0x000ea8000c1ef900 */
[----:B--2---:R-:W-:Y:S01]  /*33c0*/  CCTL.IVALL ;  /* 0x00000000ff00798f */ /* 0x004fe20002000000 */
[----:B------:R-:W-:Y:S05]  /*33d0*/  YIELD ;  /* 0x0000000000007946 */ /* 0x000fea0003800000 */
[----:B------:R-:W-:-:S13]  /*33e0*/  ISETP.NE.AND P0, PT, R10, R13, PT ;  /* 0x0000000d0a00720c */ /* 0x000fda0003f05270 */
[----:B------:R-:W-:Y:S05]  /*33f0*/  @P0 BRA `(.L_x_572) ;  /* 0xfffffffc00ec0947 */ /* 0x000fea000383ffff */
.L_x_571:
        /* <DEDUP_REMOVED lines=17> */
.L_x_576:
        /* <DEDUP_REMOVED lines=115> */
.L_x_575:
        /* <DEDUP_REMOVED lines=61> */
.L_x_577:
[----:B------:R-:W-:-:S13]  /*4010*/  ISETP.NE.OR P0, PT, R17, RZ, P0 ;  /* 0x000000ff1100720c */ /* 0x000fda0000705670 */
[----:B------:R-:W-:Y:S05]  /*4020*/  @!P0 BRA `(.L_x_573) ;  /* 0x00000000007c8947 */ /* 0x000fea0003800000 */
.L_x_574:
        /* <DEDUP_REMOVED lines=31> */
.L_x_573:
        /* <DEDUP_REMOVED lines=11> */
.L_x_579:
[----:B------:R-:W-:Y:S05]  /*42d0*/  BSYNC B0 ;  /* 0x0000000000007941 */ /* 0x000fea0003800000 */
.L_x_578:
        /* <DEDUP_REMOVED lines=16> */
.L_x_570:
[----:B------:R-:W1:Y:S01]  /*43e0*/  S2UR UR11, SR_CgaCtaId ;  /* 0x00000000000b79c3 */ /* 0x000e620000008800 */
[----:B------:R-:W-:Y:S01]  /*43f0*/  UMOV UR10, 0x400 ;  /* 0x00000400000a7882 */ /* 0x000fe20000000000 */
[C---:B--2---:R-:W-:Y:S01]  /*4400*/  IADD3 R14, R39.reuse, 0x80, RZ ;  /* 0x00000080270e7810 */ /* 0x044fe20007ffe0ff */
[----:B------:R-:W-:Y:S01]  /*4410*/  HADD2.F32 R18, -RZ, R37.H0_H0 ;  /* 0x20000025ff127230 */ /* 0x000fe20000004100 */
[----:B------:R-:W-:Y:S01]  /*4420*/  IADD3 R13, R39, 0xc0, RZ ;  /* 0x000000c0270d7810 */ /* 0x000fe20007ffe0ff */
[--C-:B------:R-:W-:Y:S01]  /*4430*/  HADD2.F32 R11, -RZ, R35.reuse.H0_H0 ;  /* 0x20000023ff0b7230 */ /* 0x100fe20000004100 */
[----:B------:R-:W-:Y:S01]  /*4440*/  SHF.R.S32.HI R17, RZ, 0x1f, R38 ;  /* 0x0000001fff117819 */ /* 0x000fe20000011426 */
[----:B------:R-:W-:Y:S01]  /*4450*/  HADD2.F32 R20, -RZ, R35.H1_H1 ;  /* 0x30000023ff147230 */ /* 0x000fe20000004100 */
[----:B------:R-:W-:Y:S01]  /*4460*/  SHF.R.S32.HI R12, RZ, 0x1f, R14 ;  /* 0x0000001fff0c7819 */ /* 0x000fe2000001140e */
[----:B------:R-:W-:Y:S01]  /*4470*/  HADD2.F32 R37, -RZ, R37.H1_H1 ;  /* 0x30000025ff257230 */ /* 0x000fe20000004100 */
[----:B------:R-:W-:Y:S01]  /*4480*/  SHF.R.S32.HI R3, RZ, 0x1f, R13 ;  /* 0x0000001fff037819 */ /* 0x000fe2000001140d */
[----:B-1----:R-:W-:-:S09]  /*4490*/  ULEA UR10, UR11, UR10, 0x18 ;  /* 0x0000000a0b0a7291 */ /* 0x002fd2000f8ec03f */
[----:B------:R-:W-:Y:S01]  /*44a0*/  @!P2 STS.64 [UR10+0xc0], R28 ;  /* 0x0000c01cff00a988 */ /* 0x000fe20008000a0a */
[----:B------:R-:W-:Y:S06]  /*44b0*/  BAR.SYNC.DEFER_BLOCKING 0x0 ;  /* 0x0000000000007b1d */ /* 0x000fec0000010000 */
[----:B------:R-:W1:Y:S01]  /*44c0*/  LDS.64 R8, [UR10+0xc0] ;  /* 0x0000c00aff087984 */ /* 0x000e620008000a00 */
[----:B------:R-:W-:Y:S02]  /*44d0*/  ULDC.64 UR10, c[0x0][0x290] ;  /* 0x0000a400000a7ab9 */ /* 0x000fe40000000a00 */
[----:B------:R-:W-:-:S02]  /*44e0*/  ISETP.GE.U32.AND P0, PT, R38, UR10, PT ;  /* 0x0000000a26007c0c */ /* 0x000fc4000bf06070 */
[----:B------:R-:W-:Y:S02]  /*44f0*/  ISETP.GE.U32.AND P2, PT, R14, UR10, PT ;  /* 0x0000000a0e007c0c */ /* 0x000fe4000bf46070 */
[----:B------:R-:W-:Y:S01]  /*4500*/  ISETP.GE.U32.AND P5, PT, R13, UR10, PT ;  /* 0x0000000a0d007c0c */ /* 0x000fe2000bfa6070 */
[----:B------:R-:W-:Y:S01]  /*4510*/  ULDC UR10, c[0x0][0x2bc] ;  /* 0x0000af00000a7ab9 */ /* 0x000fe20000000800 */
[----:B------:R-:W-:Y:S02]  /*4520*/  ISETP.GE.AND.EX P4, PT, R17, UR11, PT, P0 ;  /* 0x0000000b11007c0c */ /* 0x000fe4000bf86300 */
[----:B------:R-:W-:Y:S02]  /*4530*/  ISETP.GE.AND.EX P0, PT, R12, UR11, PT, P2 ;  /* 0x0000000b0c007c0c */ /* 0x000fe4000bf06320 */
[----:B------:R-:W-:Y:S02]  /*4540*/  ISETP.GE.AND.EX P2, PT, R3, UR11, PT, P5 ;  /* 0x0000000b03007c0c */ /* 0x000fe4000bf46350 */
[----:B------:R-:W-:Y:S01]  /*4550*/  ISETP.GT.U32.OR P4, PT, R40, 0x27f, P4 ;  /* 0x0000027f2800780c */ /* 0x000fe20002784470 */
[----:B-1----:R-:W-:Y:S01]  /*4560*/  FMUL.FTZ R15, R8, UR10 ;  /* 0x0000000a080f7c20 */ /* 0x002fe20008410000 */
[----:B------:R-:W-:-:S02]  /*4570*/  HADD2.F32 R8, -RZ, R36.H0_H0 ;  /* 0x20000024ff087230 */ /* 0x000fc40000004100 */
[----:B------:R-:W-:Y:S01]  /*4580*/  FMUL.FTZ R16, R9, UR10 ;  /* 0x0000000a09107c20 */ /* 0x000fe20008410000 */
[----:B------:R-:W-:Y:S02]  /*4590*/  HADD2.F32 R36, -RZ, R36.H1_H1 ;  /* 0x30000024ff247230 */ /* 0x000fe40000004100 */
[----:B------:R-:W-:-:S03]  /*45a0*/  FADD.FTZ R8, R8, -UR17 ;  /* 0x8000001108087e21 */ /* 0x000fc60008010000 */
[----:B------:R-:W-:Y:S01]  /*45b0*/  FADD.FTZ R36, R36, -UR17 ;  /* 0x8000001124247e21 */ /* 0x000fe20008010000 */
[----:B------:R-:W-:-:S03]  /*45c0*/  FMUL.FTZ R9, R8, UR14 ;  /* 0x0000000e08097c20 */ /* 0x000fc60008410000 */
        /* <DEDUP_REMOVED lines=20> */
.L_x_580:
[----:B------:R-:W-:Y:S04]  /*4710*/  BSSY B0, `(.L_x_581) ;  /* 0x0000015000007945 */ /* 0x000fe80003800000 */
[----:B------:R-:W-:Y:S05]  /*4720*/  @!P1 BRA `(.L_x_582) ;  /* 0x00000000004c9947 */ /* 0x000fea0003800000 */
[C-C-:B------:R-:W-:Y:S01]  /*4730*/  FFMA.FTZ R10, R15.reuse, R9, R16.reuse ;  /* 0x000000090f0a7223 */ /* 0x140fe20000010010 */
[----:B------:R-:W-:Y:S01]  /*4740*/  FFMA.FTZ R9, R15, R8, R16 ;  /* 0x000000080f097223 */ /* 0x000fe20000010010 */
[----:B------:R-:W-:Y:S01]  /*4750*/  SHF.R.S32.HI R22, RZ, 0x1f, R39 ;  /* 0x0000001fff167819 */ /* 0x000fe20000011427 */
[----:B------:R-:W-:Y:S01]  /*4760*/  ULDC.64 UR10, c[0x0][0x288] ;  /* 0x0000a200000a7ab9 */ /* 0x000fe20000000a00 */
[----:B------:R-:W-:Y:S01]  /*4770*/  MOV R8, R42 ;  /* 0x0000002a00087202 */ /* 0x000fe20000000f00 */
[----:B------:R-:W-:Y:S01]  /*4780*/  FFMA.FTZ R19, R20, R5, -R9 ;  /* 0x0000000514137223 */ /* 0x000fe20000010809 */
[----:B------:R-:W-:Y:S01]  /*4790*/  MOV R9, R45 ;  /* 0x0000002d00097202 */ /* 0x000fe20000000f00 */
[----:B------:R-:W-:Y:S02]  /*47a0*/  IMAD R22, R22, UR10, RZ ;  /* 0x0000000a16167c24 */ /* 0x000fe4000f8e02ff */
[----:B------:R-:W-:Y:S01]  /*47b0*/  FFMA.FTZ R10, R11, R4, -R10 ;  /* 0x000000040b0a7223 */ /* 0x000fe2000001080a */
[----:B------:R-:W-:Y:S01]  /*47c0*/  FMUL.FTZ R19, R19, UR14 ;  /* 0x0000000e13137c20 */ /* 0x000fe20008410000 */
[----:B------:R-:W-:-:S04]  /*47d0*/  IMAD.WIDE.U32 R8, R39, UR10, R8 ;  /* 0x0000000a27087c25 */ /* 0x000fc8000f8e0008 */
[----:B------:R-:W-:Y:S01]  /*47e0*/  FMUL.FTZ R20, R10, UR14 ;  /* 0x0000000e0a147c20 */ /* 0x000fe20008410000 */
[----:B------:R-:W-:Y:S01]  /*47f0*/  IMAD R11, R39, UR11, R22 ;  /* 0x0000000b270b7c24 */ /* 0x000fe2000f8e0216 */
[----:B------:R-:W-:-:S03]  /*4800*/  ULDC.64 UR10, c[0x0][0x210] ;  /* 0x00008400000a7ab9 */ /* 0x000fc60000000a00 */
[----:B------:R-:W-:Y:S02]  /*4810*/  F2FP.F16.F32.PACK_AB R19, R19, R20 ;  /* 0x000000141313723e */ /* 0x000fe400000000ff */
[----:B------:R-:W-:Y:S02]  /*4820*/  LEA R10, P5, R8, UR10, 0x1 ;  /* 0x0000000a080a7c11 */ /* 0x000fe4000f8a08ff */
[----:B------:R-:W-:-:S04]  /*4830*/  IADD3 R11, R9, R11, RZ ;  /* 0x0000000b090b7210 */ /* 0x000fc80007ffe0ff */
[----:B------:R-:W-:-:S05]  /*4840*/  LEA.HI.X R11, R8, UR11, R11, 0x1, P5 ;  /* 0x0000000b080b7c11 */ /* 0x000fca000a8f0c0b */
[----:B------:R1:W-:Y:S02]  /*4850*/  STG.E desc[UR12][R10.64], R19 ;  /* 0x000000130a007986 */ /* 0x0003e4000c10190c */
.L_x_582:
[----:B------:R-:W-:Y:S05]  /*4860*/  BSYNC B0 ;  /* 0x0000000000007941 */ /* 0x000fea0003800000 */
.L_x_581:
[----:B------:R-:W-:Y:S01]  /*4870*/  FADD.FTZ R18, R18, -UR17 ;  /* 0x8000001112127e21 */ /* 0x000fe20008010000 */
[----:B------:R-:W-:Y:S01]  /*4880*/  FADD.FTZ R37, R37, -UR17 ;  /* 0x8000001125257e21 */ /* 0x000fe20008010000 */
[--C-:B------:R-:W-:Y:S02]  /*4890*/  HADD2.F32 R9, -RZ, R34.reuse.H0_H0 ;  /* 0x20000022ff097230 */ /* 0x100fe40000004100 */
[----:B------:R-:W-:Y:S02]  /*48a0*/  HADD2.F32 R34, -RZ, R34.H1_H1 ;  /* 0x30000022ff227230 */ /* 0x000fe40000004100 */
[----:B------:R-:W-:Y:S01]  /*48b0*/  FMUL.FTZ R27, R18, UR14 ;  /* 0x0000000e121b7c20 */ /* 0x000fe20008410000 */
[----:B------:R-:W-:Y:S01]  /*48c0*/  FMUL.FTZ R22, R37, UR14 ;  /* 0x0000000e25167c20 */ /* 0x000fe20008410000 */
[----:B------:R-:W-:Y:S06]  /*48d0*/  @!P3 BRA `(.L_x_583) ;  /* 0x000000000048b947 */ /* 0x000fec0003800000 */
[----:B------:R-:W-:Y:S01]  /*48e0*/  FFMA.FTZ R8, R27, R4, R6 ;  /* 0x000000041b087223 */ /* 0x000fe20000010006 */
[----:B-1----:R-:W-:-:S03]  /*48f0*/  FFMA.FTZ R10, R22, R5, R7 ;  /* 0x00000005160a7223 */ /* 0x002fc60000010007 */
        /* <DEDUP_REMOVED lines=16> */
.L_x_583:
[----:B------:R-:W-:Y:S04]  /*4a00*/  BSSY B0, `(.L_x_584) ;  /* 0x0000014000007945 */ /* 0x000fe80003800000 */
[----:B------:R-:W-:Y:S05]  /*4a10*/  @P4 BRA `(.L_x_585) ;  /* 0x0000000000484947 */ /* 0x000fea0003800000 */
[C-C-:B------:R-:W-:Y:S01]  /*4a20*/  FFMA.FTZ R8, R15.reuse, R27, R16.reuse ;  /* 0x0000001b0f087223 */ /* 0x140fe20000010010 */
[----:B------:R-:W-:Y:S01]  /*4a30*/  ULDC.64 UR10, c[0x0][0x288] ;  /* 0x0000a200000a7ab9 */ /* 0x000fe20000000a00 */
[----:B-1----:R-:W-:Y:S01]  /*4a40*/  FFMA.FTZ R11, R15, R22, R16 ;  /* 0x000000160f0b7223 */ /* 0x002fe20000010010 */
        /* <DEDUP_REMOVED lines=9> */
[----:B------:R-:W-:-:S03]  /*4ae0*/  ULDC.64 UR10, c[0x0][0x210] ;  /* 0x00008400000a7ab9 */ /* 0x000fc60000000a00 */
[----:B------:R-:W-:Y:S02]  /*4af0*/  F2FP.F16.F32.PACK_AB R17, R17, R18 ;  /* 0x000000121111723e */ /* 0x000fe400000000ff */
[----:B------:R-:W-:Y:S02]  /*4b00*/  LEA R10, P4, R8, UR10, 0x1 ;  /* 0x0000000a080a7c11 */ /* 0x000fe4000f8808ff */
[----:B------:R-:W-:-:S04]  /*4b10*/  IADD3 R19, R9, R19, RZ ;  /* 0x0000001309137210 */ /* 0x000fc80007ffe0ff */
[----:B------:R-:W-:-:S05]  /*4b20*/  LEA.HI.X R11, R8, UR11, R19, 0x1, P4 ;  /* 0x0000000b080b7c11 */ /* 0x000fca000a0f0c13 */
[----:B------:R2:W-:Y:S02]  /*4b30*/  STG.E desc[UR12][R10.64], R17 ;  /* 0x000000110a007986 */ /* 0x0005e4000c10190c */
.L_x_585:
[----:B------:R-:W-:Y:S05]  /*4b40*/  BSYNC B0 ;  /* 0x0000000000007941 */ /* 0x000fea0003800000 */
.L_x_584:
[--C-:B------:R-:W-:Y:S01]  /*4b50*/  HADD2.F32 R8, -RZ, R32.reuse.H0_H0 ;  /* 0x20000020ff087230 */ /* 0x100fe20000004100 */
[C---:B------:R-:W-:Y:S01]  /*4b60*/  ISETP.GT.U32.OR P0, PT, R40.reuse, 0x27f, P0 ;  /* 0x0000027f2800780c */ /* 0x040fe20000704470 */
[----:B------:R-:W-:Y:S01]  /*4b70*/  HADD2.F32 R32, -RZ, R32.H1_H1 ;  /* 0x30000020ff207230 */ /* 0x000fe20000004100 */
[----:B------:R-:W-:Y:S01]  /*4b80*/  ISETP.GT.U32.OR P2, PT, R40, 0x27f, P2 ;  /* 0x0000027f2800780c */ /* 0x000fe20001744470 */
[----:B------:R-:W-:Y:S02]  /*4b90*/  HADD2.F32 R9, -RZ, R31.H0_H0 ;  /* 0x2000001fff097230 */ /* 0x000fe40000004100 */
[----:B-12---:R-:W-:Y:S01]  /*4ba0*/  FADD.FTZ R11, R8, -UR17 ;  /* 0x80000011080b7e21 */ /* 0x006fe20008010000 */
[----:B------:R-:W-:Y:S02]  /*4bb0*/  HADD2.F32 R8, -RZ, R33.H0_H0 ;  /* 0x20000021ff087230 */ /* 0x000fe40000004100 */
[----:B------:R-:W-:Y:S01]  /*4bc0*/  FADD.FTZ R32, R32, -UR17 ;  /* 0x8000001120207e21 */ /* 0x000fe20008010000 */
[----:B------:R-:W-:-:S02]  /*4bd0*/  HADD2.F32 R10, -RZ, R31.H1_H1 ;  /* 0x3000001fff0a7230 */ /* 0x000fc40000004100 */
        /* <DEDUP_REMOVED lines=22> */
.L_x_586:
        /* <DEDUP_REMOVED lines=20> */
.L_x_588:
[----:B------:R-:W-:Y:S05]  /*4e80*/  BSYNC B0 ;  /* 0x0000000000007941 */ /* 0x000fea0003800000 */
.L_x_587:
[----:B------:R-:W-:Y:S01]  /*4e90*/  FADD.FTZ R8, R8, -UR17 ;  /* 0x8000001108087e21 */ /* 0x000fe20008010000 */
[----:B------:R-:W-:Y:S01]  /*4ea0*/  FADD.FTZ R33, R33, -UR17 ;  /* 0x8000001121217e21 */ /* 0x000fe20008010000 */
[--C-:B-1----:R-:W-:Y:S02]  /*4eb0*/  HADD2.F32 R9, -RZ, R30.reuse.H0_H0 ;  /* 0x2000001eff097230 */ /* 0x102fe40000004100 */
[----:B------:R-:W-:Y:S02]  /*4ec0*/  HADD2.F32 R30, -RZ, R30.H1_H1 ;  /* 0x3000001eff1e7230 */ /* 0x000fe40000004100 */
[----:B------:R-:W-:Y:S01]  /*4ed0*/  FMUL.FTZ R21, R8, UR14 ;  /* 0x0000000e08157c20 */ /* 0x000fe20008410000 */
        /* <DEDUP_REMOVED lines=20> */
.L_x_589:
[----:B------:R-:W-:Y:S04]  /*5020*/  BSSY B0, `(.L_x_590) ;  /* 0x0000013000007945 */ /* 0x000fe80003800000 */
[----:B------:R-:W-:Y:S05]  /*5030*/  @P2 BRA `(.L_x_591) ;  /* 0x0000000000442947 */ /* 0x000fea0003800000 */
[----:B------:R-:W-:Y:S01]  /*5040*/  ULDC.64 UR10, c[0x0][0x288] ;  /* 0x0000a200000a7ab9 */ /* 0x000fe20000000a00 */
[----:B------:R-:W-:Y:S01]  /*5050*/  MOV R43, R45 ;  /* 0x0000002d002b7202 */ /* 0x000fe20000000f00 */
[C-C-:B------:R-:W-:Y:S01]  /*5060*/  FFMA.FTZ R6, R15.reuse, R21, R16.reuse ;  /* 0x000000150f067223 */ /* 0x140fe20000010010 */
[----:B------:R-:W-:Y:S01]  /*5070*/  FFMA.FTZ R15, R15, R18, R16 ;  /* 0x000000120f0f7223 */ /* 0x000fe20000010010 */
[----:B------:R-:W-:Y:S02]  /*5080*/  IMAD R8, R3, UR10, RZ ;  /* 0x0000000a03087c24 */ /* 0x000fe4000f8e02ff */
[----:B------:R-:W-:Y:S01]  /*5090*/  FFMA.FTZ R6, R9, R4, -R6 ;  /* 0x0000000409067223 */ /* 0x000fe20000010806 */
[----:B------:R-:W-:-:S04]  /*50a0*/  IMAD.WIDE.U32 R42, R13, UR10, R42 ;  /* 0x0000000a0d2a7c25 */ /* 0x000fc8000f8e002a */
[----:B------:R-:W-:Y:S01]  /*50b0*/  FFMA.FTZ R15, R30, R5, -R15 ;  /* 0x000000051e0f7223 */ /* 0x000fe2000001080f */
[----:B------:R-:W-:Y:S01]  /*50c0*/  FMUL.FTZ R3, R6, UR14 ;  /* 0x0000000e06037c20 */ /* 0x000fe20008410000 */
[----:B------:R-:W-:Y:S01]  /*50d0*/  IMAD R13, R13, UR11, R8 ;  /* 0x0000000b0d0d7c24 */ /* 0x000fe2000f8e0208 */
[----:B------:R-:W-:Y:S01]  /*50e0*/  ULDC.64 UR10, c[0x0][0x210] ;  /* 0x00008400000a7ab9 */ /* 0x000fe20000000a00 */
[----:B------:R-:W-:Y:S01]  /*50f0*/  FMUL.FTZ R6, R15, UR14 ;  /* 0x0000000e0f067c20 */ /* 0x000fe20008410000 */
[----:B------:R-:W-:Y:S02]  /*5100*/  LEA R4, P0, R42, UR10, 0x1 ;  /* 0x0000000a2a047c11 */ /* 0x000fe4000f8008ff */
[----:B------:R-:W-:Y:S02]  /*5110*/  IADD3 R13, R43, R13, RZ ;  /* 0x0000000d2b0d7210 */ /* 0x000fe40007ffe0ff */
[----:B------:R-:W-:Y:S02]  /*5120*/  F2FP.F16.F32.PACK_AB R3, R6, R3 ;  /* 0x000000030603723e */ /* 0x000fe400000000ff */
[----:B------:R-:W-:-:S05]  /*5130*/  LEA.HI.X R5, R42, UR11, R13, 0x1, P0 ;  /* 0x0000000b2a057c11 */ /* 0x000fca00080f0c0d */
[----:B------:R1:W-:Y:S02]  /*5140*/  STG.E desc[UR12][R4.64], R3 ;  /* 0x0000000304007986 */ /* 0x0003e4000c10190c */
.L_x_591:
[----:B------:R-:W-:Y:S05]  /*5150*/  BSYNC B0 ;  /* 0x0000000000007941 */ /* 0x000fea0003800000 */
.L_x_590:
        /* <DEDUP_REMOVED lines=9> */
.L_x_557:
[----:B-1----:R-:W1:Y:S01]  /*51f0*/  LDC R4, c[0x0][0xc] ;  /* 0x00000300ff047b82 */ /* 0x002e620000000800 */
[----:B------:R-:W-:Y:S01]  /*5200*/  ISETP.NE.AND P1, PT, R40, RZ, PT ;  /* 0x000000ff2800720c */ /* 0x000fe20003f25270 */
[----:B------:R-:W-:Y:S06]  /*5210*/  BSSY B0, `(.L_x_593) ;  /* 0x0000011000007945 */ /* 0x000fec0003800000 */
[----:B------:R-:W2:Y:S08]  /*5220*/  LDC R7, c[0x0][0x10] ;  /* 0x00000400ff077b82 */ /* 0x000eb00000000800 */
[----:B0-----:R-:W0:Y:S01]  /*5230*/  LDC.64 R2, c[0x0][0x258] ;  /* 0x00009600ff027b82 */ /* 0x001e220000000a00 */
[----:B-1----:R-:W-:-:S02]  /*5240*/  ISETP.NE.AND P0, PT, R4, 0x1, PT ;  /* 0x000000010400780c */ /* 0x002fc40003f05270 */
[----:B--2---:R-:W-:-:S04]  /*5250*/  SHF.L.U32 R0, R7, 0x1, RZ ;  /* 0x0000000107007819 */ /* 0x004fc800000006ff */
[----:B------:R-:W-:-:S05]  /*5260*/  SEL R5, R0, RZ, P0 ;  /* 0x000000ff00057207 */ /* 0x000fca0000000000 */
[----:B0-----:R-:W-:Y:S01]  /*5270*/  IMAD.WIDE.U32 R2, R5, 0x4, R2 ;  /* 0x0000000405027825 */ /* 0x001fe200078e0002 */
        /* <DEDUP_REMOVED lines=10> */
.L_x_594:
[----:B------:R-:W-:Y:S05]  /*5320*/  BSYNC B0 ;  /* 0x0000000000007941 */ /* 0x000fea0003800000 */
.L_x_593:
        /* <DEDUP_REMOVED lines=11> */
.L_x_596:
[----:B------:R-:W2:Y:S04]  /*53e0*/  LDG.E.STRONG.GPU R5, desc[UR12][R2.64] ;  /* 0x0000000c02057981 */ /* 0x000ea8000c1ef900 */
[----:B--2---:R-:W-:Y:S01]  /*53f0*/  CCTL.IVALL ;  /* 0x00000000ff00798f */ /* 0x004fe20002000000 */
[----:B------:R-:W-:Y:S05]  /*5400*/  YIELD ;  /* 0x0000000000007946 */ /* 0x000fea0003800000 */
[----:B------:R-:W-:-:S13]  /*5410*/  ISETP.NE.AND P0, PT, R5, R0, PT ;  /* 0x000000000500720c */ /* 0x000fda0003f05270 */
[----:B------:R-:W-:Y:S05]  /*5420*/  @P0 BRA `(.L_x_596) ;  /* 0xfffffffc00ec0947 */ /* 0x000fea000383ffff */
.L_x_595:
[----:B------:R-:W-:Y:S05]  /*5430*/  WARPSYNC.ALL ;  /* 0x0000000000007948 */ /* 0x000fea0003800000 */
[----:B------:R-:W0:Y:S08]  /*5440*/  LDC.64 R2, c[0x0][0x288] ;  /* 0x0000a200ff027b82 */ /* 0x000e300000000a00 */
[----:B------:R-:W-:Y:S01]  /*5450*/  BAR.SYNC.DEFER_BLOCKING 0x0 ;  /* 0x0000000000007b1d */ /* 0x000fe20000010000 */
[----:B0-----:R-:W-:-:S04]  /*5460*/  LEA.HI R0, P0, R3, R2, RZ, 0x1 ;  /* 0x0000000203007211 */ /* 0x001fc800078108ff */
[----:B------:R-:W-:-:S04]  /*5470*/  IADD3.X R5, RZ, R3, RZ, P0, !PT ;  /* 0x00000003ff057210 */ /* 0x000fc800007fe4ff */
[--C-:B------:R-:W-:Y:S02]  /*5480*/  SHF.R.S64 R25, R0, 0x1, R5.reuse ;  /* 0x0000000100197819 */ /* 0x100fe40000001005 */
        /* <DEDUP_REMOVED lines=18> */
.L_x_597:
        /* <DEDUP_REMOVED lines=23> */
.L_x_598:
        /* <DEDUP_REMOVED lines=14> */
.L_x_2293:


//--------------------- .text._Z35group_norm_nhwc_bwd_one_pass_kernelI11Fp16IOFp32WLi512ELi20ELi640EEv26Group_norm_nhwc_bwd_params --------------------------
	.section	.text._Z35group_norm_nhwc_bwd_one_pass_kernelI11Fp16IOFp32WLi512ELi20ELi640EEv26Group_norm_nhwc_bwd_params,"ax",@progbits
	.align	128
        .global         _Z35group_norm_nhwc_bwd_one_pass_kernelI11Fp16IOFp32WLi512ELi20ELi640EEv26Group_norm_nhwc_bwd_params
        .type           _Z35group_norm_nhwc_bwd_one_pass_kernelI11Fp16IOFp32WLi512ELi20ELi640EEv26Group_norm_nhwc_bwd_params,@function
        .size           _Z35group_norm_nhwc_bwd_one_pass_kernelI11Fp16IOFp32WLi512ELi20ELi640EEv26Group_norm_nhwc_bwd_params,(.L_x_2294 - _Z35group_norm_nhwc_bwd_one_pass_kernelI11Fp16IOFp32WLi512ELi20ELi640EEv26Group_norm_nhwc_bwd_params)
        .other          _Z35group_norm_nhwc_bwd_one_pass_kernelI11Fp16IOFp32WLi512ELi20ELi640EEv26Group_norm_nhwc_bwd_params,@"STO_CUDA_ENTRY STV_DEFAULT"
_Z35group_norm_nhwc_bwd_one_pass_kernelI11Fp16IOFp32WLi512ELi20ELi640EEv26Group_norm_nhwc_bwd_params:
.text._Z35group_norm_nhwc_bwd_one_pass_kernelI11Fp16IOFp32WLi512ELi20ELi640EEv26Group_norm_nhwc_bwd_params:
        /* <DEDUP_REMOVED lines=12> */
[----:B------:R-:W-:Y:S01]  /*00c0*/  ULDC.64 UR10, c[0x0][0x290] ;  /* 0x0000a400000a7ab9 */ /* 0x000fe20000000a00 */
[----:B------:R-:W-:Y:S01]  /*00d0*/  UMOV UR5, 0x400 ;  /* 0x0000040000057882 */ /* 0x000fe20000000000 */
[----:B------:R-:W-:Y:S01]  /*00e0*/  HFMA2.MMA R51, -RZ, RZ, 0, 0 ;  /* 0x00000000ff337435 */ /* 0x000fe200000001ff */
[----:B------:R-:W-:Y:S02]  /*00f0*/  SHF.R.U32.HI R2, RZ, 0x3, R3 ;  /* 0x00000003ff027819 */ /* 0x000fe40000011603 */
[----:B------:R-:W2:Y:S03]  /*0100*/  S2UR UR7, SR_CTAID.X ;  /* 0x00000000000779c3 */ /* 0x000ea60000002500 */
[----:B------:R-:W-:-:S05]  /*0110*/  IMAD R62, R2, -0xa, R61 ;  /* 0xfffffff6023e7824 */ /* 0x000fca00078e023d */
[----:B------:R-:W2:Y:S01]  /*0120*/  LDC R59, c[0x0][0x2ac] ;  /* 0x0000ab00ff3b7b82 */ /* 0x000ea20000000800 */
[----:B------:R-:W-:-:S07]  /*0130*/  SHF.L.U32 R62, R62, 0x1, RZ ;  /* 0x000000013e3e7819 */ /* 0x000fce00000006ff */
[----:B------:R-:W3:Y:S01]  /*0140*/  S2UR UR6, SR_CgaCtaId ;  /* 0x00000000000679c3 */ /* 0x000ee20000008800 */
[----:B0-----:R-:W-:Y:S01]  /*0150*/  IMAD.WIDE.U32 R4, R8, 0x3, RZ ;  /* 0x0000000308047825 */ /* 0x001fe200078e00ff */
[----:B------:R-:W-:-:S04]  /*0160*/  LEA R7, R9, R9, 0x1 ;  /* 0x0000000909077211 */ /* 0x000fc800078e08ff */
[----:B------:R-:W-:-:S04]  /*0170*/  IADD3 R7, R5, R7, RZ ;  /* 0x0000000705077210 */ /* 0x000fc80007ffe0ff */
[----:B------:R-:W-:Y:S02]  /*0180*/  LEA.HI R5, P2, R7, R4, RZ, 0x1 ;  /* 0x0000000407057211 */ /* 0x000fe400078508ff */
[----:B------:R-:W-:Y:S02]  /*0190*/  LEA.HI R4, P0, R9, R8, RZ, 0x1 ;  /* 0x0000000809047211 */ /* 0x000fe400078108ff */
[----:B------:R-:W-:Y:S01]  /*01a0*/  IADD3.X R8, RZ, R7, RZ, P2, !PT ;  /* 0x00000007ff087210 */ /* 0x000fe200017fe4ff */
[----:B--2---:R-:W-:Y:S01]  /*01b0*/  IMAD R59, R59, UR7, R2 ;  /* 0x000000073b3b7c24 */ /* 0x004fe2000f8e0202 */
[----:B------:R-:W-:Y:S02]  /*01c0*/  SHF.R.S32.HI R2, RZ, 0x1f, R61 ;  /* 0x0000001fff027819 */ /* 0x000fe4000001143d */
[----:B------:R-:W-:Y:S02]  /*01d0*/  IADD3.X R9, RZ, R9, RZ, P0, !PT ;  /* 0x00000009ff097210 */ /* 0x000fe400007fe4ff */
[----:B------:R-:W-:Y:S01]  /*01e0*/  ISETP.GE.U32.AND P1, PT, R59, UR10, PT ;  /* 0x0000000a3b007c0c */ /* 0x000fe2000bf26070 */
[----:B------:R-:W-:Y:S01]  /*01f0*/  ULDC.U8 UR10, c[0x0][0x2a4] ;  /* 0x0000a900000a7ab9 */ /* 0x000fe20000000000 */
[----:B------:R-:W-:Y:S01]  /*0200*/  SHF.R.S32.HI R3, RZ, 0x1f, R59 ;  /* 0x0000001fff037819 */ /* 0x000fe2000001143b */
[----:B---3--:R-:W-:Y:S01]  /*0210*/  ULEA UR5, UR6, UR5, 0x18 ;  /* 0x0000000506057291 */ /* 0x008fe2000f8ec03f */
[----:B------:R-:W-:-:S02]  /*0220*/  LEA.HI R2, R2, R61, RZ, 0x5 ;  /* 0x0000003d02027211 */ /* 0x000fc400078f28ff */
[--C-:B------:R-:W-:Y:S02]  /*0230*/  SHF.R.S64 R4, R4, 0x1, R9.reuse ;  /* 0x0000000104047819 */ /* 0x100fe40000001009 */
[----:B------:R-:W-:Y:S02]  /*0240*/  SHF.R.S64 R5, R5, 0x1, R8 ;  /* 0x0000000105057819 */ /* 0x000fe40000001008 */
[----:B------:R-:W-:Y:S02]  /*0250*/  ISETP.GE.AND.EX P1, PT, R3, UR11, PT, P1 ;  /* 0x0000000b03007c0c */ /* 0x000fe4000bf26310 */
[----:B------:R-:W-:Y:S02]  /*0260*/  SHF.R.S32.HI R2, RZ, 0x5, R2 ;  /* 0x00000005ff027819 */ /* 0x000fe40000011402 */
[----:B------:R-:W-:Y:S02]  /*0270*/  SHF.R.S32.HI R9, RZ, 0x1, R9 ;  /* 0x00000001ff097819 */ /* 0x000fe40000011409 */
[----:B------:R-:W-:-:S02]  /*0280*/  SHF.R.S32.HI R8, RZ, 0x1, R8 ;  /* 0x00000001ff087819 */ /* 0x000fc40000011408 */
[----:B------:R-:W-:Y:S02]  /*0290*/  LEA R2, R2, UR5, 0x3 ;  /* 0x0000000502027c11 */ /* 0x000fe4000f8e18ff */
[C---:B------:R-:W-:Y:S02]  /*02a0*/  IADD3 R58, R59.reuse, 0x40, RZ ;  /* 0x000000403b3a7810 */ /* 0x040fe40007ffe0ff */
[C---:B------:R-:W-:Y:S02]  /*02b0*/  IADD3 R57, R59.reuse, 0x80, RZ ;  /* 0x000000803b397810 */ /* 0x040fe40007ffe0ff */
[C---:B------:R-:W-:Y:S02]  /*02c0*/  IADD3 R56, R59.reuse, 0xc0, RZ ;  /* 0x000000c03b387810 */ /* 0x040fe40007ffe0ff */
[C---:B------:R-:W-:Y:S02]  /*02d0*/  IADD3 R55, R59.reuse, 0x100, RZ ;  /* 0x000001003b377810 */ /* 0x040fe40007ffe0ff */
[----:B------:R-:W-:-:S02]  /*02e0*/  IADD3 R54, R59, 0x140, RZ ;  /* 0x000001403b367810 */ /* 0x000fc40007ffe0ff */
[----:B------:R-:W-:Y:S02]  /*02f0*/  ISETP.LT.U32.AND P1, PT, R61, 0x280, !P1 ;  /* 0x000002803d00780c */ /* 0x000fe40004f21070 */
[C---:B------:R-:W-:Y:S02]  /*0300*/  IADD3 R53, R59.reuse, 0x180, RZ ;  /* 0x000001803b357810 */ /* 0x040fe40007ffe0ff */
[----:B------:R-:W-:Y:S02]  /*0310*/  IADD3 R52, R59, 0x1c0, RZ ;  /* 0x000001c03b347810 */ /* 0x000fe40007ffe0ff */
[----:B------:R-:W-:Y:S02]  /*0320*/  SHF.L.U64.HI R6, R4, 0x2, R9 ;  /* 0x0000000204067819 */ /* 0x000fe40000010209 */
[----:B-1----:R-:W-:-:S07]  /*0330*/  SHF.L.U64.HI R7, R5, 0x2, R8 ;  /* 0x0000000205077819 */ /* 0x002fce0000010208 */
.L_x_650:
[----:B------:R-:W0:Y:S01]  /*0340*/  LDC R15, c[0x0][0x2a0] ;  /* 0x0000a800ff0f7b82 */ /* 0x000e220000000800 */
[----:B------:R-:W-:Y:S01]  /*0350*/  ISETP.GE.AND P4, PT, R60, RZ, PT ;  /* 0x000000ff3c00720c */ /* 0x000fe20003f86270 */
[----:B------:R-:W-:Y:S01]  /*0360*/  ULDC.64 UR14, c[0x0][0x290] ;  /* 0x0000a400000e7ab9 */ /* 0x000fe20000000a00 */
[----:B------:R-:W-:Y:S01]  /*0370*/  ULDC.64 UR12, c[0x0][0x298] ;  /* 0x0000a600000c7ab9 */ /* 0x000fe20000000a00 */
[----:B------:R-:W-:Y:S02]  /*0380*/  ISETP.GE.U32.AND P2, PT, R58, UR14, PT ;  /* 0x0000000e3a007c0c */ /* 0x000fe4000bf46070 */
[----:B------:R-:W-:Y:S02]  /*0390*/  CS2R R48, SRZ ;  /* 0x0000000000307805 */ /* 0x000fe4000001ff00 */
        /* <DEDUP_REMOVED lines=10> */
[----:B------:R-:W-:Y:S01]  /*0440*/  IMAD R11, R12, R13, RZ ;  /* 0x0000000d0c0b7224 */ /* 0x000fe200078e02ff */
[----:B------:R-:W-:-:S03]  /*0450*/  IABS R12, R60 ;  /* 0x0000003c000c7213 */ /* 0x000fc60000000000 */
[----:B------:R-:W-:Y:S01]  /*0460*/  IMAD.HI.U32 R9, R9, R11, R8 ;  /* 0x0000000b09097227 */ /* 0x000fe200078e0008 */
[----:B------:R-:W-:-:S04]  /*0470*/  LOP3.LUT R8, R60, R15, RZ, 0x3c, !PT ;  /* 0x0000000f3c087212 */ /* 0x000fc800078e3cff */
[----:B------:R-:W-:Y:S01]  /*0480*/  ISETP.GE.AND P6, PT, R8, RZ, PT ;  /* 0x000000ff0800720c */ /* 0x000fe20003fc6270 */
[----:B------:R-:W-:Y:S01]  /*0490*/  IMAD.HI.U32 R11, R9, R12, RZ ;  /* 0x0000000c090b7227 */ /* 0x000fe200078e00ff */
[----:B------:R-:W-:-:S04]  /*04a0*/  SHF.R.S32.HI R9, RZ, 0x1f, R58 ;  /* 0x0000001fff097819 */ /* 0x000fc8000001143a */
[----:B------:R-:W-:Y:S02]  /*04b0*/  IADD3 R10, -R11, RZ, RZ ;  /* 0x000000ff0b0a7210 */ /* 0x000fe40007ffe1ff */
[----:B------:R-:W-:-:S03]  /*04c0*/  ISETP.GE.AND.EX P2, PT, R9, UR15, PT, P2 ;  /* 0x0000000f09007c0c */ /* 0x000fc6000bf46320 */
[----:B------:R-:W-:Y:S01]  /*04d0*/  IMAD R10, R13, R10, R12 ;  /* 0x0000000a0d0a7224 */ /* 0x000fe200078e020c */
[----:B------:R-:W-:-:S04]  /*04e0*/  ISETP.GT.U32.OR P2, PT, R61, 0x27f, P2 ;  /* 0x0000027f3d00780c */ /* 0x000fc80001744470 */
[----:B------:R-:W-:-:S09]  /*04f0*/  ISETP.GT.U32.AND P0, PT, R13, R10, PT ;  /* 0x0000000a0d00720c */ /* 0x000fd20003f04070 */
[----:B------:R-:W3:Y:S04]  /*0500*/  @!P2 LDC.64 R24, c[0x0][0x288] ;  /* 0x0000a200ff18ab82 */ /* 0x000ee80000000a00 */
[-C--:B------:R-:W-:Y:S02]  /*0510*/  @!P0 IADD3 R10, R10, -R13.reuse, RZ ;  /* 0x8000000d0a0a8210 */ /* 0x080fe40007ffe0ff */
[----:B------:R-:W-:Y:S02]  /*0520*/  @!P0 IADD3 R11, R11, 0x1, RZ ;  /* 0x000000010b0b8810 */ /* 0x000fe40007ffe0ff */
[----:B------:R-:W-:Y:S01]  /*0530*/  ISETP.GE.U32.AND P3, PT, R10, R13, PT ;  /* 0x0000000d0a00720c */ /* 0x000fe20003f66070 */
[----:B------:R-:W4:Y:S01]  /*0540*/  @!P2 LDC.64 R20, c[0x0][0x230] ;  /* 0x00008c00ff14ab82 */ /* 0x000f220000000a00 */
[----:B------:R-:W-:-:S02]  /*0550*/  ISETP.GT.U32.AND P5, PT, R13, R10, PT ;  /* 0x0000000a0d00720c */ /* 0x000fc40003fa4070 */
[----:B------:R-:W-:Y:S02]  /*0560*/  IADD3 R13, R10, -R13, RZ ;  /* 0x8000000d0a0d7210 */ /* 0x000fe40007ffe0ff */
[----:B------:R-:W-:Y:S02]  /*0570*/  ISETP.NE.AND P0, PT, R15, RZ, PT ;  /* 0x000000ff0f00720c */ /* 0x000fe40003f05270 */
[----:B------:R-:W-:Y:S01]  /*0580*/  SEL R10, R13, R10, !P5 ;  /* 0x0000000a0d0a7207 */ /* 0x000fe20006800000 */
[----:B------:R-:W4:Y:S01]  /*0590*/  @!P2 LDC.64 R18, c[0x0][0x228] ;  /* 0x00008a00ff12ab82 */ /* 0x000f220000000a00 */
[----:B------:R-:W-:Y:S02]  /*05a0*/  LOP3.LUT R13, RZ, R15, RZ, 0x33, !PT ;  /* 0x0000000fff0d7212 */ /* 0x000fe400078e33ff */
[----:B------:R-:W-:Y:S02]  /*05b0*/  @!P4 IADD3 R10, -R10, RZ, RZ ;  /* 0x000000ff0a0ac210 */ /* 0x000fe40007ffe1ff */
[----:B------:R-:W-:-:S02]  /*05c0*/  @P3 IADD3 R11, R11, 0x1, RZ ;  /* 0x000000010b0b3810 */ /* 0x000fc40007ffe0ff */
[----:B------:R-:W-:Y:S02]  /*05d0*/  SEL R64, R13, R10, !P0 ;  /* 0x0000000a0d407207 */ /* 0x000fe40004000000 */
[----:B------:R-:W-:Y:S02]  /*05e0*/  @!P6 IADD3 R11, -R11, RZ, RZ ;  /* 0x000000ff0b0be210 */ /* 0x000fe40007ffe1ff */
[----:B------:R-:W-:Y:S01]  /*05f0*/  SHF.R.S32.HI R10, RZ, 0x1f, R62 ;  /* 0x0000001fff0a7819 */ /* 0x000fe2000001143e */
[----:B------:R-:W-:Y:S01]  /*0600*/  IMAD R41, R64, 0x14, RZ ;  /* 0x0000001440297824 */ /* 0x000fe200078e02ff */
[----:B------:R-:W-:Y:S02]  /*0610*/  SEL R13, R13, R11, !P0 ;  /* 0x0000000b0d0d7207 */ /* 0x000fe40004000000 */
[----:B------:R-:W-:Y:S02]  /*0620*/  SHF.R.S32.HI R11, RZ, 0x1f, R57 ;  /* 0x0000001fff0b7819 */ /* 0x000fe40000011439 */
[----:B------:R-:W-:-:S02]  /*0630*/  IADD3 R66, P0, R62, R41, RZ ;  /* 0x000000293e427210 */ /* 0x000fc40007f1e0ff */
[----:B------:R-:W-:Y:S02]  /*0640*/  SHF.R.S32.HI R8, RZ, 0x1f, R13 ;  /* 0x0000001fff087819 */ /* 0x000fe4000001140d */
[----:B------:R-:W-:Y:S02]  /*0650*/  ISETP.GE.U32.AND P3, PT, R57, UR14, PT ;  /* 0x0000000e39007c0c */ /* 0x000fe4000bf66070 */
[----:B------:R-:W-:Y:S01]  /*0660*/  LEA.HI.X.SX32 R67, R41, R10, 0x1, P0 ;  /* 0x0000000a29437211 */ /* 0x000fe200000f0eff */
[----:B------:R-:W-:Y:S01]  /*0670*/  IMAD R8, R8, UR12, RZ ;  /* 0x0000000c08087c24 */ /* 0x000fe2000f8e02ff */
[----:B------:R-:W-:Y:S02]  /*0680*/  ISETP.GE.AND.EX P3, PT, R11, UR15, PT, P3 ;  /* 0x0000000f0b007c0c */ /* 0x000fe4000bf66330 */
[----:B------:R-:W-:Y:S01]  /*0690*/  ISETP.GE.U32.AND P0, PT, R56, UR14, PT ;  /* 0x0000000e38007c0c */ /* 0x000fe2000bf06070 */
[----:B------:R-:W-:Y:S01]  /*06a0*/  IMAD R69, R13, UR13, R8 ;  /* 0x0000000d0d457c24 */ /* 0x000fe2000f8e0208 */
[----:B------:R-:W-:Y:S01]  /*06b0*/  ISETP.GT.U32.OR P3, PT, R61, 0x27f, P3 ;  /* 0x0000027f3d00780c */ /* 0x000fe20001f64470 */
[----:B------:R-:W-:Y:S01]  /*06c0*/  IMAD.WIDE.U32 R66, R13, UR12, R66 ;  /* 0x0000000c0d427c25 */ /* 0x000fe2000f8e0042 */
[----:B------:R-:W-:-:S03]  /*06d0*/  SHF.R.S32.HI R13, RZ, 0x1f, R56 ;  /* 0x0000001fff0d7819 */ /* 0x000fc60000011438 */
[----:B-1----:R-:W-:Y:S01]  /*06e0*/  @P1 IMAD R8, R3, R28, RZ ;  /* 0x0000001c03081224 */ /* 0x002fe200078e02ff */
[----:B------:R-:W-:Y:S02]  /*06f0*/  IADD3 R69, R67, R69, RZ ;  /* 0x0000004543457210 */ /* 0x000fe40007ffe0ff */
[----:B------:R-:W-:Y:S01]  /*0700*/  @P1 MOV R68, R66 ;  /* 0x0000004200441202 */ /* 0x000fe20000000f00 */
[----:B------:R-:W-:Y:S01]  /*0710*/  @P1 IMAD R29, R59, R29, R8 ;  /* 0x0000001d3b1d1224 */ /* 0x000fe200078e0208 */
[----:B------:R-:W-:Y:S01]  /*0720*/  ISETP.GE.AND.EX P0, PT, R13, UR15, PT, P0 ;  /* 0x0000000f0d007c0c */ /* 0x000fe2000bf06300 */
[----:B---3--:R-:W-:Y:S02]  /*0730*/  @!P2 IMAD R8, R9, R24, RZ ;  /* 0x000000180908a224 */ /* 0x008fe400078e02ff */
[----:B------:R-:W-:Y:S01]  /*0740*/  @P1 IMAD.WIDE.U32 R26, R59, R28, R68 ;  /* 0x0000001c3b1a1225 */ /* 0x000fe200078e0044 */
[----:B------:R-:W1:Y:S01]  /*0750*/  @!P3 LDC.64 R14, c[0x0][0x288] ;  /* 0x0000a200ff0ebb82 */ /* 0x000e620000000a00 */
[----:B------:R-:W-:-:S02]  /*0760*/  ISETP.GT.U32.OR P0, PT, R61, 0x27f, P0 ;  /* 0x0000027f3d00780c */ /* 0x000fc40000704470 */
[----:B------:R-:W-:Y:S01]  /*0770*/  @!P2 MOV R28, R66 ;  /* 0x00000042001ca202 */ /* 0x000fe20000000f00 */
[----:B------:R-:W-:Y:S01]  /*0780*/  @!P2 IMAD R31, R58, R25, R8 ;  /* 0x000000193a1fa224 */ /* 0x000fe200078e0208 */
[----:B------:R-:W-:Y:S02]  /*0790*/  @P1 IADD3 R27, R27, R29, RZ ;  /* 0x0000001d1b1b1210 */ /* 0x000fe40007ffe0ff */
[----:B------:R-:W-:Y:S01]  /*07a0*/  @!P2 MOV R29, R69 ;  /* 0x00000045001da202 */ /* 0x000fe20000000f00 */
[----:B------:R-:W3:Y:S01]  /*07b0*/  @!P3 LDC.64 R34, c[0x0][0x230] ;  /* 0x00008c00ff22bb82 */ /* 0x000ee20000000a00 */
[C---:B------:R-:W-:Y:S02]  /*07c0*/  @P1 SHF.L.U32 R25, R26.reuse, 0x1, RZ ;  /* 0x000000011a191819 */ /* 0x040fe400000006ff */
[----:B------:R-:W-:Y:S01]  /*07d0*/  @P1 SHF.L.U64.HI R26, R26, 0x1, R27 ;  /* 0x000000011a1a1819 */ /* 0x000fe2000001021b */
[----:B------:R-:W-:Y:S01]  /*07e0*/  @!P2 IMAD.WIDE.U32 R28, R58, R24, R28 ;  /* 0x000000183a1ca225 */ /* 0x000fe200078e001c */
[----:B--2---:R-:W-:-:S02]  /*07f0*/  @P1 IADD3 R24, P4, R25, R16, RZ ;  /* 0x0000001019181210 */ /* 0x004fc40007f9e0ff */
[----:B0-----:R-:W-:Y:S02]  /*0800*/  @P1 IADD3 R22, P5, R25, R22, RZ ;  /* 0x0000001619161210 */ /* 0x001fe40007fbe0ff */
[----:B------:R-:W-:Y:S02]  /*0810*/  MOV R50, RZ ;  /* 0x000000ff00327202 */ /* 0x000fe40000000f00 */
[----:B------:R-:W-:Y:S02]  /*0820*/  CS2R R46, SRZ ;  /* 0x00000000002e7805 */ /* 0x000fe4000001ff00 */
[C---:B------:R-:W-:Y:S01]  /*0830*/  @P1 IADD3.X R25, R26.reuse, R17, RZ, P4, !PT ;  /* 0x000000111a191210 */ /* 0x040fe200027fe4ff */
[----:B------:R-:W0:Y:S01]  /*0840*/  @!P0 LDC.64 R32, c[0x0][0x228] ;  /* 0x00008a00ff208b82 */ /* 0x000e220000000a00 */
[----:B------:R-:W-:Y:S02]  /*0850*/  @P1 IADD3.X R23, R26, R23, RZ, P5, !PT ;  /* 0x000000171a171210 */ /* 0x000fe40002ffe4ff */
[----:B------:R-:W-:Y:S01]  /*0860*/  @!P2 IADD3 R27, R29, R31, RZ ;  /* 0x0000001f1d1ba210 */ /* 0x000fe20007ffe0ff */
[----:B-1----:R-:W-:Y:S01]  /*0870*/  @!P3 IMAD R10, R11, R14, RZ ;  /* 0x0000000e0b0ab224 */ /* 0x002fe200078e02ff */
[C---:B------:R-:W-:Y:S01]  /*0880*/  @!P2 SHF.L.U32 R29, R28.reuse, 0x1, RZ ;  /* 0x000000011c1da819 */ /* 0x040fe200000006ff */
[----:B------:R1:W5:Y:S01]  /*0890*/  @P1 LDG.E R48, desc[UR8][R22.64] ;  /* 0x0000000816301981 */ /* 0x000362000c1e1900 */
[----:B------:R-:W-:Y:S01]  /*08a0*/  @!P2 SHF.L.U64.HI R8, R28, 0x1, R27 ;  /* 0x000000011c08a819 */ /* 0x000fe2000001021b */
[----:B------:R-:W2:Y:S01]  /*08b0*/  @!P0 LDC.64 R16, c[0x0][0x288] ;  /* 0x0000a200ff108b82 */ /* 0x000ea20000000a00 */
[----:B----4-:R-:W-:Y:S01]  /*08c0*/  @!P2 IADD3 R26, P4, R29, R20, RZ ;  /* 0x000000141d1aa210 */ /* 0x010fe20007f9e0ff */
[----:B------:R-:W-:Y:S01]  /*08d0*/  @!P3 IMAD R31, R57, R15, R10 ;  /* 0x0000000f391fb224 */ /* 0x000fe200078e020a */
[----:B------:R4:W3:Y:S01]  /*08e0*/  @P1 LDG.E R49, desc[UR8][R24.64] ;  /* 0x0000000818311981 */ /* 0x0008e2000c1e1900 */
[----:B-1----:R-:W-:-:S02]  /*08f0*/  @!P3 MOV R22, R66 ;  /* 0x000000420016b202 */ /* 0x002fc40000000f00 */
[----:B------:R-:W-:Y:S02]  /*0900*/  @!P3 MOV R23, R69 ;  /* 0x000000450017b202 */ /* 0x000fe40000000f00 */
[C---:B------:R-:W-:Y:S01]  /*0910*/  @!P2 IADD3.X R27, R8.reuse, R21, RZ, P4, !PT ;  /* 0x00000015081ba210 */ /* 0x040fe200027fe4ff */
[----:B------:R-:W-:Y:S01]  /*0920*/  @!P3 IMAD.WIDE.U32 R22, R57, R14, R22 ;  /* 0x0000000e3916b225 */ /* 0x000fe200078e0016 */
[----:B------:R-:W-:Y:S01]  /*0930*/  @!P2 IADD3 R28, P4, R29, R18, RZ ;  /* 0x000000121d1ca210 */ /* 0x000fe20007f9e0ff */
[----:B------:R-:W1:Y:S01]  /*0940*/  @!P3 LDC.64 R20, c[0x0][0x228] ;  /* 0x00008a00ff14bb82 */ /* 0x000e620000000a00 */
[----:B------:R-:W-:Y:S01]  /*0950*/  SHF.R.S32.HI R15, RZ, 0x1f, R55 ;  /* 0x0000001fff0f7819 */ /* 0x000fe20000011437 */
[----:B------:R0:W5:Y:S01]  /*0960*/  @!P2 LDG.E R50, desc[UR8][R26.64] ;  /* 0x000000081a32a981 */ /* 0x000162000c1e1900 */
[----:B------:R-:W-:Y:S02]  /*0970*/  @!P3 IADD3 R23, R23, R31, RZ ;  /* 0x0000001f1717b210 */ /* 0x000fe40007ffe0ff */
[----:B------:R-:W-:-:S02]  /*0980*/  @!P2 IADD3.X R29, R8, R19, RZ, P4, !PT ;  /* 0x00000013081da210 */ /* 0x000fc400027fe4ff */
[----:B------:R-:W-:Y:S02]  /*0990*/  ISETP.GE.U32.AND P4, PT, R55, UR14, PT ;  /* 0x0000000e37007c0c */ /* 0x000fe4000bf86070 */
[C---:B----4-:R-:W-:Y:S02]  /*09a0*/  @!P3 SHF.L.U32 R25, R22.reuse, 0x1, RZ ;  /* 0x000000011619b819 */ /* 0x050fe400000006ff */
[----:B------:R-:W-:Y:S01]  /*09b0*/  @!P3 SHF.L.U64.HI R10, R22, 0x1, R23 ;  /* 0x00000001160ab819 */ /* 0x000fe20000010217 */
[----:B--2---:R-:W-:Y:S01]  /*09c0*/  @!P0 IMAD R8, R13, R16, RZ ;  /* 0x000000100d088224 */ /* 0x004fe200078e02ff */
[----:B------:R-:W-:Y:S01]  /*09d0*/  @!P0 MOV R22, R66 ;  /* 0x0000004200168202 */ /* 0x000fe20000000f00 */
[----:B------:R-:W2:Y:S01]  /*09e0*/  @!P0 LDC.64 R18, c[0x0][0x230] ;  /* 0x00008c00ff128b82 */ /* 0x000ea20000000a00 */
[----:B------:R-:W-:Y:S01]  /*09f0*/  @!P0 MOV R23, R69 ;  /* 0x0000004500178202 */ /* 0x000fe20000000f00 */
[----:B------:R4:W5:Y:S01]  /*0a00*/  @!P2 LDG.E R47, desc[UR8][R28.64] ;  /* 0x000000081c2fa981 */ /* 0x000962000c1e1900 */
[----:B------:R-:W-:Y:S01]  /*0a10*/  ISETP.GE.AND.EX P4, PT, R15, UR15, PT, P4 ;  /* 0x0000000f0f007c0c */ /* 0x000fe2000bf86340 */
[----:B0-----:R-:W-:-:S02]  /*0a20*/  @!P0 IMAD R27, R56, R17, R8 ;  /* 0x00000011381b8224 */ /* 0x001fc400078e0208 */
[----:B------:R-:W-:Y:S01]  /*0a30*/  @!P0 IMAD.WIDE.U32 R22, R56, R16, R22 ;  /* 0x0000001038168225 */ /* 0x000fe200078e0016 */
[----:B------:R-:W-:-:S04]  /*0a40*/  ISETP.GT.U32.OR P2, PT, R61, 0x27f, P4 ;  /* 0x0000027f3d00780c */ /* 0x000fc80002744470 */
[----:B------:R-:W-:Y:S02]  /*0a50*/  @!P0 IADD3 R23, R23, R27, RZ ;  /* 0x0000001b17178210 */ /* 0x000fe40007ffe0ff */
[----:B------:R-:W-:Y:S02]  /*0a60*/  SHF.R.S32.HI R17, RZ, 0x1f, R54 ;  /* 0x0000001fff117819 */ /* 0x000fe40000011436 */
[----:B------:R-:W-:Y:S02]  /*0a70*/  ISETP.GE.U32.AND P4, PT, R54, UR14, PT ;  /* 0x0000000e36007c0c */ /* 0x000fe4000bf86070 */
[C---:B------:R-:W-:Y:S02]  /*0a80*/  @!P0 SHF.L.U32 R37, R22.reuse, 0x1, RZ ;  /* 0x0000000116258819 */ /* 0x040fe400000006ff */
[----:B------:R-:W-:Y:S01]  /*0a90*/  @!P0 SHF.L.U64.HI R8, R22, 0x1, R23 ;  /* 0x0000000116088819 */ /* 0x000fe20000010217 */
[----:B------:R-:W0:Y:S01]  /*0aa0*/  @!P2 LDC.64 R30, c[0x0][0x288] ;  /* 0x0000a200ff1eab82 */ /* 0x000e220000000a00 */
[----:B------:R-:W-:-:S02]  /*0ab0*/  ISETP.GE.AND.EX P4, PT, R17, UR15, PT, P4 ;  /* 0x0000000f11007c0c */ /* 0x000fc4000bf86340 */
[----:B---3--:R-:W-:-:S05]  /*0ac0*/  @!P3 IADD3 R34, P5, R25, R34, RZ ;  /* 0x000000221922b210 */ /* 0x008fca0007fbe0ff */
[----:B------:R-:W3:Y:S01]  /*0ad0*/  LDC.64 R22, c[0x0][0x248] ;  /* 0x00009200ff167b82 */ /* 0x000ee20000000a00 */
[----:B------:R-:W-:Y:S02]  /*0ae0*/  ISETP.GT.U32.OR P4, PT, R61, 0x27f, P4 ;  /* 0x0000027f3d00780c */ /* 0x000fe40002784470 */
[C---:B------:R-:W-:Y:S02]  /*0af0*/  @!P3 IADD3.X R35, R10.reuse, R35, RZ, P5, !PT ;  /* 0x000000230a23b210 */ /* 0x040fe40002ffe4ff */
[----:B-1----:R-:W-:Y:S02]  /*0b00*/  @!P3 IADD3 R24, P5, R25, R20, RZ ;  /* 0x000000141918b210 */ /* 0x002fe40007fbe0ff */
[----:B--2---:R-:W-:Y:S02]  /*0b10*/  @!P0 IADD3 R26, P6, R37, R18, RZ ;  /* 0x00000012251a8210 */ /* 0x004fe40007fde0ff */
[----:B------:R-:W-:Y:S02]  /*0b20*/  CS2R R44, SRZ ;  /* 0x00000000002c7805 */ /* 0x000fe4000001ff00 */
[----:B------:R-:W-:Y:S01]  /*0b30*/  @!P3 IADD3.X R25, R10, R21, RZ, P5, !PT ;  /* 0x000000150a19b210 */ /* 0x000fe20002ffe4ff */
[----:B------:R-:W1:Y:S01]  /*0b40*/  @!P2 LDC.64 R70, c[0x0][0x228] ;  /* 0x00008a00ff46ab82 */ /* 0x000e620000000a00 */
[----:B------:R-:W-:-:S02]  /*0b50*/  @!P0 IADD3.X R27, R8, R19, RZ, P6, !PT ;  /* 0x00000013081b8210 */ /* 0x000fc400037fe4ff */
[----:B------:R-:W-:Y:S01]  /*0b60*/  SHF.R.S32.HI R19, RZ, 0x1f, R53 ;  /* 0x0000001fff137819 */ /* 0x000fe20000011435 */
[----:B------:R-:W5:Y:S01]  /*0b70*/  @!P3 LDG.E R45, desc[UR8][R34.64] ;  /* 0x00000008222db981 */ /* 0x000f62000c1e1900 */
[----:B------:R-:W-:-:S03]  /*0b80*/  ISETP.GE.U32.AND P5, PT, R53, UR14, PT ;  /* 0x0000000e35007c0c */ /* 0x000fc6000bfa6070 */
[----:B----4-:R-:W2:Y:S01]  /*0b90*/  @!P4 LDC.64 R28, c[0x0][0x288] ;  /* 0x0000a200ff1ccb82 */ /* 0x010ea20000000a00 */
[----:B------:R4:W5:Y:S01]  /*0ba0*/  @!P3 LDG.E R44, desc[UR8][R24.64] ;  /* 0x00000008182cb981 */ /* 0x000962000c1e1900 */
[----:B------:R-:W-:Y:S02]  /*0bb0*/  ISETP.GE.AND.EX P3, PT, R19, UR15, PT, P5 ;  /* 0x0000000f13007c0c */ /* 0x000fe4000bf66350 */
[----:B------:R-:W-:Y:S01]  /*0bc0*/  @!P0 IADD3 R32, P5, R37, R32, RZ ;  /* 0x0000002025208210 */ /* 0x000fe20007fbe0ff */
[----:B---3--:R-:W-:Y:S01]  /*0bd0*/  IMAD.WIDE R22, R60, 0x8, R22 ;  /* 0x000000083c167825 */ /* 0x008fe200078e0216 */
[----:B------:R-:W-:Y:S02]  /*0be0*/  ISETP.GT.U32.OR P3, PT, R61, 0x27f, P3 ;  /* 0x0000027f3d00780c */ /* 0x000fe40001f64470 */
[----:B------:R-:W3:Y:S01]  /*0bf0*/  @!P2 LDC.64 R36, c[0x0][0x230] ;  /* 0x00008c00ff24ab82 */ /* 0x000ee20000000a00 */
[----:B0-----:R-:W-:Y:S01]  /*0c00*/  @!P2 IMAD R10, R15, R30, RZ ;  /* 0x0000001e0f0aa224 */ /* 0x001fe200078e02ff */
[----:B----4-:R-:W-:Y:S01]  /*0c10*/  @!P2 MOV R24, R66 ;  /* 0x000000420018a202 */ /* 0x010fe20000000f00 */
[----:B------:R-:W4:Y:S01]  /*0c20*/  LDG.E.64 R22, desc[UR8][R22.64] ;  /* 0x0000000816167981 */ /* 0x000f22000c1e1b00 */
[----:B------:R-:W-:Y:S01]  /*0c30*/  @!P2 MOV R25, R69 ;  /* 0x000000450019a202 */ /* 0x000fe20000000f00 */
[C---:B------:R-:W-:Y:S01]  /*0c40*/  @!P2 IMAD R39, R55.reuse, R31, R10 ;  /* 0x0000001f3727a224 */ /* 0x040fe200078e020a */
[----:B------:R-:W-:Y:S01]  /*0c50*/  SHF.R.S32.HI R21, RZ, 0x1f, R52 ;  /* 0x0000001fff157819 */ /* 0x000fe20000011434 */
[----:B------:R0:W5:Y:S01]  /*0c60*/  @!P0 LDG.E R46, desc[UR8][R26.64] ;  /* 0x000000081a2e8981 */ /* 0x000162000c1e1900 */
[----:B------:R-:W-:Y:S01]  /*0c70*/  ISETP.GE.U32.AND P6, PT, R52, UR14, PT ;  /* 0x0000000e34007c0c */ /* 0x000fe2000bfc6070 */
[----:B------:R-:W-:Y:S01]  /*0c80*/  @!P2 IMAD.WIDE.U32 R30, R55, R30, R24 ;  /* 0x0000001e371ea225 */ /* 0x000fe200078e0018 */
[----:B------:R-:W-:Y:S01]  /*0c90*/  @!P0 IADD3.X R33, R8, R33, RZ, P5, !PT ;  /* 0x0000002108218210 */ /* 0x000fe20002ffe4ff */
[----:B------:R-:W1:Y:S01]  /*0ca0*/  @!P3 LDC.64 R24, c[0x0][0x288] ;  /* 0x0000a200ff18bb82 */ /* 0x000e620000000a00 */
[----:B------:R-:W-:-:S02]  /*0cb0*/  ISETP.GE.AND.EX P5, PT, R21, UR15, PT, P6 ;  /* 0x0000000f15007c0c */ /* 0x000fc4000bfa6360 */
[----:B------:R-:W-:-:S05]  /*0cc0*/  @!P2 IADD3 R31, R31, R39, RZ ;  /* 0x000000271f1fa210 */ /* 0x000fca0007ffe0ff */
[----:B0-----:R-:W0:Y:S01]  /*0cd0*/  @!P4 LDC.64 R26, c[0x0][0x230] ;  /* 0x00008c00ff1acb82 */ /* 0x001e220000000a00 */
[----:B------:R-:W-:Y:S02]  /*0ce0*/  ISETP.GT.U32.OR P5, PT, R61, 0x27f, P5 ;  /* 0x0000027f3d00780c */ /* 0x000fe40002fa4470 */
[----:B------:R-:W-:Y:S02]  /*0cf0*/  CS2R R42, SRZ ;  /* 0x00000000002a7805 */ /* 0x000fe4000001ff00 */
[C---:B------:R-:W-:Y:S01]  /*0d00*/  @!P2 SHF.L.U32 R39, R30.reuse, 0x1, RZ ;  /* 0x000000011e27a819 */ /* 0x040fe200000006ff */
[----:B--2---:R-:W-:Y:S01]  /*0d10*/  @!P4 IMAD R10, R17, R28, RZ ;  /* 0x0000001c110ac224 */ /* 0x004fe200078e02ff */
[----:B------:R-:W-:Y:S01]  /*0d20*/  @!P2 SHF.L.U64.HI R8, R30, 0x1, R31 ;  /* 0x000000011e08a819 */ /* 0x000fe2000001021f */
[----:B------:R-:W2:Y:S01]  /*0d30*/  @!P4 LDC.64 R34, c[0x0][0x228] ;  /* 0x00008a00ff22cb82 */ /* 0x000ea20000000a00 */
[----:B------:R-:W-:Y:S01]  /*0d40*/  @!P4 MOV R30, R66 ;  /* 0x00000042001ec202 */ /* 0x000fe20000000f00 */
[----:B------:R1:W5:Y:S01]  /*0d50*/  @!P0 LDG.E R43, desc[UR8][R32.64] ;  /* 0x00000008202b8981 */ /* 0x000362000c1e1900 */
[----:B------:R-:W-:Y:S01]  /*0d60*/  @!P4 MOV R31, R69 ;  /* 0x00000045001fc202 */ /* 0x000fe20000000f00 */
[C---:B------:R-:W-:Y:S01]  /*0d70*/  @!P4 IMAD R63, R54.reuse, R29, R10 ;  /* 0x0000001d363fc224 */ /* 0x040fe200078e020a */
[----:B---3--:R-:W-:Y:S01]  /*0d80*/  @!P2 IADD3 R36, P0, R39, R36, RZ ;  /* 0x000000242724a210 */ /* 0x008fe20007f1e0ff */
[----:B------:R-:W-:-:S03]  /*0d90*/  @!P4 IMAD.WIDE.U32 R28, R54, R28, R30 ;  /* 0x0000001c361cc225 */ /* 0x000fc600078e001e */
[----:B------:R-:W-:Y:S01]  /*0da0*/  @!P2 IADD3.X R37, R8, R37, RZ, P0, !PT ;  /* 0x000000250825a210 */ /* 0x000fe200007fe4ff */
[----:B------:R-:W3:Y:S01]  /*0db0*/  @!P5 LDC.64 R30, c[0x0][0x288] ;  /* 0x0000a200ff1edb82 */ /* 0x000ee20000000a00 */
[----:B------:R-:W-:Y:S02]  /*0dc0*/  MOV R20, RZ ;  /* 0x000000ff00147202 */ /* 0x000fe40000000f00 */
[----:B-1----:R-:W-:Y:S02]  /*0dd0*/  @!P2 IADD3 R70, P0, R39, R70, RZ ;  /* 0x000000462746a210 */ /* 0x002fe40007f1e0ff */
[----:B------:R-:W-:Y:S02]  /*0de0*/  @!P4 IADD3 R33, R29, R63, RZ ;  /* 0x0000003f1d21c210 */ /* 0x000fe40007ffe0ff */
[----:B------:R-:W-:Y:S01]  /*0df0*/  @!P4 SHF.L.U32 R29, R28, 0x1, RZ ;  /* 0x000000011c1dc819 */ /* 0x000fe200000006ff */
[----:B------:R1:W5:Y:S01]  /*0e00*/  @!P2 LDG.E R20, desc[UR8][R36.64] ;  /* 0x000000082414a981 */ /* 0x000362000c1e1900 */
[----:B------:R-:W-:-:S02]  /*0e10*/  @!P2 IADD3.X R71, R8, R71, RZ, P0, !PT ;  /* 0x000000470847a210 */ /* 0x000fc400007fe4ff */
[----:B------:R-:W-:Y:S02]  /*0e20*/  @!P4 SHF.L.U64.HI R8, R28, 0x1, R33 ;  /* 0x000000011c08c819 */ /* 0x000fe40000010221 */
[----:B------:R-:W-:Y:S01]  /*0e30*/  MOV R18, RZ ;  /* 0x000000ff00127202 */ /* 0x000fe20000000f00 */
[----:B------:R-:W3:Y:S01]  /*0e40*/  @!P3 LDC.64 R32, c[0x0][0x230] ;  /* 0x00008c00ff20bb82 */ /* 0x000ee20000000a00 */
[----:B0-----:R-:W-:Y:S01]  /*0e50*/  @!P4 IADD3 R38, P0, R29, R26, RZ ;  /* 0x0000001a1d26c210 */ /* 0x001fe20007f1e0ff */
[----:B------:R-:W-:Y:S01]  /*0e60*/  @!P3 IMAD R10, R19, R24, RZ ;  /* 0x00000018130ab224 */ /* 0x000fe200078e02ff */
[----:B-1----:R-:W-:Y:S02]  /*0e70*/  @!P3 MOV R36, R66 ;  /* 0x000000420024b202 */ /* 0x002fe40000000f00 */
[----:B------:R-:W5:Y:S01]  /*0e80*/  @!P2 LDG.E R18, desc[UR8][R70.64] ;  /* 0x000000084612a981 */ /* 0x000f62000c1e1900 */
[----:B------:R-:W-:Y:S02]  /*0e90*/  @!P3 MOV R37, R69 ;  /* 0x000000450025b202 */ /* 0x000fe40000000f00 */
[----:B------:R-:W-:Y:S01]  /*0ea0*/  @!P4 IADD3.X R39, R8, R27, RZ, P0, !PT ;  /* 0x0000001b0827c210 */ /* 0x000fe200007fe4ff */
[----:B------:R-:W-:Y:S01]  /*0eb0*/  @!P3 IMAD R63, R53, R25, R10 ;  /* 0x00000019353fb224 */ /* 0x000fe200078e020a */
[----:B------:R-:W0:Y:S01]  /*0ec0*/  @!P3 LDC.64 R26, c[0x0][0x228] ;  /* 0x00008a00ff1abb82 */ /* 0x000e220000000a00 */
[----:B--2---:R-:W-:Y:S01]  /*0ed0*/  @!P4 IADD3 R34, P2, R29, R34, RZ ;  /* 0x000000221d22c210 */ /* 0x004fe20007f5e0ff */
[----:B------:R-:W-:Y:S01]  /*0ee0*/  @!P3 IMAD.WIDE.U32 R36, R53, R24, R36 ;  /* 0x000000183524b225 */ /* 0x000fe200078e0024 */
[----:B------:R-:W-:Y:S01]  /*0ef0*/  MOV R16, RZ ;  /* 0x000000ff00107202 */ /* 0x000fe20000000f00 */
[----:B------:R-:W5:Y:S04]  /*0f00*/  @!P4 LDG.E R42, desc[UR8][R38.64] ;  /* 0x00000008262ac981 */ /* 0x000f68000c1e1900 */
[----:B------:R-:W1:Y:S01]  /*0f10*/  @!P5 LDC.64 R28, c[0x0][0x230] ;  /* 0x00008c00ff1cdb82 */ /* 0x000e620000000a00 */
[----:B------:R-:W-:-:S07]  /*0f20*/  @!P3 IADD3 R37, R37, R63, RZ ;  /* 0x0000003f2525b210 */ /* 0x000fce0007ffe0ff */
[----:B------:R-:W2:Y:S01]  /*0f30*/  @!P5 LDC.64 R24, c[0x0][0x228] ;  /* 0x00008a00ff18db82 */ /* 0x000ea20000000a00 */
[----:B------:R-:W-:Y:S02]  /*0f40*/  @!P4 IADD3.X R35, R8, R35, RZ, P2, !PT ;  /* 0x000000230823c210 */ /* 0x000fe400017fe4ff */
[C---:B------:R-:W-:Y:S02]  /*0f50*/  @!P3 SHF.L.U64.HI R8, R36.reuse, 0x1, R37 ;  /* 0x000000012408b819 */ /* 0x040fe40000010225 */
[----:B------:R-:W-:Y:S01]  /*0f60*/  @!P3 SHF.L.U32 R63, R36, 0x1, RZ ;  /* 0x00000001243fb819 */ /* 0x000fe200000006ff */
[----:B---3--:R-:W-:Y:S01]  /*0f70*/  @!P5 IMAD R10, R21, R30, RZ ;  /* 0x0000001e150ad224 */ /* 0x008fe200078e02ff */
[----:B------:R-:W-:Y:S01]  /*0f80*/  @!P5 MOV R36, R66 ;  /* 0x000000420024d202 */ /* 0x000fe20000000f00 */
[----:B------:R-:W5:Y:S01]  /*0f90*/  @!P4 LDG.E R16, desc[UR8][R34.64] ;  /* 0x000000082210c981 */ /* 0x000f62000c1e1900 */
[----:B------:R-:W-:Y:S01]  /*0fa0*/  @!P5 MOV R37, R69 ;  /* 0x000000450025d202 */ /* 0x000fe20000000f00 */
[C---:B------:R-:W-:Y:S01]  /*0fb0*/  @!P5 IMAD R31, R52.reuse, R31, R10 ;  /* 0x0000001f341fd224 */ /* 0x040fe200078e020a */
[----:B------:R-:W-:Y:S01]  /*0fc0*/  @!P3 IADD3 R32, P0, R63, R32, RZ ;  /* 0x000000203f20b210 */ /* 0x000fe20007f1e0ff */
[----:B------:R-:W-:-:S03]  /*0fd0*/  @!P5 IMAD.WIDE.U32 R36, R52, R30, R36 ;  /* 0x0000001e3424d225 */ /* 0x000fc600078e0024 */
[----:B------:R-:W-:Y:S02]  /*0fe0*/  @!P3 IADD3.X R33, R8, R33, RZ, P0, !PT ;  /* 0x000000210821b210 */ /* 0x000fe400007fe4ff */
[----:B------:R-:W-:Y:S02]  /*0ff0*/  @!P5 IADD3 R37, R37, R31, RZ ;  /* 0x0000001f2525d210 */ /* 0x000fe40007ffe0ff */
[----:B------:R-:W-:Y:S02]  /*1000*/  @!P5 SHF.L.U32 R31, R36, 0x1, RZ ;  /* 0x00000001241fd819 */ /* 0x000fe400000006ff */
[----:B0-----:R-:W-:Y:S02]  /*1010*/  @!P3 IADD3 R30, P0, R63, R26, RZ ;  /* 0x0000001a3f1eb210 */ /* 0x001fe40007f1e0ff */
[C---:B-1----:R-:W-:Y:S02]  /*1020*/  @!P5 IADD3 R26, P2, R31.reuse, R28, RZ ;  /* 0x0000001c1f1ad210 */ /* 0x042fe40007f5e0ff */
[----:B--2---:R-:W-:-:S02]  /*1030*/  @!P5 IADD3 R28, P4, R31, R24, RZ ;  /* 0x000000181f1cd210 */ /* 0x004fc40007f9e0ff */
[----:B------:R-:W-:Y:S02]  /*1040*/  @!P3 IADD3.X R31, R8, R27, RZ, P0, !PT ;  /* 0x0000001b081fb210 */ /* 0x000fe400007fe4ff */
[----:B------:R-:W-:-:S06]  /*1050*/  MOV R8, RZ ;  /* 0x000000ff00087202 */ /* 0x000fcc0000000f00 */
[----:B------:R-:W5:Y:S01]  /*1060*/  @!P3 LDG.E R8, desc[UR8][R30.64] ;  /* 0x000000081e08b981 */ /* 0x000f62000c1e1900 */
[----:B------:R-:W-:-:S06]  /*1070*/  MOV R12, RZ ;  /* 0x000000ff000c7202 */ /* 0x000fcc0000000f00 */
[----:B------:R-:W5:Y:S01]  /*1080*/  @!P3 LDG.E R12, desc[UR8][R32.64] ;  /* 0x00000008200cb981 */ /* 0x000f62000c1e1900 */
[----:B------:R-:W-:Y:S02]  /*1090*/  @!P5 SHF.L.U64.HI R36, R36, 0x1, R37 ;  /* 0x000000012424d819 */ /* 0x000fe40000010225 */
[----:B------:R-:W-:Y:S02]  /*10a0*/  MOV R14, RZ ;  /* 0x000000ff000e7202 */ /* 0x000fe40000000f00 */
[C---:B------:R-:W-:Y:S02]  /*10b0*/  @!P5 IADD3.X R27, R36.reuse, R29, RZ, P2, !PT ;  /* 0x0000001d241bd210 */ /* 0x040fe400017fe4ff */
[----:B------:R-:W-:Y:S02]  /*10c0*/  MOV R10, RZ ;  /* 0x000000ff000a7202 */ /* 0x000fe40000000f00 */
[----:B------:R-:W-:Y:S01]  /*10d0*/  @!P5 IADD3.X R29, R36, R25, RZ, P4, !PT ;  /* 0x00000019241dd210 */ /* 0x000fe200027fe4ff */
[----:B------:R-:W-:Y:S01]  /*10e0*/  BSSY B0, `(.L_x_600) ;  /* 0x000001a000007945 */ /* 0x000fe20003800000 */
[----:B------:R0:W5:Y:S01]  /*10f0*/  @!P5 LDG.E R14, desc[UR8][R26.64] ;  /* 0x000000081a0ed981 */ /* 0x000162000c1e1900 */
[----:B------:R-:W-:-:S03]  /*1100*/  CS2R R24, SRZ ;  /* 0x0000000000187805 */ /* 0x000fc6000001ff00 */
[----:B------:R1:W5:Y:S01]  /*1110*/  @!P5 LDG.E R10, desc[UR8][R28.64] ;  /* 0x000000081c0ad981 */ /* 0x000362000c1e1900 */
[----:B------:R-:W-:Y:S02]  /*1120*/  ISETP.NE.AND P5, PT, RZ, UR10, PT ;  /* 0x0000000aff007c0c */ /* 0x000fe4000bfa5270 */
[----:B0-----:R-:W-:Y:S01]  /*1130*/  CS2R R26, SRZ ;  /* 0x00000000001a7805 */ /* 0x001fe2000001ff00 */
[--C-:B------:R-:W-:Y:S02]  /*1140*/  HADD2.F32 R33, -RZ, R49.reuse.H0_H0 ;  /* 0x20000031ff217230 */ /* 0x100fe40000004100 */
[----:B------:R-:W-:Y:S02]  /*1150*/  HADD2.F32 R35, -RZ, R49.H1_H1 ;  /* 0x30000031ff237230 */ /* 0x000fe40000004100 */
[----:B----4-:R-:W-:-:S05]  /*1160*/  FFMA.FTZ R23, -R22, R22, R23 ;  /* 0x0000001616177223 */ /* 0x010fca0000010117 */
[----:B------:R-:W-:-:S13]  /*1170*/  FSETP.GTU.FTZ.AND P0, PT, R23, RZ, PT ;  /* 0x000000ff1700720b */ /* 0x000fda0003f1c000 */
[----:B------:R-:W0:Y:S02]  /*1180*/  @P0 LDC R32, c[0x0][0x250] ;  /* 0x00009400ff200b82 */ /* 0x000e240000000800 */
[----:B0-----:R-:W-:Y:S01]  /*1190*/  @P0 FADD.FTZ R32, R23, R32 ;  /* 0x0000002017200221 */ /* 0x001fe20000010000 */
[----:B------:R-:W-:-:S06]  /*11a0*/  MOV R23, 0x3f800000 ;  /* 0x3f80000000177802 */ /* 0x000fcc0000000f00 */
[----:B------:R1:W0:Y:S01]  /*11b0*/  @P0 MUFU.RSQ R23, R32 ;  /* 0x0000002000170308 */ /* 0x0002220000001400 */
[----:B------:R-:W-:-:S13]  /*11c0*/  ISETP.GT.U32.AND P0, PT, R61, 0x27f, PT ;  /* 0x0000027f3d00780c */ /* 0x000fda0003f04070 */
[----:B-1----:R-:W-:Y:S05]  /*11d0*/  @P0 BRA `(.L_x_601) ;  /* 0x0000000000280947 */ /* 0x002fea0003800000 */
[----:B------:R-:W-:Y:S01]  /*11e0*/  ISETP.NE.AND P0, PT, RZ, UR10, PT ;  /* 0x0000000aff007c0c */ /* 0x000fe2000bf05270 */
[----:B------:R-:W1:Y:S01]  /*11f0*/  LDC.64 R30, c[0x0][0x238] ;  /* 0x00008e00ff1e7b82 */ /* 0x000e620000000a00 */
[----:B------:R-:W-:-:S04]  /*1200*/  IADD3 R41, R62, R41, RZ ;  /* 0x000000293e297210 */ /* 0x000fc80007ffe0ff */
[----:B------:R-:W-:-:S07]  /*1210*/  SHF.R.S32.HI R32, RZ, 0x1f, R41 ;  /* 0x0000001fff207819 */ /* 0x000fce0000011429 */
[----:B------:R-:W2:Y:S01]  /*1220*/  @P0 LDC.64 R24, c[0x0][0x240] ;  /* 0x00009000ff180b82 */ /* 0x000ea20000000a00 */
[C---:B-1----:R-:W-:Y:S01]  /*1230*/  IMAD.WIDE R30, R41.reuse, 0x4, R30 ;  /* 0x00000004291e7825 */ /* 0x042fe200078e021e */
[----:B--2---:R-:W-:-:S04]  /*1240*/  @P0 LEA R28, P2, R41, R24, 0x2 ;  /* 0x00000018291c0211 */ /* 0x004fc800078410ff */
[----:B------:R-:W-:Y:S02]  /*1250*/  @P0 LEA.HI.X R29, R41, R25, R32, 0x2, P2 ;  /* 0x00000019291d0211 */ /* 0x000fe400010f1420 */
[----:B------:R1:W5:Y:S04]  /*1260*/  LDG.E.64 R24, desc[UR8][R30.64] ;  /* 0x000000081e187981 */ /* 0x000368000c1e1b00 */
[----:B------:R1:W5:Y:S03]  /*1270*/  @P0 LDG.E.64 R26, desc[UR8][R28.64] ;  /* 0x000000081c1a0981 */ /* 0x000366000c1e1b00 */
.L_x_601:
[----:B------:R-:W-:Y:S05]  /*1280*/  BSYNC B0 ;  /* 0x0000000000007941 */ /* 0x000fea0003800000 */
.L_x_600:
[C---:B-1----:R-:W-:Y:S01]  /*1290*/  FADD.FTZ R28, -R22.reuse, R33 ;  /* 0x00000021161c7221 */ /* 0x042fe20000010100 */
[----:B------:R-:W-:Y:S01]  /*12a0*/  FADD.FTZ R32, -R22, R35 ;  /* 0x0000002316207221 */ /* 0x000fe20000010100 */
[--C-:B-----5:R-:W-:Y:S02]  /*12b0*/  HADD2.F32 R31, -RZ, R48.reuse.H0_H0 ;  /* 0x20000030ff1f7230 */ /* 0x120fe40000004100 */
[-C--:B0-----:R-:W-:Y:S01]  /*12c0*/  FMUL.FTZ R29, R28, R23.reuse ;  /* 0x000000171c1d7220 */ /* 0x081fe20000410000 */
[----:B------:R-:W-:Y:S02]  /*12d0*/  HADD2.F32 R30, -RZ, R48.H1_H1 ;  /* 0x30000030ff1e7230 */ /* 0x000fe40000004100 */
        /* <DEDUP_REMOVED lines=20> */
.L_x_602:
[----:B------:R-:W-:Y:S01]  /*1420*/  FMUL.FTZ R32, R31, R24 ;  /* 0x000000181f207220 */ /* 0x000fe20000410000 */
[--C-:B------:R-:W-:Y:S02]  /*1430*/  HADD2.F32 R37, -RZ, R50.reuse.H0_H0 ;  /* 0x20000032ff257230 */ /* 0x100fe40000004100 */
[----:B------:R-:W-:Y:S01]  /*1440*/  FMUL.FTZ R34, R30, R25 ;  /* 0x000000191e227220 */ /* 0x000fe20000410000 */
[----:B------:R-:W-:Y:S02]  /*1450*/  HADD2.F32 R39, -RZ, R50.H1_H1 ;  /* 0x30000032ff277230 */ /* 0x000fe40000004100 */
[C---:B------:R-:W-:Y:S01]  /*1460*/  FFMA.FTZ R33, R29.reuse, R32, RZ ;  /* 0x000000201d217223 */ /* 0x040fe200000100ff */
[----:B------:R-:W-:Y:S01]  /*1470*/  FADD.FTZ R35, RZ, R32 ;  /* 0x00000020ff237221 */ /* 0x000fe20000010000 */
[C---:B------:R-:W-:Y:S01]  /*1480*/  FADD.FTZ R32, -R22.reuse, R37 ;  /* 0x0000002516207221 */ /* 0x040fe20000010100 */
[----:B------:R-:W-:Y:S01]  /*1490*/  FFMA.FTZ R40, R29, R31, RZ ;  /* 0x0000001f1d287223 */ /* 0x000fe200000100ff */
[----:B------:R-:W-:Y:S01]  /*14a0*/  FADD.FTZ R36, -R22, R39 ;  /* 0x0000002716247221 */ /* 0x000fe20000010100 */
[----:B------:R-:W-:Y:S01]  /*14b0*/  FFMA.FTZ R70, R28, R34, R33 ;  /* 0x000000221c467223 */ /* 0x000fe20000010021 */
[-C--:B------:R-:W-:Y:S01]  /*14c0*/  FMUL.FTZ R39, R32, R23.reuse ;  /* 0x0000001720277220 */ /* 0x080fe20000410000 */
[----:B------:R-:W-:Y:S01]  /*14d0*/  FADD.FTZ R72, R34, R35 ;  /* 0x0000002322487221 */ /* 0x000fe20000010000 */
[----:B------:R-:W-:Y:S01]  /*14e0*/  FMUL.FTZ R74, R36, R23 ;  /* 0x00000017244a7220 */ /* 0x000fe20000410000 */
[----:B------:R-:W-:-:S02]  /*14f0*/  HADD2.F32 R33, -RZ, R47.H0_H0 ;  /* 0x2000002fff217230 */ /* 0x000fc40000004100 */
[----:B------:R-:W-:Y:S01]  /*1500*/  HADD2.F32 R32, -RZ, R47.H1_H1 ;  /* 0x3000002fff207230 */ /* 0x000fe20000004100 */
        /* <DEDUP_REMOVED lines=19> */
.L_x_603:
[----:B------:R-:W-:Y:S01]  /*1640*/  FADD.FTZ R34, RZ, R31 ;  /* 0x0000001fff227221 */ /* 0x000fe20000010000 */
[----:B------:R-:W-:Y:S01]  /*1650*/  FMUL.FTZ R35, R33, R24 ;  /* 0x0000001821237220 */ /* 0x000fe20000410000 */
[C---:B------:R-:W-:Y:S01]  /*1660*/  FFMA.FTZ R29, R39.reuse, R33, R40 ;  /* 0x00000021271d7223 */ /* 0x040fe20000010028 */
[----:B------:R-:W-:Y:S01]  /*1670*/  FFMA.FTZ R37, R28, R30, RZ ;  /* 0x0000001e1c257223 */ /* 0x000fe200000100ff */
[----:B------:R-:W-:Y:S01]  /*1680*/  FADD.FTZ R31, R34, R33 ;  /* 0x00000021221f7221 */ /* 0x000fe20000010000 */
[----:B------:R-:W-:Y:S01]  /*1690*/  FADD.FTZ R33, RZ, R30 ;  /* 0x0000001eff217221 */ /* 0x000fe20000010000 */
[----:B------:R-:W-:Y:S01]  /*16a0*/  FFMA.FTZ R34, R39, R35, R70 ;  /* 0x0000002327227223 */ /* 0x000fe20000010046 */
[----:B------:R-:W-:Y:S01]  /*16b0*/  FFMA.FTZ R28, R74, R32, R37 ;  /* 0x000000204a1c7223 */ /* 0x000fe20000010025 */
[--C-:B------:R-:W-:Y:S02]  /*16c0*/  HADD2.F32 R37, -RZ, R45.reuse.H1_H1 ;  /* 0x3000002dff257230 */ /* 0x100fe40000004100 */
[----:B------:R-:W-:Y:S01]  /*16d0*/  FADD.FTZ R30, R33, R32 ;  /* 0x00000020211e7221 */ /* 0x000fe20000010000 */
[----:B------:R-:W-:Y:S01]  /*16e0*/  FMUL.FTZ R33, R32, R25 ;  /* 0x0000001920217220 */ /* 0x000fe20000410000 */
[----:B------:R-:W-:Y:S01]  /*16f0*/  FADD.FTZ R32, R72, R35 ;  /* 0x0000002348207221 */ /* 0x000fe20000010000 */
[----:B------:R-:W-:-:S02]  /*1700*/  HADD2.F32 R35, -RZ, R45.H0_H0 ;  /* 0x2000002dff237230 */ /* 0x000fc40000004100 */
[----:B------:R-:W-:Y:S01]  /*1710*/  FADD.FTZ R36, -R22, R37 ;  /* 0x0000002516247221 */ /* 0x000fe20000010100 */
[----:B------:R-:W-:Y:S01]  /*1720*/  FFMA.FTZ R63, R74, R33, R34 ;  /* 0x000000214a3f7223 */ /* 0x000fe20000010022 */
[----:B------:R-:W-:Y:S01]  /*1730*/  FADD.FTZ R65, R33, R32 ;  /* 0x0000002021417221 */ /* 0x000fe20000010000 */
[--C-:B------:R-:W-:Y:S02]  /*1740*/  HADD2.F32 R32, -RZ, R44.reuse.H0_H0 ;  /* 0x2000002cff207230 */ /* 0x100fe40000004100 */
[----:B------:R-:W-:Y:S01]  /*1750*/  FADD.FTZ R34, -R22, R35 ;  /* 0x0000002316227221 */ /* 0x000fe20000010100 */
[-C--:B------:R-:W-:Y:S01]  /*1760*/  FMUL.FTZ R70, R36, R23.reuse ;  /* 0x0000001724467220 */ /* 0x080fe20000410000 */
[----:B------:R-:W-:Y:S02]  /*1770*/  HADD2.F32 R33, -RZ, R44.H1_H1 ;  /* 0x3000002cff217230 */ /* 0x000fe40000004100 */
[----:B------:R-:W-:Y:S01]  /*1780*/  FMUL.FTZ R71, R34, R23 ;  /* 0x0000001722477220 */ /* 0x000fe20000410000 */
[----:B------:R-:W-:Y:S06]  /*1790*/  @!P5 BRA `(.L_x_604) ;  /* 0x000000000048d947 */ /* 0x000fec0003800000 */
[----:B------:R-:W-:-:S04]  /*17a0*/  FFMA.FTZ R34, R71, R24, R26 ;  /* 0x0000001847227223 */ /* 0x000fc8000001001a */
[----:B------:R-:W-:-:S06]  /*17b0*/  FMUL.FTZ R35, R34, -1.4426950216293334961 ;  /* 0xbfb8aa3b22237820 */ /* 0x000fcc0000410000 */
[----:B------:R-:W0:Y:S02]  /*17c0*/  MUFU.EX2 R35, R35 ;  /* 0x0000002300237308 */ /* 0x000e240000000800 */
[----:B0-----:R-:W-:-:S06]  /*17d0*/  FADD.FTZ R36, R35, 1 ;  /* 0x3f80000023247421 */ /* 0x001fcc0000010000 */
[----:B------:R-:W0:Y:S02]  /*17e0*/  MUFU.RCP R37, R36 ;  /* 0x0000002400257308 */ /* 0x000e240000001000 */
[----:B0-----:R-:W-:Y:S01]  /*17f0*/  FADD.FTZ R41, -R37, 1 ;  /* 0x3f80000025297421 */ /* 0x001fe20000010100 */
[----:B------:R-:W-:Y:S01]  /*1800*/  FMUL.FTZ R39, R32, R37 ;  /* 0x0000002520277220 */ /* 0x000fe20000410000 */
[----:B------:R-:W-:Y:S02]  /*1810*/  FFMA.FTZ R32, R70, R25, R27 ;  /* 0x0000001946207223 */ /* 0x000fe4000001001b */
[----:B------:R-:W-:Y:S02]  /*1820*/  FFMA.FTZ R40, R34, R41, 1 ;  /* 0x3f80000022287423 */ /* 0x000fe40000010029 */
[----:B------:R-:W-:-:S06]  /*1830*/  FMUL.FTZ R34, R32, -1.4426950216293334961 ;  /* 0xbfb8aa3b20227820 */ /* 0x000fcc0000410000 */
[----:B------:R-:W0:Y:S02]  /*1840*/  MUFU.EX2 R34, R34 ;  /* 0x0000002200227308 */ /* 0x000e240000000800 */
[----:B0-----:R-:W-:-:S06]  /*1850*/  FADD.FTZ R37, R34, 1 ;  /* 0x3f80000022257421 */ /* 0x001fcc0000010000 */
[----:B------:R-:W0:Y:S02]  /*1860*/  MUFU.RCP R38, R37 ;  /* 0x0000002500267308 */ /* 0x000e240000001000 */
[----:B0-----:R-:W-:Y:S01]  /*1870*/  FADD.FTZ R35, -R38, 1 ;  /* 0x3f80000026237421 */ /* 0x001fe20000010100 */
[----:B------:R-:W-:-:S03]  /*1880*/  FMUL.FTZ R33, R33, R38 ;  /* 0x0000002621217220 */ /* 0x000fc60000410000 */
[----:B------:R-:W-:Y:S01]  /*1890*/  FFMA.FTZ R36, R32, R35, 1 ;  /* 0x3f80000020247423 */ /* 0x000fe20000010023 */
[----:B------:R-:W-:-:S03]  /*18a0*/  FMUL.FTZ R32, R39, R40 ;  /* 0x0000002827207220 */ /* 0x000fc60000410000 */
[----:B------:R-:W-:-:S07]  /*18b0*/  FMUL.FTZ R33, R33, R36 ;  /* 0x0000002421217220 */ /* 0x000fce0000410000 */
.L_x_604:
[----:B------:R-:W-:Y:S01]  /*18c0*/  FMUL.FTZ R34, R32, R24 ;  /* 0x0000001820227220 */ /* 0x000fe20000410000 */
[----:B------:R-:W-:Y:S01]  /*18d0*/  FADD.FTZ R31, R31, R32 ;  /* 0x000000201f1f7221 */ /* 0x000fe20000010000 */
[C---:B------:R-:W-:Y:S01]  /*18e0*/  FFMA.FTZ R29, R71.reuse, R32, R29 ;  /* 0x00000020471d7223 */ /* 0x040fe2000001001d */
[----:B------:R-:W-:Y:S01]  /*18f0*/  FADD.FTZ R30, R30, R33 ;  /* 0x000000211e1e7221 */ /* 0x000fe20000010000 */
[----:B------:R-:W-:Y:S01]  /*1900*/  FFMA.FTZ R28, R70, R33, R28 ;  /* 0x00000021461c7223 */ /* 0x000fe2000001001c */
[----:B------:R-:W-:Y:S01]  /*1910*/  FFMA.FTZ R32, R71, R34, R63 ;  /* 0x0000002247207223 */ /* 0x000fe2000001003f */
[----:B------:R-:W-:Y:S01]  /*1920*/  FMUL.FTZ R33, R33, R25 ;  /* 0x0000001921217220 */ /* 0x000fe20000410000 */
[--C-:B------:R-:W-:Y:S02]  /*1930*/  HADD2.F32 R35, -RZ, R46.reuse.H0_H0 ;  /* 0x2000002eff237230 */ /* 0x100fe40000004100 */
[----:B------:R-:W-:Y:S01]  /*1940*/  FADD.FTZ R34, R65, R34 ;  /* 0x0000002241227221 */ /* 0x000fe20000010000 */
[----:B------:R-:W-:-:S02]  /*1950*/  HADD2.F32 R37, -RZ, R46.H1_H1 ;  /* 0x3000002eff257230 */ /* 0x000fc40000004100 */
[----:B------:R-:W-:Y:S01]  /*1960*/  FFMA.FTZ R63, R70, R33, R32 ;  /* 0x00000021463f7223 */ /* 0x000fe20000010020 */
[C---:B------:R-:W-:Y:S01]  /*1970*/  FADD.FTZ R32, -R22.reuse, R35 ;  /* 0x0000002316207221 */ /* 0x040fe20000010100 */
[----:B------:R-:W-:Y:S01]  /*1980*/  FADD.FTZ R65, R33, R34 ;  /* 0x0000002221417221 */ /* 0x000fe20000010000 */
[----:B------:R-:W-:Y:S01]  /*1990*/  FADD.FTZ R36, -R22, R37 ;  /* 0x0000002516247221 */ /* 0x000fe20000010100 */
[--C-:B------:R-:W-:Y:S02]  /*19a0*/  HADD2.F32 R33, -RZ, R43.reuse.H1_H1 ;  /* 0x3000002bff217230 */ /* 0x100fe40000004100 */
[-C--:B------:R-:W-:Y:S01]  /*19b0*/  FMUL.FTZ R71, R32, R23.reuse ;  /* 0x0000001720477220 */ /* 0x080fe20000410000 */
[----:B------:R-:W-:Y:S02]  /*19c0*/  HADD2.F32 R32, -RZ, R43.H0_H0 ;  /* 0x2000002bff207230 */ /* 0x000fe40000004100 */
        /* <DEDUP_REMOVED lines=20> */
.L_x_605:
        /* <DEDUP_REMOVED lines=37> */
.L_x_606:
[----:B------:R-:W-:Y:S01]  /*1d60*/  FMUL.FTZ R34, R32, R24 ;  /* 0x0000001820227220 */ /* 0x000fe20000410000 */
[----:B------:R-:W-:Y:S01]  /*1d70*/  FADD.FTZ R31, R31, R32 ;  /* 0x000000201f1f7221 */ /* 0x000fe20000010000 */
[C---:B------:R-:W-:Y:S01]  /*1d80*/  FFMA.FTZ R29, R71.reuse, R32, R29 ;  /* 0x00000020471d7223 */ /* 0x040fe2000001001d */
[----:B------:R-:W-:Y:S01]  /*1d90*/  FADD.FTZ R32, R30, R33 ;  /* 0x000000211e207221 */ /* 0x000fe20000010000 */
[C---:B------:R-:W-:Y:S01]  /*1da0*/  FFMA.FTZ R30, R70.reuse, R33, R28 ;  /* 0x00000021461e7223 */ /* 0x040fe2000001001c */
[----:B------:R-:W-:Y:S01]  /*1db0*/  FFMA.FTZ R35, R71, R34, R63 ;  /* 0x0000002247237223 */ /* 0x000fe2000001003f */
[----:B------:R-:W-:Y:S01]  /*1dc0*/  FMUL.FTZ R28, R33, R25 ;  /* 0x00000019211c7220 */ /* 0x000fe20000410000 */
[--C-:B------:R-:W-:Y:S02]  /*1dd0*/  HADD2.F32 R37, -RZ, R42.reuse.H1_H1 ;  /* 0x3000002aff257230 */ /* 0x100fe40000004100 */
[----:B------:R-:W-:Y:S01]  /*1de0*/  FADD.FTZ R33, R65, R34 ;  /* 0x0000002241217221 */ /* 0x000fe20000010000 */
[----:B------:R-:W-:Y:S01]  /*1df0*/  FFMA.FTZ R63, R70, R28, R35 ;  /* 0x0000001c463f7223 */ /* 0x000fe20000010023 */
[----:B------:R-:W-:-:S02]  /*1e00*/  HADD2.F32 R35, -RZ, R42.H0_H0 ;  /* 0x2000002aff237230 */ /* 0x000fc40000004100 */
[----:B------:R-:W-:Y:S01]  /*1e10*/  FADD.FTZ R36, -R22, R37 ;  /* 0x0000002516247221 */ /* 0x000fe20000010100 */
        /* <DEDUP_REMOVED lines=25> */
.L_x_607:
        /* <DEDUP_REMOVED lines=12> */
[----:B------:R-:W-:Y:S02]  /*2070*/  FADD.FTZ R40, R30, R35 ;  /* 0x000000231e287221 */ /* 0x000fe40000010000 */
[----:B------:R-:W-:Y:S01]  /*2080*/  FADD.FTZ R34, -R22, R29 ;  /* 0x0000001d16227221 */ /* 0x000fe20000010100 */
[-C--:B------:R-:W-:Y:S01]  /*2090*/  FMUL.FTZ R72, R36, R23.reuse ;  /* 0x0000001724487220 */ /* 0x080fe20000410000 */
[--C-:B------:R-:W-:Y:S02]  /*20a0*/  HADD2.F32 R29, -RZ, R8.reuse.H1_H1 ;  /* 0x30000008ff1d7230 */ /* 0x100fe40000004100 */
[----:B------:R-:W-:Y:S01]  /*20b0*/  FMUL.FTZ R41, R34, R23 ;  /* 0x0000001722297220 */ /* 0x000fe20000410000 */
[----:B------:R-:W-:Y:S01]  /*20c0*/  HADD2.F32 R34, -RZ, R8.H0_H0 ;  /* 0x20000008ff227230 */ /* 0x000fe20000004100 */
        /* <DEDUP_REMOVED lines=19> */
.L_x_608:
[----:B------:R-:W-:Y:S01]  /*2200*/  FMUL.FTZ R35, R34, R24 ;  /* 0x0000001822237220 */ /* 0x000fe20000410000 */
[----:B------:R-:W-:Y:S01]  /*2210*/  FADD.FTZ R30, R31, R34 ;  /* 0x000000221f1e7221 */ /* 0x000fe20000010000 */
[----:B------:R-:W-:Y:S01]  /*2220*/  FFMA.FTZ R31, R41, R34, R33 ;  /* 0x00000022291f7223 */ /* 0x000fe20000010021 */
[----:B------:R-:W-:Y:S01]  /*2230*/  FMUL.FTZ R34, R29, R25 ;  /* 0x000000191d227220 */ /* 0x000fe20000410000 */
[----:B------:R-:W-:Y:S01]  /*2240*/  FFMA.FTZ R33, R41, R35, R70 ;  /* 0x0000002329217223 */ /* 0x000fe20000010046 */
[----:B------:R-:W-:Y:S01]  /*2250*/  FADD.FTZ R35, R40, R35 ;  /* 0x0000002328237221 */ /* 0x000fe20000010000 */
[C---:B------:R-:W-:Y:S02]  /*2260*/  FFMA.FTZ R32, R72.reuse, R29, R32 ;  /* 0x0000001d48207223 */ /* 0x040fe40000010020 */
[----:B------:R-:W-:Y:S01]  /*2270*/  FFMA.FTZ R72, R72, R34, R33 ;  /* 0x0000002248487223 */ /* 0x000fe20000010021 */
[----:B------:R-:W-:Y:S01]  /*2280*/  FADD.FTZ R63, R34, R35 ;  /* 0x00000023223f7221 */ /* 0x000fe20000010000 */
[----:B------:R-:W-:-:S02]  /*2290*/  HADD2.F32 R33, -RZ, R14.H0_H0 ;  /* 0x2000000eff217230 */ /* 0x000fc40000004100 */
[----:B------:R-:W-:-:S03]  /*22a0*/  HADD2.F32 R35, -RZ, R14.H1_H1 ;  /* 0x3000000eff237230 */ /* 0x000fc60000004100 */
[C---:B------:R-:W-:Y:S02]  /*22b0*/  FADD.FTZ R34, -R22.reuse, R33 ;  /* 0x0000002116227221 */ /* 0x040fe40000010100 */
[----:B------:R-:W-:Y:S01]  /*22c0*/  FADD.FTZ R36, -R22, R35 ;  /* 0x0000002316247221 */ /* 0x000fe20000010100 */
[--C-:B------:R-:W-:Y:S02]  /*22d0*/  HADD2.F32 R35, -RZ, R10.reuse.H1_H1 ;  /* 0x3000000aff237230 */ /* 0x100fe40000004100 */
[-C--:B------:R-:W-:Y:S01]  /*22e0*/  FMUL.FTZ R33, R34, R23.reuse ;  /* 0x0000001722217220 */ /* 0x080fe20000410000 */
        /* <DEDUP_REMOVED lines=10> */
[----:B------:R-:W-:-:S04]  /*2390*/  FFMA.FTZ R37, R37, R40, 1 ;  /* 0x3f80000025257423 */ /* 0x000fc80000010028 */
[----:B------:R-:W-:Y:S01]  /*23a0*/  FMUL.FTZ R36, R36, R37 ;  /* 0x0000002524247220 */ /* 0x000fe20000410000 */
[----:B------:R-:W-:-:S04]  /*23b0*/  FFMA.FTZ R37, R34, R25, R27 ;  /* 0x0000001922257223 */ /* 0x000fc8000001001b */
[----:B------:R-:W-:-:S06]  /*23c0*/  FMUL.FTZ R40, R37, -1.4426950216293334961 ;  /* 0xbfb8aa3b25287820 */ /* 0x000fcc0000410000 */
[----:B------:R-:W0:Y:S02]  /*23d0*/  MUFU.EX2 R40, R40 ;  /* 0x0000002800287308 */ /* 0x000e240000000800 */
[----:B0-----:R-:W-:-:S06]  /*23e0*/  FADD.FTZ R41, R40, 1 ;  /* 0x3f80000028297421 */ /* 0x001fcc0000010000 */
[----:B------:R-:W0:Y:S02]  /*23f0*/  MUFU.RCP R38, R41 ;  /* 0x0000002900267308 */ /* 0x000e240000001000 */
[----:B0-----:R-:W-:Y:S01]  /*2400*/  FMUL.FTZ R35, R35, R38 ;  /* 0x0000002623237220 */ /* 0x001fe20000410000 */
[----:B------:R-:W-:-:S04]  /*2410*/  FADD.FTZ R38, -R38, 1 ;  /* 0x3f80000026267421 */ /* 0x000fc80000010100 */
[----:B------:R-:W-:-:S04]  /*2420*/  FFMA.FTZ R38, R37, R38, 1 ;  /* 0x3f80000025267423 */ /* 0x000fc80000010026 */
[----:B------:R-:W-:-:S07]  /*2430*/  FMUL.FTZ R35, R35, R38 ;  /* 0x0000002623237220 */ /* 0x000fce0000410000 */
.L_x_609:
[----:B------:R-:W-:Y:S01]  /*2440*/  FMUL.FTZ R38, R36, R24 ;  /* 0x0000001824267220 */ /* 0x000fe20000410000 */
[C---:B------:R-:W-:Y:S01]  /*2450*/  ISETP.GT.AND P0, PT, R0.reuse, 0x1e, PT ;  /* 0x0000001e0000780c */ /* 0x040fe20003f04270 */
[----:B------:R-:W0:Y:S01]  /*2460*/  S2UR UR11, SR_CgaCtaId ;  /* 0x00000000000b79c3 */ /* 0x000e220000008800 */
[----:B------:R-:W-:Y:S01]  /*2470*/  UMOV UR6, 0x400 ;  /* 0x0000040000067882 */ /* 0x000fe20000000000 */
[----:B------:R-:W-:Y:S01]  /*2480*/  FFMA.FTZ R37, R33, R38, R72 ;  /* 0x0000002621257223 */ /* 0x000fe20000010048 */
[----:B------:R-:W-:Y:S01]  /*2490*/  FADD.FTZ R39, R63, R38 ;  /* 0x000000263f277221 */ /* 0x000fe20000010000 */
[----:B------:R-:W-:Y:S01]  /*24a0*/  FMUL.FTZ R38, R35, R25 ;  /* 0x0000001923267220 */ /* 0x000fe20000410000 */
[----:B------:R-:W-:Y:S01]  /*24b0*/  UIADD3 UR5, UR6, 0xd0, URZ ;  /* 0x000000d006057890 */ /* 0x000fe2000fffe03f */
[----:B------:R-:W-:Y:S01]  /*24c0*/  ISETP.NE.AND P3, PT, R0, RZ, PT ;  /* 0x000000ff0000720c */ /* 0x000fe20003f65270 */
[----:B------:R-:W-:Y:S01]  /*24d0*/  FADD.FTZ R70, R28, R29 ;  /* 0x0000001d1c467221 */ /* 0x000fe20000010000 */
[----:B------:R-:W-:Y:S01]  /*24e0*/  FFMA.FTZ R40, R34, R38, R37 ;  /* 0x0000002622287223 */ /* 0x000fe20000010025 */
[----:B------:R-:W-:Y:S01]  /*24f0*/  FADD.FTZ R41, R38, R39 ;  /* 0x0000002726297221 */ /* 0x000fe20000010000 */
[----:B------:R-:W-:Y:S01]  /*2500*/  ISETP.NE.AND P2, PT, R61, RZ, PT ;  /* 0x000000ff3d00720c */ /* 0x000fe20003f45270 */
[----:B------:R-:W-:Y:S01]  /*2510*/  FFMA.FTZ R28, R33, R36, R31 ;  /* 0x00000024211c7223 */ /* 0x000fe2000001001f */
[----:B------:R-:W-:Y:S01]  /*2520*/  FFMA.FTZ R29, R34, R35, R32 ;  /* 0x00000023221d7223 */ /* 0x000fe20000010020 */
[----:B------:R-:W1:Y:S01]  /*2530*/  SHFL.DOWN PT, R37, R40, 0x1, 0x1f ;  /* 0x08201f0028257f89 */ /* 0x000e6200000e0000 */
[----:B------:R-:W-:Y:S01]  /*2540*/  FADD.FTZ R30, R30, R36 ;  /* 0x000000241e1e7221 */ /* 0x000fe20000010000 */
[----:B------:R-:W-:Y:S01]  /*2550*/  FADD.FTZ R31, R70, R35 ;  /* 0x00000023461f7221 */ /* 0x000fe20000010000 */
[----:B------:R-:W-:Y:S01]  /*2560*/  BSSY B0, `(.L_x_610) ;  /* 0x0000050000007945 */ /* 0x000fe20003800000 */
[----:B------:R-:W2:Y:S01]  /*2570*/  SHFL.DOWN PT, R38, R41, 0x1, 0x1f ;  /* 0x08201f0029267f89 */ /* 0x000ea200000e0000 */
[----:B------:R-:W-:Y:S01]  /*2580*/  ISETP.GT.U32.AND P4, PT, R61, 0x9, PT ;  /* 0x000000093d00780c */ /* 0x000fe20003f84070 */
[----:B0-----:R-:W-:-:S06]  /*2590*/  ULEA UR5, UR11, UR5, 0x18 ;  /* 0x000000050b057291 */ /* 0x001fcc000f8ec03f */
        /* <DEDUP_REMOVED lines=23> */
[----:B-1----:R-:W-:-:S05]  /*2710*/  @!P0 FADD.FTZ R41, R41, R38 ;  /* 0x0000002629298221 */ /* 0x002fca0000010000 */
[----:B------:R0:W-:Y:S01]  /*2720*/  @!P3 STS.64 [R2+0x18], R40 ;  /* 0x000018280200b388 */ /* 0x0001e20000000a00 */
[----:B------:R-:W-:Y:S06]  /*2730*/  BAR.SYNC.DEFER_BLOCKING 0x0 ;  /* 0x0000000000007b1d */ /* 0x000fec0000010000 */
[----:B------:R-:W-:Y:S05]  /*2740*/  @P2 BRA `(.L_x_611) ;  /* 0x0000000000c42947 */ /* 0x000fea0003800000 */
[----:B------:R-:W-:-:S09]  /*2750*/  ULEA UR5, UR11, UR6, 0x18 ;  /* 0x000000060b057291 */ /* 0x000fd2000f8ec03f */
[----:B------:R-:W1:Y:S04]  /*2760*/  LDS.128 R32, [UR5+0x20] ;  /* 0x00002005ff207984 */ /* 0x000e680008000c00 */
[----:B------:R-:W2:Y:S01]  /*2770*/  LDS.128 R36, [UR5+0x30] ;  /* 0x00003005ff247984 */ /* 0x000ea20008000c00 */
[----:B-1----:R-:W-:Y:S01]  /*2780*/  FADD.FTZ R65, R40, R32 ;  /* 0x0000002028417221 */ /* 0x002fe20000010000 */
[----:B------:R-:W-:Y:S02]  /*2790*/  FADD.FTZ R32, R41, R33 ;  /* 0x0000002129207221 */ /* 0x000fe40000010000 */
[----:B0-----:R-:W-:Y:S01]  /*27a0*/  LDS.64 R40, [UR5+0xb0] ;  /* 0x0000b005ff287984 */ /* 0x001fe20008000a00 */
[----:B------:R-:W-:Y:S01]  /*27b0*/  FADD.FTZ R65, R65, R34 ;  /* 0x0000002241417221 */ /* 0x000fe20000010000 */
[----:B------:R-:W-:-:S03]  /*27c0*/  FADD.FTZ R32, R32, R35 ;  /* 0x0000002320207221 */ /* 0x000fc60000010000 */
[----:B--2---:R-:W-:Y:S01]  /*27d0*/  FADD.FTZ R65, R65, R36 ;  /* 0x0000002441417221 */ /* 0x004fe20000010000 */
[----:B------:R-:W-:Y:S02]  /*27e0*/  FADD.FTZ R36, R32, R37 ;  /* 0x0000002520247221 */ /* 0x000fe40000010000 */
[----:B------:R-:W0:Y:S01]  /*27f0*/  LDS.128 R32, [UR5+0x40] ;  /* 0x00004005ff207984 */ /* 0x000e220008000c00 */
[----:B------:R-:W-:Y:S01]  /*2800*/  FADD.FTZ R65, R65, R38 ;  /* 0x0000002641417221 */ /* 0x000fe20000010000 */
[----:B------:R-:W-:-:S03]  /*2810*/  FADD.FTZ R36, R36, R39 ;  /* 0x0000002724247221 */ /* 0x000fc60000010000 */
[----:B0-----:R-:W-:Y:S01]  /*2820*/  FADD.FTZ R65, R65, R32 ;  /* 0x0000002041417221 */ /* 0x001fe20000010000 */
        /* <DEDUP_REMOVED lines=23> */
[----:B------:R-:W-:-:S04]  /*29a0*/  FADD.FTZ R32, R32, R35 ;  /* 0x0000002320207221 */ /* 0x000fc80000010000 */
[----:B0-----:R-:W-:Y:S01]  /*29b0*/  FADD.FTZ R32, R32, R37 ;  /* 0x0000002520207221 */ /* 0x001fe20000010000 */
[----:B------:R-:W-:-:S03]  /*29c0*/  FADD.FTZ R65, R65, R36 ;  /* 0x0000002441417221 */ /* 0x000fc60000010000 */
[----:B------:R-:W-:Y:S01]  /*29d0*/  FADD.FTZ R36, R32, R39 ;  /* 0x0000002720247221 */ /* 0x000fe20000010000 */
[----:B------:R-:W-:Y:S01]  /*29e0*/  FADD.FTZ R65, R65, R38 ;  /* 0x0000002641417221 */ /* 0x000fe20000010000 */
[----:B------:R-:W0:Y:S03]  /*29f0*/  LDS.128 R32, [UR5+0xa0] ;  /* 0x0000a005ff207984 */ /* 0x000e260008000c00 */
[----:B0-----:R-:W-:Y:S01]  /*2a00*/  FADD.FTZ R65, R65, R32 ;  /* 0x0000002041417221 */ /* 0x001fe20000010000 */
[----:B------:R-:W-:-:S03]  /*2a10*/  FADD.FTZ R36, R36, R33 ;  /* 0x0000002124247221 */ /* 0x000fc60000010000 */
[----:B------:R-:W-:Y:S01]  /*2a20*/  FADD.FTZ R65, R65, R34 ;  /* 0x0000002241417221 */ /* 0x000fe20000010000 */
[----:B------:R-:W-:-:S03]  /*2a30*/  FADD.FTZ R36, R36, R35 ;  /* 0x0000002324247221 */ /* 0x000fc60000010000 */
[----:B------:R-:W-:Y:S01]  /*2a40*/  FADD.FTZ R40, R65, R40 ;  /* 0x0000002841287221 */ /* 0x000fe20000010000 */
[----:B------:R-:W-:-:S07]  /*2a50*/  FADD.FTZ R41, R36, R41 ;  /* 0x0000002924297221 */ /* 0x000fce0000010000 */
.L_x_611:
[----:B------:R-:W-:Y:S05]  /*2a60*/  BSYNC B0 ;  /* 0x0000000000007941 */ /* 0x000fea0003800000 */
.L_x_610:
[----:B------:R-:W-:Y:S06]  /*2a70*/  BAR.SYNC.DEFER_BLOCKING 0x0 ;  /* 0x0000000000007b1d */ /* 0x000fec0000010000 */
[----:B------:R-:W-:Y:S04]  /*2a80*/  BSSY B0, `(.L_x_612) ;  /* 0x000013d000007945 */ /* 0x000fe80003800000 */
[----:B------:R-:W-:Y:S05]  /*2a90*/  @P4 BRA `(.L_x_613) ;  /* 0x0000001000ec4947 */ /* 0x000fea0003800000 */
[----:B------:R-:W1:Y:S04]  /*2aa0*/  LDS.128 R32, [R63+0xa0] ;  /* 0x0000a0003f207984 */ /* 0x000e680000000c00 */
[----:B------:R-:W2:Y:S01]  /*2ab0*/  LDS.128 R36, [R63+0x140] ;  /* 0x000140003f247984 */ /* 0x000ea20000000c00 */
        /* <DEDUP_REMOVED lines=9> */
[----:B-1----:R-:W-:Y:S01]  /*2b50*/  FADD.FTZ R65, R65, R28 ;  /* 0x0000001c41417221 */ /* 0x002fe20000010000 */
        /* <DEDUP_REMOVED lines=291> */
[----:B------:R-:W1:Y:S01]  /*3d90*/  LDS.128 R32, [R63+0x26c0] ;  /* 0x0026c0003f207984 */ /* 0x000e620000000c00 */
[----:B------:R-:W-:Y:S01]  /*3da0*/  FADD.FTZ R39, R39, R30 ;  /* 0x0000001e27277221 */ /* 0x000fe20000010000 */
[----:B------:R-:W-:-:S02]  /*3db0*/  FADD.FTZ R36, R36, R31 ;  /* 0x0000001f24247221 */ /* 0x000fc40000010000 */
        /* <DEDUP_REMOVED lines=8> */
[----:B------:R-:W-:-:S07]  /*3e40*/  FADD.FTZ R31, R36, R31 ;  /* 0x0000001f241f7221 */ /* 0x000fce0000010000 */
.L_x_613:
[----:B------:R-:W-:Y:S05]  /*3e50*/  BSYNC B0 ;  /* 0x0000000000007941 */ /* 0x000fea0003800000 */
.L_x_612:
        /* <DEDUP_REMOVED lines=18> */
.L_x_615:
[----:B------:R-:W-:Y:S05]  /*3f80*/  BSYNC B0 ;  /* 0x0000000000007941 */ /* 0x000fea0003800000 */
.L_x_614:
[----:B------:R-:W-:Y:S05]  /*3f90*/  @!P0 BRA `(.L_x_616) ;  /* 0x0000001000888947 */ /* 0x000fea0003800000 */
[----:B--2---:R-:W1:Y:S01]  /*3fa0*/  LDC R36, c[0x0][0x10] ;  /* 0x00000400ff247b82 */ /* 0x004e620000000800 */
        /* <DEDUP_REMOVED lines=13> */
[----:B------:R-:W-:Y:S01]  /*4080*/  LOP3.LUT P0, RZ, R51, 0x2, RZ, 0xc0, !PT ;  /* 0x0000000233ff7812 */ /* 0x000fe2000780c0ff */
[----:B------:R-:W-:Y:S01]  /*4090*/  UFLO.U32 UR6, UR5 ;  /* 0x00000005000672bd */ /* 0x000fe200080e0000 */
[----:B------:R-:W-:Y:S01]  /*40a0*/  MOV R32, 0x1 ;  /* 0x0000000100207802 */ /* 0x000fe20000000f00 */
[----:B------:R-:W-:Y:S01]  /*40b0*/  UPOPC UR5, UR5 ;  /* 0x00000005000572bf */ /* 0x000fe20008000000 */
[----:B------:R-:W-:Y:S01]  /*40c0*/  SEL R37, R34, RZ, !P0 ;  /* 0x000000ff22257207 */ /* 0x000fe20004000000 */
[----:B------:R-:W-:Y:S01]  /*40d0*/  IMAD R31, R36, UR7, R35 ;  /* 0x00000007241f7c24 */ /* 0x000fe2000f8e0223 */
[----:B------:R-:W-:Y:S02]  /*40e0*/  SEL R32, R32, 0xffffffff, !P0 ;  /* 0xffffffff20207807 */ /* 0x000fe40004000000 */
[----:B------:R-:W-:Y:S01]  /*40f0*/  ISETP.NE.AND P0, PT, R37, -0x1, PT ;  /* 0xffffffff2500780c */ /* 0x000fe20003f05270 */
[----:B------:R-:W-:-:S04]  /*4100*/  IMAD.WIDE.U32 R30, R31, 0x8, R64 ;  /* 0x000000081f1e7825 */ /* 0x000fc800078e0040 */
[----:B------:R-:W-:Y:S01]  /*4110*/  IMAD R33, R32, UR5, RZ ;  /* 0x0000000520217c24 */ /* 0x000fe2000f8e02ff */
[----:B------:R2:W-:Y:S01]  /*4120*/  STG.E.64 desc[UR8][R30.64], R40 ;  /* 0x000000281e007986 */ /* 0x0005e2000c101b08 */
[----:B-1----:R-:W-:-:S13]  /*4130*/  ISETP.EQ.U32.AND P3, PT, R0, UR6, PT ;  /* 0x0000000600007c0c */ /* 0x002fda000bf62070 */
[----:B------:R-:W-:Y:S06]  /*4140*/  @P3 MEMBAR.ALL.GPU ;  /* 0x0000000000003992 */ /* 0x000fec000000a000 */
[----:B------:R-:W-:-:S00]  /*4150*/  @P3 ERRBAR ;  /* 0x00000000000039ab */ /* 0x000fc00000000000 */
[----:B------:R-:W-:Y:S06]  /*4160*/  @P3 CGAERRBAR ;  /* 0x00000000000035ab */ /* 0x000fec0000000000 */
[----:B------:R2:W-:Y:S01]  /*4170*/  @P3 REDG.E.ADD.S32.STRONG.GPU desc[UR8][R28.64], R33 ;  /* 0x000000211c00398e */ /* 0x0005e2000c10e388 */
[----:B------:R-:W-:Y:S05]  /*4180*/  @!P0 BRA `(.L_x_617) ;  /* 0x0000000000148947 */ /* 0x000fea0003800000 */
.L_x_618:
[----:B--2---:R-:W2:Y:S04]  /*4190*/  LDG.E.STRONG.GPU R30, desc[UR8][R28.64] ;  /* 0x000000081c1e7981 */ /* 0x004ea8000c1ef900 */
[----:B--2---:R-:W-:Y:S01]  /*41a0*/  CCTL.IVALL ;  /* 0x00000000ff00798f */ /* 0x004fe20002000000 */
[----:B------:R-:W-:Y:S05]  /*41b0*/  YIELD ;  /* 0x0000000000007946 */ /* 0x000fea0003800000 */
[----:B------:R-:W-:-:S13]  /*41c0*/  ISETP.NE.AND P0, PT, R30, R37, PT ;  /* 0x000000251e00720c */ /* 0x000fda0003f05270 */
[----:B------:R-:W-:Y:S05]  /*41d0*/  @P0 BRA `(.L_x_618) ;  /* 0xfffffffc00ec0947 */ /* 0x000fea000383ffff */
.L_x_617:
[----:B------:R-:W-:Y:S01]  /*41e0*/  ISETP.NE.AND P0, PT, R34, RZ, PT ;  /* 0x000000ff2200720c */ /* 0x000fe20003f05270 */
[----:B------:R-:W-:Y:S05]  /*41f0*/  WARPSYNC.ALL ;  /* 0x0000000000007948 */ /* 0x000fea0003800000 */
[----:B------:R-:W-:Y:S07]  /*4200*/  BAR.SYNC.DEFER_BLOCKING 0x0 ;  /* 0x0000000000007b1d */ /* 0x000fee0000010000 */
[----:B------:R-:W-:Y:S05]  /*4210*/  @!P0 BRA `(.L_x_616) ;  /* 0x0000000c00e88947 */ /* 0x000fea0003800000 */
[----:B--2---:R-:W-:Y:S01]  /*4220*/  IADD3 R28, R34, -0x1, RZ ;  /* 0xffffffff221c7810 */ /* 0x004fe20007ffe0ff */
        /* <DEDUP_REMOVED lines=12> */
.L_x_622:
[----:B------:R-:W-:-:S13]  /*42f0*/  ISETP.EQ.OR P6, PT, R38, UR7, P2 ;  /* 0x0000000726007c0c */ /* 0x000fda00097c2670 */
[----:B------:R-:W-:-:S04]  /*4300*/  @!P6 IMAD R31, R36, R38, R35 ;  /* 0x00000026241fe224 */ /* 0x000fc800078e0223 */
[----:B------:R-:W-:-:S06]  /*4310*/  @!P6 IMAD.WIDE.U32 R30, R31, 0x8, R64 ;  /* 0x000000081f1ee825 */ /* 0x000fcc00078e0040 */
[----:B------:R-:W0:Y:S01]  /*4320*/  @!P6 LDG.E.64 R30, desc[UR8][R30.64] ;  /* 0x000000081e1ee981 */ /* 0x000e22000c1e1b00 */
[----:B------:R-:W-:-:S04]  /*4330*/  IADD3 R29, R38, 0x1, RZ ;  /* 0x00000001261d7810 */ /* 0x000fc80007ffe0ff */
[----:B------:R-:W-:Y:S02]  /*4340*/  ISETP.EQ.OR P3, PT, R29, UR7, P2 ;  /* 0x000000071d007c0c */ /* 0x000fe40009762670 */
[----:B------:R-:W-:-:S04]  /*4350*/  IADD3 R33, R38, 0x2, RZ ;  /* 0x0000000226217810 */ /* 0x000fc80007ffe0ff */
[----:B------:R-:W-:-:S07]  /*4360*/  ISETP.EQ.OR P4, PT, R33, UR7, P2 ;  /* 0x0000000721007c0c */ /* 0x000fce0009782670 */
[----:B------:R-:W-:-:S04]  /*4370*/  @!P3 IMAD R29, R36, R29, R35 ;  /* 0x0000001d241db224 */ /* 0x000fc800078e0223 */
[----:B------:R-:W-:-:S04]  /*4380*/  @!P3 IMAD.WIDE.U32 R28, R29, 0x8, R64 ;  /* 0x000000081d1cb825 */ /* 0x000fc800078e0040 */
[----:B------:R-:W-:Y:S02]  /*4390*/  @!P4 IMAD R33, R36, R33, R35 ;  /* 0x000000212421c224 */ /* 0x000fe400078e0223 */
[----:B------:R-:W2:Y:S02]  /*43a0*/  @!P3 LDG.E.64 R28, desc[UR8][R28.64] ;  /* 0x000000081c1cb981 */ /* 0x000ea4000c1e1b00 */
[----:B------:R-:W-:-:S06]  /*43b0*/  @!P4 IMAD.WIDE.U32 R32, R33, 0x8, R64 ;  /* 0x000000082120c825 */ /* 0x000fcc00078e0040 */
[----:B------:R-:W3:Y:S01]  /*43c0*/  @!P4 LDG.E.64 R32, desc[UR8][R32.64] ;  /* 0x000000082020c981 */ /* 0x000ee2000c1e1b00 */
[----:B0-----:R-:W-:Y:S01]  /*43d0*/  @!P6 FADD.FTZ R41, R41, R31 ;  /* 0x0000001f2929e221 */ /* 0x001fe20000010000 */
[----:B------:R-:W-:Y:S01]  /*43e0*/  IADD3 R31, R38, 0x3, RZ ;  /* 0x00000003261f7810 */ /* 0x000fe20007ffe0ff */
[----:B------:R-:W-:-:S03]  /*43f0*/  @!P6 FADD.FTZ R40, R40, R30 ;  /* 0x0000001e2828e221 */ /* 0x000fc60000010000 */
[----:B------:R-:W-:-:S13]  /*4400*/  ISETP.EQ.OR P6, PT, R31, UR7, P2 ;  /* 0x000000071f007c0c */ /* 0x000fda00097c2670 */
[----:B------:R-:W-:-:S04]  /*4410*/  @!P6 IMAD R31, R36, R31, R35 ;  /* 0x0000001f241fe224 */ /* 0x000fc800078e0223 */
[----:B------:R-:W-:-:S06]  /*4420*/  @!P6 IMAD.WIDE.U32 R30, R31, 0x8, R64 ;  /* 0x000000081f1ee825 */ /* 0x000fcc00078e0040 */
[----:B------:R-:W4:Y:S01]  /*4430*/  @!P6 LDG.E.64 R30, desc[UR8][R30.64] ;  /* 0x000000081e1ee981 */ /* 0x000f22000c1e1b00 */
[----:B--2---:R-:W-:Y:S01]  /*4440*/  @!P3 FADD.FTZ R41, R41, R29 ;  /* 0x0000001d2929b221 */ /* 0x004fe20000010000 */
[----:B------:R-:W-:Y:S01]  /*4450*/  IADD3 R29, R38, 0x4, RZ ;  /* 0x00000004261d7810 */ /* 0x000fe20007ffe0ff */
[----:B------:R-:W-:-:S03]  /*4460*/  @!P3 FADD.FTZ R40, R40, R28 ;  /* 0x0000001c2828b221 */ /* 0x000fc60000010000 */
[----:B------:R-:W-:Y:S01]  /*4470*/  ISETP.EQ.OR P3, PT, R29, UR7, P2 ;  /* 0x000000071d007c0c */ /* 0x000fe20009762670 */
[----:B---3--:R-:W-:Y:S01]  /*4480*/  @!P4 FADD.FTZ R41, R41, R33 ;  /* 0x000000212929c221 */ /* 0x008fe20000010000 */
[----:B------:R-:W-:Y:S01]  /*4490*/  IADD3 R33, R38, 0x5, RZ ;  /* 0x0000000526217810 */ /* 0x000fe20007ffe0ff */
[----:B------:R-:W-:-:S03]  /*44a0*/  @!P4 FADD.FTZ R40, R40, R32 ;  /* 0x000000202828c221 */ /* 0x000fc60000010000 */
[----:B------:R-:W-:-:S07]  /*44b0*/  ISETP.EQ.OR P4, PT, R33, UR7, P2 ;  /* 0x0000000721007c0c */ /* 0x000fce0009782670 */
[----:B------:R-:W-:-:S04]  /*44c0*/  @!P3 IMAD R29, R36, R29, R35 ;  /* 0x0000001d241db224 */ /* 0x000fc800078e0223 */
[----:B------:R-:W-:-:S04]  /*44d0*/  @!P3 IMAD.WIDE.U32 R28, R29, 0x8, R64 ;  /* 0x000000081d1cb825 */ /* 0x000fc800078e0040 */
[----:B------:R-:W-:Y:S02]  /*44e0*/  @!P4 IMAD R33, R36, R33, R35 ;  /* 0x000000212421c224 */ /* 0x000fe400078e0223 */
[----:B------:R-:W2:Y:S02]  /*44f0*/  @!P3 LDG.E.64 R28, desc[UR8][R28.64] ;  /* 0x000000081c1cb981 */ /* 0x000ea4000c1e1b00 */
[----:B------:R-:W-:-:S06]  /*4500*/  @!P4 IMAD.WIDE.U32 R32, R33, 0x8, R64 ;  /* 0x000000082120c825 */ /* 0x000fcc00078e0040 */
[----:B------:R-:W3:Y:S01]  /*4510*/  @!P4 LDG.E.64 R32, desc[UR8][R32.64] ;  /* 0x000000082020c981 */ /* 0x000ee2000c1e1b00 */
[----:B----4-:R-:W-:Y:S01]  /*4520*/  @!P6 FADD.FTZ R41, R41, R31 ;  /* 0x0000001f2929e221 */ /* 0x010fe20000010000 */
        /* <DEDUP_REMOVED lines=53> */
[C---:B------:R-:W-:Y:S01]  /*4880*/  IADD3 R32, R38.reuse, 0xe, RZ ;  /* 0x0000000e26207810 */ /* 0x040fe20007ffe0ff */
[----:B------:R-:W-:Y:S01]  /*4890*/  @!P4 FADD.FTZ R41, R41, R33 ;  /* 0x000000212929c221 */ /* 0x000fe20000010000 */
[----:B------:R-:W-:Y:S02]  /*48a0*/  IADD3 R33, R38, 0xf, RZ ;  /* 0x0000000f26217810 */ /* 0x000fe40007ffe0ff */
[----:B------:R-:W-:-:S07]  /*48b0*/  ISETP.EQ.OR P4, PT, R32, UR7, P2 ;  /* 0x0000000720007c0c */ /* 0x000fce0009782670 */
[----:B------:R-:W-:-:S04]  /*48c0*/  @!P3 IMAD R29, R36, R29, R35 ;  /* 0x0000001d241db224 */ /* 0x000fc800078e0223 */
[----:B------:R-:W-:-:S06]  /*48d0*/  @!P3 IMAD.WIDE.U32 R28, R29, 0x8, R64 ;  /* 0x000000081d1cb825 */ /* 0x000fcc00078e0040 */
[----:B------:R-:W2:Y:S01]  /*48e0*/  @!P3 LDG.E.64 R28, desc[UR8][R28.64] ;  /* 0x000000081c1cb981 */ /* 0x000ea2000c1e1b00 */
[----:B----4-:R-:W-:Y:S01]  /*48f0*/  @!P6 FADD.FTZ R40, R40, R30 ;  /* 0x0000001e2828e221 */ /* 0x010fe20000010000 */
[----:B------:R-:W-:Y:S01]  /*4900*/  @!P6 FADD.FTZ R41, R41, R31 ;  /* 0x0000001f2929e221 */ /* 0x000fe20000010000 */
[----:B------:R-:W-:Y:S01]  /*4910*/  ISETP.EQ.OR P6, PT, R33, UR7, P2 ;  /* 0x0000000721007c0c */ /* 0x000fe200097c2670 */
[----:B------:R-:W-:-:S04]  /*4920*/  @!P4 IMAD R31, R36, R32, R35 ;  /* 0x00000020241fc224 */ /* 0x000fc800078e0223 */
[----:B------:R-:W-:-:S06]  /*4930*/  @!P4 IMAD.WIDE.U32 R30, R31, 0x8, R64 ;  /* 0x000000081f1ec825 */ /* 0x000fcc00078e0040 */
[----:B------:R-:W3:Y:S02]  /*4940*/  @!P4 LDG.E.64 R30, desc[UR8][R30.64] ;  /* 0x000000081e1ec981 */ /* 0x000ee4000c1e1b00 */
[----:B------:R-:W-:-:S04]  /*4950*/  @!P6 IMAD R33, R36, R33, R35 ;  /* 0x000000212421e224 */ /* 0x000fc800078e0223 */
[----:B------:R-:W-:-:S06]  /*4960*/  @!P6 IMAD.WIDE.U32 R32, R33, 0x8, R64 ;  /* 0x000000082120e825 */ /* 0x000fcc00078e0040 */
[----:B------:R-:W4:Y:S01]  /*4970*/  @!P6 LDG.E.64 R32, desc[UR8][R32.64] ;  /* 0x000000082020e981 */ /* 0x000f22000c1e1b00 */
[----:B------:R-:W-:Y:S01]  /*4980*/  IADD3 R37, R37, -0x10, RZ ;  /* 0xfffffff025257810 */ /* 0x000fe20007ffe0ff */
[----:B--2---:R-:W-:Y:S01]  /*4990*/  @!P3 FADD.FTZ R40, R40, R28 ;  /* 0x0000001c2828b221 */ /* 0x004fe20000010000 */
[----:B------:R-:W-:Y:S02]  /*49a0*/  @!P3 FADD.FTZ R41, R41, R29 ;  /* 0x0000001d2929b221 */ /* 0x000fe40000010000 */
[----:B------:R-:W-:Y:S02]  /*49b0*/  ISETP.GT.AND P3, PT, R37, 0xc, PT ;  /* 0x0000000c2500780c */ /* 0x000fe40003f64270 */
[----:B------:R-:W-:Y:S01]  /*49c0*/  IADD3 R38, R38, 0x10, RZ ;  /* 0x0000001026267810 */ /* 0x000fe20007ffe0ff */
[----:B---3--:R-:W-:Y:S01]  /*49d0*/  @!P4 FADD.FTZ R40, R40, R30 ;  /* 0x0000001e2828c221 */ /* 0x008fe20000010000 */
[----:B------:R-:W-:-:S03]  /*49e0*/  @!P4 FADD.FTZ R41, R41, R31 ;  /* 0x0000001f2929c221 */ /* 0x000fc60000010000 */
[----:B----4-:R-:W-:Y:S01]  /*49f0*/  @!P6 FADD.FTZ R40, R40, R32 ;  /* 0x000000202828e221 */ /* 0x010fe20000010000 */
[----:B------:R-:W-:-:S05]  /*4a00*/  @!P6 FADD.FTZ R41, R41, R33 ;  /* 0x000000212929e221 */ /* 0x000fca0000010000 */
[----:B------:R-:W-:Y:S05]  /*4a10*/  @P3 BRA `(.L_x_622) ;  /* 0xfffffff800343947 */ /* 0x000fea000383ffff */
.L_x_621:
[----:B------:R-:W-:-:S13]  /*4a20*/  ISETP.GT.AND P3, PT, R37, 0x4, PT ;  /* 0x000000042500780c */ /* 0x000fda0003f64270 */
[----:B------:R-:W-:Y:S05]  /*4a30*/  @!P3 BRA `(.L_x_623) ;  /* 0x0000000000ecb947 */ /* 0x000fea0003800000 */
[----:B------:R-:W-:-:S13]  /*4a40*/  ISETP.EQ.OR P0, PT, R38, UR7, P2 ;  /* 0x0000000726007c0c */ /* 0x000fda0009702670 */
[----:B------:R-:W-:-:S04]  /*4a50*/  @!P0 IMAD R29, R38, R36, R35 ;  /* 0x00000024261d8224 */ /* 0x000fc800078e0223 */
[----:B------:R-:W-:-:S06]  /*4a60*/  @!P0 IMAD.WIDE.U32 R28, R29, 0x8, R64 ;  /* 0x000000081d1c8825 */ /* 0x000fcc00078e0040 */
[----:B------:R-:W0:Y:S01]  /*4a70*/  @!P0 LDG.E.64 R28, desc[UR8][R28.64] ;  /* 0x000000081c1c8981 */ /* 0x000e22000c1e1b00 */
[C---:B------:R-:W-:Y:S02]  /*4a80*/  IADD3 R31, R38.reuse, 0x1, RZ ;  /* 0x00000001261f7810 */ /* 0x040fe40007ffe0ff */
[----:B------:R-:W-:Y:S02]  /*4a90*/  IADD3 R33, R38, 0x2, RZ ;  /* 0x0000000226217810 */ /* 0x000fe40007ffe0ff */
[----:B------:R-:W-:Y:S02]  /*4aa0*/  ISETP.EQ.OR P4, PT, R31, UR7, P2 ;  /* 0x000000071f007c0c */ /* 0x000fe40009782670 */
[----:B------:R-:W-:-:S11]  /*4ab0*/  ISETP.EQ.OR P6, PT, R33, UR7, P2 ;  /* 0x0000000721007c0c */ /* 0x000fd600097c2670 */
[C-C-:B------:R-:W-:Y:S02]  /*4ac0*/  @!P4 IMAD R31, R36.reuse, R31, R35.reuse ;  /* 0x0000001f241fc224 */ /* 0x140fe400078e0223 */
[----:B------:R-:W-:Y:S02]  /*4ad0*/  @!P6 IMAD R33, R36, R33, R35 ;  /* 0x000000212421e224 */ /* 0x000fe400078e0223 */
[----:B------:R-:W-:-:S04]  /*4ae0*/  @!P4 IMAD.WIDE.U32 R30, R31, 0x8, R64 ;  /* 0x000000081f1ec825 */ /* 0x000fc800078e0040 */
[----:B------:R-:W-:Y:S02]  /*4af0*/  @!P6 IMAD.WIDE.U32 R32, R33, 0x8, R64 ;  /* 0x000000082120e825 */ /* 0x000fe400078e0040 */
[----:B------:R-:W2:Y:S04]  /*4b00*/  @!P4 LDG.E.64 R30, desc[UR8][R30.64] ;  /* 0x000000081e1ec981 */ /* 0x000ea8000c1e1b00 */
[----:B------:R-:W3:Y:S01]  /*4b10*/  @!P6 LDG.E.64 R32, desc[UR8][R32.64] ;  /* 0x000000082020e981 */ /* 0x000ee2000c1e1b00 */
[----:B0-----:R-:W-:Y:S01]  /*4b20*/  @!P0 FADD.FTZ R41, R41, R29 ;  /* 0x0000001d29298221 */ /* 0x001fe20000010000 */
[----:B------:R-:W-:Y:S01]  /*4b30*/  IADD3 R29, R38, 0x3, RZ ;  /* 0x00000003261d7810 */ /* 0x000fe20007ffe0ff */
[----:B------:R-:W-:-:S03]  /*4b40*/  @!P0 FADD.FTZ R40, R40, R28 ;  /* 0x0000001c28288221 */ /* 0x000fc60000010000 */
[----:B------:R-:W-:Y:S02]  /*4b50*/  ISETP.EQ.OR P3, PT, R29, UR7, P2 ;  /* 0x000000071d007c0c */ /* 0x000fe40009762670 */
[----:B------:R-:W-:-:S11]  /*4b60*/  IADD3 R38, R38, 0x4, RZ ;  /* 0x0000000426267810 */ /* 0x000fd60007ffe0ff */
[----:B------:R-:W-:-:S04]  /*4b70*/  @!P3 IMAD R29, R36, R29, R35 ;  /* 0x0000001d241db224 */ /* 0x000fc800078e0223 */
[----:B------:R-:W-:Y:S01]  /*4b80*/  @!P3 IMAD.WIDE.U32 R28, R29, 0x8, R64 ;  /* 0x000000081d1cb825 */ /* 0x000fe200078e0040 */
[----:B------:R-:W-:-:S05]  /*4b90*/  ISETP.EQ.OR P0, PT, R38, UR7, P2 ;  /* 0x0000000726007c0c */ /* 0x000fca0009702670 */
[----:B------:R-:W4:Y:S01]  /*4ba0*/  @!P3 LDG.E.64 R28, desc[UR8][R28.64] ;  /* 0x000000081c1cb981 */ /* 0x000f22000c1e1b00 */
[----:B--2---:R-:W-:Y:S01]  /*4bb0*/  @!P4 FADD.FTZ R41, R41, R31 ;  /* 0x0000001f2929c221 */ /* 0x004fe20000010000 */
[----:B------:R-:W-:-:S03]  /*4bc0*/  @!P4 FADD.FTZ R40, R40, R30 ;  /* 0x0000001e2828c221 */ /* 0x000fc60000010000 */
[----:B---3--:R-:W-:-:S03]  /*4bd0*/  @!P6 FADD.FTZ R41, R41, R33 ;  /* 0x000000212929e221 */ /* 0x008fc60000010000 */
[----:B------:R-:W-:Y:S02]  /*4be0*/  @!P0 IMAD R33, R36, R38, R35 ;  /* 0x0000002624218224 */ /* 0x000fe400078e0223 */
[----:B------:R-:W-:Y:S02]  /*4bf0*/  @!P6 FADD.FTZ R40, R40, R32 ;  /* 0x000000202828e221 */ /* 0x000fe40000010000 */
[----:B------:R-:W-:-:S06]  /*4c00*/  @!P0 IMAD.WIDE.U32 R32, R33, 0x8, R64 ;  /* 0x0000000821208825 */ /* 0x000fcc00078e0040 */
[----:B------:R-:W2:Y:S01]  /*4c10*/  @!P0 LDG.E.64 R32, desc[UR8][R32.64] ;  /* 0x0000000820208981 */ /* 0x000ea2000c1e1b00 */
[----:B------:R-:W-:-:S04]  /*4c20*/  IADD3 R31, R38, 0x1, RZ ;  /* 0x00000001261f7810 */ /* 0x000fc80007ffe0ff */
[----:B------:R-:W-:Y:S02]  /*4c30*/  ISETP.EQ.OR P4, PT, R31, UR7, P2 ;  /* 0x000000071f007c0c */ /* 0x000fe40009782670 */
[----:B------:R-:W-:-:S11]  /*4c40*/  IADD3 R39, R38, 0x3, RZ ;  /* 0x0000000326277810 */ /* 0x000fd60007ffe0ff */
[----:B------:R-:W-:-:S04]  /*4c50*/  @!P4 IMAD R31, R36, R31, R35 ;  /* 0x0000001f241fc224 */ /* 0x000fc800078e0223 */
[----:B------:R-:W-:-:S06]  /*4c60*/  @!P4 IMAD.WIDE.U32 R30, R31, 0x8, R64 ;  /* 0x000000081f1ec825 */ /* 0x000fcc00078e0040 */
[----:B------:R-:W3:Y:S01]  /*4c70*/  @!P4 LDG.E.64 R30, desc[UR8][R30.64] ;  /* 0x000000081e1ec981 */ /* 0x000ee2000c1e1b00 */
[----:B----4-:R-:W-:Y:S01]  /*4c80*/  @!P3 FADD.FTZ R41, R41, R29 ;  /* 0x0000001d2929b221 */ /* 0x010fe20000010000 */
[----:B------:R-:W-:Y:S01]  /*4c90*/  IADD3 R29, R38, 0x2, RZ ;  /* 0x00000002261d7810 */ /* 0x000fe20007ffe0ff */
[----:B------:R-:W-:-:S03]  /*4ca0*/  @!P3 FADD.FTZ R40, R40, R28 ;  /* 0x0000001c2828b221 */ /* 0x000fc60000010000 */
[----:B------:R-:W-:Y:S02]  /*4cb0*/  ISETP.EQ.OR P6, PT, R29, UR7, P2 ;  /* 0x000000071d007c0c */ /* 0x000fe400097c2670 */
[----:B------:R-:W-:-:S11]  /*4cc0*/  ISETP.EQ.OR P3, PT, R39, UR7, P2 ;  /* 0x0000000727007c0c */ /* 0x000fd60009762670 */
[C---:B------:R-:W-:Y:S02]  /*4cd0*/  @!P6 IMAD R29, R36.reuse, R29, R35 ;  /* 0x0000001d241de224 */ /* 0x040fe400078e0223 */
[----:B--2---:R-:W-:Y:S01]  /*4ce0*/  @!P0 FADD.FTZ R41, R41, R33 ;  /* 0x0000002129298221 */ /* 0x004fe20000010000 */
[----:B------:R-:W-:Y:S02]  /*4cf0*/  @!P3 IMAD R33, R36, R39, R35 ;  /* 0x000000272421b224 */ /* 0x000fe400078e0223 */
[----:B------:R-:W-:-:S04]  /*4d00*/  @!P6 IMAD.WIDE.U32 R28, R29, 0x8, R64 ;  /* 0x000000081d1ce825 */ /* 0x000fc800078e0040 */
[----:B------:R-:W-:Y:S01]  /*4d10*/  @!P0 FADD.FTZ R40, R40, R32 ;  /* 0x0000002028288221 */ /* 0x000fe20000010000 */
[----:B------:R-:W-:Y:S01]  /*4d20*/  @!P3 IMAD.WIDE.U32 R32, R33, 0x8, R64 ;  /* 0x000000082120b825 */ /* 0x000fe200078e0040 */
[----:B------:R-:W2:Y:S05]  /*4d30*/  @!P6 LDG.E.64 R28, desc[UR8][R28.64] ;  /* 0x000000081c1ce981 */ /* 0x000eaa000c1e1b00 */
[----:B------:R-:W4:Y:S01]  /*4d40*/  @!P3 LDG.E.64 R32, desc[UR8][R32.64] ;  /* 0x000000082020b981 */ /* 0x000f22000c1e1b00 */
[----:B------:R-:W-:Y:S02]  /*4d50*/  IADD3 R37, R37, -0x4, RZ ;  /* 0xfffffffc25257810 */ /* 0x000fe40007ffe0ff */
[----:B------:R-:W-:-:S02]  /*4d60*/  PLOP3.LUT P0, PT, PT, PT, PT, 0x8, 0x0 ;  /* 0x000000000000781c */ /* 0x000fc40003f0e170 */
[----:B------:R-:W-:Y:S01]  /*4d70*/  IADD3 R37, R37, -0x4, RZ ;  /* 0xfffffffc25257810 */ /* 0x000fe20007ffe0ff */
[----:B---3--:R-:W-:Y:S01]  /*4d80*/  @!P4 FADD.FTZ R40, R40, R30 ;  /* 0x0000001e2828c221 */ /* 0x008fe20000010000 */
[----:B------:R-:W-:Y:S01]  /*4d90*/  @!P4 FADD.FTZ R41, R41, R31 ;  /* 0x0000001f2929c221 */ /* 0x000fe20000010000 */
[----:B------:R-:W-:Y:S02]  /*4da0*/  IADD3 R38, R38, 0x4, RZ ;  /* 0x0000000426267810 */ /* 0x000fe40007ffe0ff */
[----:B--2---:R-:W-:Y:S01]  /*4db0*/  @!P6 FADD.FTZ R40, R40, R28 ;  /* 0x0000001c2828e221 */ /* 0x004fe20000010000 */
[----:B------:R-:W-:-:S03]  /*4dc0*/  @!P6 FADD.FTZ R41, R41, R29 ;  /* 0x0000001d2929e221 */ /* 0x000fc60000010000 */
[----:B----4-:R-:W-:Y:S01]  /*4dd0*/  @!P3 FADD.FTZ R40, R40, R32 ;  /* 0x000000202828b221 */ /* 0x010fe20000010000 */
[----:B------:R-:W-:-:S07]  /*4de0*/  @!P3 FADD.FTZ R41, R41, R33 ;  /* 0x000000212929b221 */ /* 0x000fce0000010000 */
.L_x_623:
[----:B------:R-:W-:-:S13]  /*4df0*/  ISETP.NE.OR P0, PT, R37, RZ, P0 ;  /* 0x000000ff2500720c */ /* 0x000fda0000705670 */
[----:B------:R-:W-:Y:S05]  /*4e00*/  @!P0 BRA `(.L_x_619) ;  /* 0x00000000007c8947 */ /* 0x000fea0003800000 */
.L_x_620:
[C---:B------:R-:W-:Y:S02]  /*4e10*/  ISETP.EQ.OR P3, PT, R38.reuse, UR7, P2 ;  /* 0x0000000726007c0c */ /* 0x040fe40009762670 */
[C---:B------:R-:W-:Y:S02]  /*4e20*/  IADD3 R29, R38.reuse, 0x1, RZ ;  /* 0x00000001261d7810 */ /* 0x040fe40007ffe0ff */
[----:B------:R-:W-:Y:S02]  /*4e30*/  IADD3 R33, R38, 0x2, RZ ;  /* 0x0000000226217810 */ /* 0x000fe40007ffe0ff */
[----:B------:R-:W-:-:S07]  /*4e40*/  ISETP.EQ.OR P4, PT, R29, UR7, P2 ;  /* 0x000000071d007c0c */ /* 0x000fce0009782670 */
[----:B------:R-:W-:-:S04]  /*4e50*/  @!P3 IMAD R31, R36, R38, R35 ;  /* 0x00000026241fb224 */ /* 0x000fc800078e0223 */
[----:B------:R-:W-:-:S06]  /*4e60*/  @!P3 IMAD.WIDE.U32 R30, R31, 0x8, R64 ;  /* 0x000000081f1eb825 */ /* 0x000fcc00078e0040 */
[----:B------:R-:W0:Y:S01]  /*4e70*/  @!P3 LDG.E.64 R30, desc[UR8][R30.64] ;  /* 0x000000081e1eb981 */ /* 0x000e22000c1e1b00 */
[----:B------:R-:W-:Y:S01]  /*4e80*/  ISETP.EQ.OR P6, PT, R33, UR7, P2 ;  /* 0x0000000721007c0c */ /* 0x000fe200097c2670 */
[----:B------:R-:W-:Y:S01]  /*4e90*/  @!P4 IMAD R29, R36, R29, R35 ;  /* 0x0000001d241dc224 */ /* 0x000fe200078e0223 */
[----:B------:R-:W-:-:S03]  /*4ea0*/  IADD3 R32, R38, 0x3, RZ ;  /* 0x0000000326207810 */ /* 0x000fc60007ffe0ff */
[----:B------:R-:W-:Y:S01]  /*4eb0*/  @!P4 IMAD.WIDE.U32 R28, R29, 0x8, R64 ;  /* 0x000000081d1cc825 */ /* 0x000fe200078e0040 */
[----:B------:R-:W-:-:S05]  /*4ec0*/  ISETP.EQ.OR P0, PT, R32, UR7, P2 ;  /* 0x0000000720007c0c */ /* 0x000fca0009702670 */
[----:B------:R-:W2:Y:S02]  /*4ed0*/  @!P4 LDG.E.64 R28, desc[UR8][R28.64] ;  /* 0x000000081c1cc981 */ /* 0x000ea4000c1e1b00 */
[----:B------:R-:W-:Y:S02]  /*4ee0*/  @!P6 IMAD R33, R36, R33, R35 ;  /* 0x000000212421e224 */ /* 0x000fe400078e0223 */
[----:B0-----:R-:W-:Y:S01]  /*4ef0*/  @!P3 FADD.FTZ R40, R40, R30 ;  /* 0x0000001e2828b221 */ /* 0x001fe20000010000 */
[----:B------:R-:W-:Y:S01]  /*4f00*/  @!P3 FADD.FTZ R41, R41, R31 ;  /* 0x0000001f2929b221 */ /* 0x000fe20000010000 */
[----:B------:R-:W-:-:S04]  /*4f10*/  @!P6 IMAD.WIDE.U32 R30, R33, 0x8, R64 ;  /* 0x00000008211ee825 */ /* 0x000fc800078e0040 */
[----:B------:R-:W-:Y:S02]  /*4f20*/  @!P0 IMAD R33, R36, R32, R35 ;  /* 0x0000002024218224 */ /* 0x000fe400078e0223 */
[----:B------:R-:W3:Y:S02]  /*4f30*/  @!P6 LDG.E.64 R30, desc[UR8][R30.64] ;  /* 0x000000081e1ee981 */ /* 0x000ee4000c1e1b00 */
[----:B------:R-:W-:Y:S01]  /*4f40*/  @!P0 IMAD.WIDE.U32 R32, R33, 0x8, R64 ;  /* 0x0000000821208825 */ /* 0x000fe200078e0040 */
[----:B------:R-:W-:-:S03]  /*4f50*/  IADD3 R37, R37, -0x4, RZ ;  /* 0xfffffffc25257810 */ /* 0x000fc60007ffe0ff */
[----:B--2---:R-:W-:Y:S02]  /*4f60*/  @!P4 FADD.FTZ R40, R40, R28 ;  /* 0x0000001c2828c221 */ /* 0x004fe40000010000 */
[----:B------:R-:W2:Y:S01]  /*4f70*/  @!P0 LDG.E.64 R32, desc[UR8][R32.64] ;  /* 0x0000000820208981 */ /* 0x000ea2000c1e1b00 */
[----:B------:R-:W-:Y:S01]  /*4f80*/  ISETP.NE.AND P3, PT, R37, RZ, PT ;  /* 0x000000ff2500720c */ /* 0x000fe20003f65270 */
[----:B------:R-:W-:Y:S01]  /*4f90*/  @!P4 FADD.FTZ R41, R41, R29 ;  /* 0x0000001d2929c221 */ /* 0x000fe20000010000 */
[----:B------:R-:W-:Y:S01]  /*4fa0*/  IADD3 R38, R38, 0x4, RZ ;  /* 0x0000000426267810 */ /* 0x000fe20007ffe0ff */
[----:B---3--:R-:W-:Y:S02]  /*4fb0*/  @!P6 FADD.FTZ R40, R40, R30 ;  /* 0x0000001e2828e221 */ /* 0x008fe40000010000 */
[----:B------:R-:W-:Y:S02]  /*4fc0*/  @!P6 FADD.FTZ R41, R41, R31 ;  /* 0x0000001f2929e221 */ /* 0x000fe40000010000 */
[----:B--2---:R-:W-:-:S02]  /*4fd0*/  @!P0 FADD.FTZ R40, R40, R32 ;  /* 0x0000002028288221 */ /* 0x004fc40000010000 */
[----:B------:R-:W-:-:S04]  /*4fe0*/  @!P0 FADD.FTZ R41, R41, R33 ;  /* 0x0000002129298221 */ /* 0x000fc80000010000 */
[----:B------:R-:W-:Y:S05]  /*4ff0*/  @P3 BRA `(.L_x_620) ;  /* 0xfffffffc00843947 */ /* 0x000fea000383ffff */
.L_x_619:
        /* <DEDUP_REMOVED lines=11> */
.L_x_625:
[----:B------:R-:W-:Y:S05]  /*50b0*/  BSYNC B0 ;  /* 0x0000000000007941 */ /* 0x000fea0003800000 */
.L_x_624:
        /* <DEDUP_REMOVED lines=16> */
.L_x_616:
[----:B------:R-:W1:Y:S01]  /*51c0*/  S2UR UR6, SR_CgaCtaId ;  /* 0x00000000000679c3 */ /* 0x000e620000008800 */
[----:B------:R-:W-:Y:S01]  /*51d0*/  UMOV UR5, 0x400 ;  /* 0x0000040000057882 */ /* 0x000fe20000000000 */
[--C-:B--2---:R-:W-:Y:S01]  /*51e0*/  HADD2.F32 R31, -RZ, R49.reuse.H0_H0 ;  /* 0x20000031ff1f7230 */ /* 0x104fe20000004100 */
[----:B------:R-:W-:Y:S01]  /*51f0*/  ULDC.64 UR14, c[0x0][0x290] ;  /* 0x0000a400000e7ab9 */ /* 0x000fe20000000a00 */
[----:B------:R-:W-:Y:S01]  /*5200*/  HADD2.F32 R49, -RZ, R49.H1_H1 ;  /* 0x30000031ff317230 */ /* 0x000fe20000004100 */
[----:B------:R-:W-:Y:S01]  /*5210*/  ISETP.GE.U32.AND P0, PT, R58, UR14, PT ;  /* 0x0000000e3a007c0c */ /* 0x000fe2000bf06070 */
[----:B------:R-:W-:-:S03]  /*5220*/  HADD2.F32 R35, -RZ, R50.H0_H0 ;  /* 0x20000032ff237230 */ /* 0x000fc60000004100 */
[----:B------:R-:W-:-:S04]  /*5230*/  FADD.FTZ R30, -R22, R49 ;  /* 0x00000031161e7221 */ /* 0x000fc80000010100 */
[----:B------:R-:W-:Y:S01]  /*5240*/  FMUL.FTZ R38, R30, R23 ;  /* 0x000000171e267220 */ /* 0x000fe20000410000 */
[----:B-1----:R-:W-:-:S09]  /*5250*/  ULEA UR5, UR6, UR5, 0x18 ;  /* 0x0000000506057291 */ /* 0x002fd2000f8ec03f */
[----:B------:R-:W-:Y:S01]  /*5260*/  @!P2 STS.64 [UR5+0xc0], R40 ;  /* 0x0000c028ff00a988 */ /* 0x000fe20008000a05 */
[----:B------:R-:W-:Y:S06]  /*5270*/  BAR.SYNC.DEFER_BLOCKING 0x0 ;  /* 0x0000000000007b1d */ /* 0x000fec0000010000 */
[----:B------:R-:W1:Y:S01]  /*5280*/  LDS.64 R28, [UR5+0xc0] ;  /* 0x0000c005ff1c7984 */ /* 0x000e620008000a00 */
[----:B------:R-:W-:Y:S02]  /*5290*/  ULDC UR5, c[0x0][0x2bc] ;  /* 0x0000af0000057ab9 */ /* 0x000fe40000000800 */
[----:B-1----:R-:W-:Y:S01]  /*52a0*/  FMUL.FTZ R32, R28, UR5 ;  /* 0x000000051c207c20 */ /* 0x002fe20008410000 */
[----:B------:R-:W-:Y:S01]  /*52b0*/  FADD.FTZ R28, -R22, R31 ;  /* 0x0000001f161c7221 */ /* 0x000fe20000010100 */
[----:B------:R-:W-:Y:S01]  /*52c0*/  FMUL.FTZ R33, R29, UR5 ;  /* 0x000000051d217c20 */ /* 0x000fe20008410000 */
[----:B------:R-:W-:-:S02]  /*52d0*/  HADD2.F32 R29, -RZ, R48.H0_H0 ;  /* 0x20000030ff1d7230 */ /* 0x000fc40000004100 */
[----:B------:R-:W-:Y:S02]  /*52e0*/  HADD2.F32 R48, -RZ, R48.H1_H1 ;  /* 0x30000030ff307230 */ /* 0x000fe40000004100 */
[----:B------:R-:W-:Y:S01]  /*52f0*/  FMUL.FTZ R49, R28, R23 ;  /* 0x000000171c317220 */ /* 0x000fe20000410000 */
        /* <DEDUP_REMOVED lines=19> */
.L_x_626:
        /* <DEDUP_REMOVED lines=17> */
[----:B------:R-:W-:Y:S02]  /*5540*/  F2FP.F16.F32.PACK_AB R29, R34, R37 ;  /* 0x00000025221d723e */ /* 0x000fe400000000ff */
[----:B------:R-:W-:-:S05]  /*5550*/  LEA.HI.X R31, R28, UR13, R31, 0x1, P2 ;  /* 0x0000000d1c1f7c11 */ /* 0x000fca00090f0c1f */
[----:B------:R1:W-:Y:S02]  /*5560*/  STG.E desc[UR8][R30.64], R29 ;  /* 0x0000001d1e007986 */ /* 0x0003e4000c101908 */
.L_x_628:
[----:B------:R-:W-:Y:S05]  /*5570*/  BSYNC B0 ;  /* 0x0000000000007941 */ /* 0x000fea0003800000 */
.L_x_627:
[----:B-1----:R-:W-:Y:S01]  /*5580*/  HADD2.F32 R31, -RZ, R50.H1_H1 ;  /* 0x30000032ff1f7230 */ /* 0x002fe20000004100 */
[----:B------:R-:W-:Y:S01]  /*5590*/  ISETP.GE.U32.AND P2, PT, R57, UR14, PT ;  /* 0x0000000e39007c0c */ /* 0x000fe2000bf46070 */
[C---:B------:R-:W-:Y:S01]  /*55a0*/  FADD.FTZ R30, -R22.reuse, R35 ;  /* 0x00000023161e7221 */ /* 0x040fe20000010100 */
[----:B------:R-:W-:Y:S01]  /*55b0*/  ISETP.GE.AND.EX P3, PT, R9, UR15, PT, P0 ;  /* 0x0000000f09007c0c */ /* 0x000fe2000bf66300 */
[--C-:B------:R-:W-:Y:S01]  /*55c0*/  HADD2.F32 R29, -RZ, R47.reuse.H0_H0 ;  /* 0x2000002fff1d7230 */ /* 0x100fe20000004100 */
[----:B------:R-:W-:Y:S01]  /*55d0*/  ISETP.GE.AND.EX P4, PT, R11, UR15, PT, P2 ;  /* 0x0000000f0b007c0c */ /* 0x000fe2000bf86320 */
[----:B------:R-:W-:Y:S01]  /*55e0*/  FADD.FTZ R34, -R22, R31 ;  /* 0x0000001f16227221 */ /* 0x000fe20000010100 */
[----:B------:R-:W-:Y:S01]  /*55f0*/  HADD2.F32 R28, -RZ, R47.H1_H1 ;  /* 0x3000002fff1c7230 */ /* 0x000fe20000004100 */
[----:B------:R-:W-:Y:S01]  /*5600*/  ISETP.GE.U32.AND P0, PT, R56, UR14, PT ;  /* 0x0000000e38007c0c */ /* 0x000fe2000bf06070 */
[--C-:B------:R-:W-:Y:S01]  /*5610*/  HADD2.F32 R47, -RZ, R45.reuse.H0_H0 ;  /* 0x2000002dff2f7230 */ /* 0x100fe20000004100 */
[----:B------:R-:W-:Y:S01]  /*5620*/  ISETP.GE.U32.AND P2, PT, R55, UR14, PT ;  /* 0x0000000e37007c0c */ /* 0x000fe2000bf46070 */
[----:B------:R-:W-:Y:S01]  /*5630*/  HADD2.F32 R49, -RZ, R45.H1_H1 ;  /* 0x3000002dff317230 */ /* 0x000fe20000004100 */
[C---:B------:R-:W-:Y:S01]  /*5640*/  ISETP.GT.U32.OR P3, PT, R61.reuse, 0x27f, P3 ;  /* 0x0000027f3d00780c */ /* 0x040fe20001f64470 */
[-C--:B------:R-:W-:Y:S01]  /*5650*/  FMUL.FTZ R45, R30, R23.reuse ;  /* 0x000000171e2d7220 */ /* 0x080fe20000410000 */
[----:B------:R-:W-:Y:S01]  /*5660*/  ISETP.GT.U32.OR P4, PT, R61, 0x27f, P4 ;  /* 0x0000027f3d00780c */ /* 0x000fe20002784470 */
[----:B------:R-:W-:Y:S01]  /*5670*/  FMUL.FTZ R48, R34, R23 ;  /* 0x0000001722307220 */ /* 0x000fe20000410000 */
[----:B------:R-:W-:Y:S11]  /*5680*/  @!P5 BRA `(.L_x_629) ;  /* 0x000000000048d947 */ /* 0x000ff60003800000 */
[----:B------:R-:W-:Y:S01]  /*5690*/  FFMA.FTZ R30, R45, R24, R26 ;  /* 0x000000182d1e7223 */ /* 0x000fe2000001001a */
[----:B------:R-:W-:-:S03]  /*56a0*/  FFMA.FTZ R31, R48, R25, R27 ;  /* 0x00000019301f7223 */ /* 0x000fc6000001001b */
[----:B------:R-:W-:Y:S01]  /*56b0*/  FMUL.FTZ R34, R30, -1.4426950216293334961 ;  /* 0xbfb8aa3b1e227820 */ /* 0x000fe20000410000 */
[----:B------:R-:W-:-:S05]  /*56c0*/  FMUL.FTZ R37, R31, -1.4426950216293334961 ;  /* 0xbfb8aa3b1f257820 */ /* 0x000fca0000410000 */
[----:B------:R-:W1:Y:S08]  /*56d0*/  MUFU.EX2 R34, R34 ;  /* 0x0000002200227308 */ /* 0x000e700000000800 */
[----:B------:R-:W2:Y:S01]  /*56e0*/  MUFU.EX2 R37, R37 ;  /* 0x0000002500257308 */ /* 0x000ea20000000800 */
[----:B-1----:R-:W-:-:S07]  /*56f0*/  FADD.FTZ R35, R34, 1 ;  /* 0x3f80000022237421 */ /* 0x002fce0000010000 */
[----:B------:R-:W0:Y:S01]  /*5700*/  MUFU.RCP R36, R35 ;  /* 0x0000002300247308 */ /* 0x000e220000001000 */
[----:B--2---:R-:W-:-:S07]  /*5710*/  FADD.FTZ R38, R37, 1 ;  /* 0x3f80000025267421 */ /* 0x004fce0000010000 */
        /* <DEDUP_REMOVED lines=9> */
.L_x_629:
        /* <DEDUP_REMOVED lines=15> */
[----:B------:R-:W-:Y:S02]  /*58a0*/  F2FP.F16.F32.PACK_AB R9, R9, R34 ;  /* 0x000000220909723e */ /* 0x000fe400000000ff */
[----:B------:R-:W-:Y:S02]  /*58b0*/  LEA R30, P3, R28, UR12, 0x1 ;  /* 0x0000000c1c1e7c11 */ /* 0x000fe4000f8608ff */
[----:B------:R-:W-:-:S04]  /*58c0*/  IADD3 R31, R29, R31, RZ ;  /* 0x0000001f1d1f7210 */ /* 0x000fc80007ffe0ff */
[----:B------:R-:W-:-:S05]  /*58d0*/  LEA.HI.X R31, R28, UR13, R31, 0x1, P3 ;  /* 0x0000000d1c1f7c11 */ /* 0x000fca00098f0c1f */
[----:B------:R1:W-:Y:S02]  /*58e0*/  STG.E desc[UR8][R30.64], R9 ;  /* 0x000000091e007986 */ /* 0x0003e4000c101908 */
.L_x_631:
[----:B------:R-:W-:Y:S05]  /*58f0*/  BSYNC B0 ;  /* 0x0000000000007941 */ /* 0x000fea0003800000 */
.L_x_630:
[C---:B------:R-:W-:Y:S01]  /*5900*/  FADD.FTZ R28, -R22.reuse, R47 ;  /* 0x0000002f161c7221 */ /* 0x040fe20000010100 */
[----:B-1----:R-:W-:Y:S01]  /*5910*/  FADD.FTZ R30, -R22, R49 ;  /* 0x00000031161e7221 */ /* 0x002fe20000010100 */
[--C-:B------:R-:W-:Y:S02]  /*5920*/  HADD2.F32 R9, -RZ, R44.reuse.H0_H0 ;  /* 0x2000002cff097230 */ /* 0x100fe40000004100 */
[----:B------:R-:W-:Y:S02]  /*5930*/  HADD2.F32 R44, -RZ, R44.H1_H1 ;  /* 0x3000002cff2c7230 */ /* 0x000fe40000004100 */
[-C--:B0-----:R-:W-:Y:S01]  /*5940*/  FMUL.FTZ R41, R28, R23.reuse ;  /* 0x000000171c297220 */ /* 0x081fe20000410000 */
        /* <DEDUP_REMOVED lines=20> */
.L_x_632:
        /* <DEDUP_REMOVED lines=20> */
.L_x_634:
[----:B------:R-:W-:Y:S05]  /*5bd0*/  BSYNC B0 ;  /* 0x0000000000007941 */ /* 0x000fea0003800000 */
.L_x_633:
[--C-:B0-----:R-:W-:Y:S01]  /*5be0*/  HADD2.F32 R9, -RZ, R46.reuse.H0_H0 ;  /* 0x2000002eff097230 */ /* 0x101fe20000004100 */
[----:B------:R-:W-:Y:S01]  /*5bf0*/  ISETP.GE.U32.AND P3, PT, R54, UR14, PT ;  /* 0x0000000e36007c0c */ /* 0x000fe2000bf66070 */
[----:B------:R-:W-:Y:S01]  /*5c00*/  HADD2.F32 R11, -RZ, R46.H1_H1 ;  /* 0x3000002eff0b7230 */ /* 0x000fe20000004100 */
[----:B------:R-:W-:Y:S01]  /*5c10*/  ISETP.GE.U32.AND P4, PT, R53, UR14, PT ;  /* 0x0000000e35007c0c */ /* 0x000fe2000bf86070 */
[--C-:B------:R-:W-:Y:S01]  /*5c20*/  HADD2.F32 R29, -RZ, R20.reuse.H0_H0 ;  /* 0x20000014ff1d7230 */ /* 0x100fe20000004100 */
[----:B------:R-:W-:Y:S01]  /*5c30*/  ISETP.GE.U32.AND P6, PT, R52, UR14, PT ;  /* 0x0000000e34007c0c */ /* 0x000fe2000bfc6070 */
[----:B------:R-:W-:Y:S01]  /*5c40*/  HADD2.F32 R31, -RZ, R20.H1_H1 ;  /* 0x30000014ff1f7230 */ /* 0x000fe20000004100 */
[----:B------:R-:W-:Y:S01]  /*5c50*/  ISETP.GE.AND.EX P0, PT, R13, UR15, PT, P0 ;  /* 0x0000000f0d007c0c */ /* 0x000fe2000bf06300 */
[--C-:B------:R-:W-:Y:S01]  /*5c60*/  HADD2.F32 R35, -RZ, R42.reuse.H0_H0 ;  /* 0x2000002aff237230 */ /* 0x100fe20000004100 */
[----:B------:R-:W-:Y:S01]  /*5c70*/  ISETP.GE.AND.EX P2, PT, R15, UR15, PT, P2 ;  /* 0x0000000f0f007c0c */ /* 0x000fe2000bf46320 */
[----:B------:R-:W-:Y:S01]  /*5c80*/  HADD2.F32 R37, -RZ, R42.H1_H1 ;  /* 0x3000002aff257230 */ /* 0x000fe20000004100 */
[----:B------:R-:W-:Y:S01]  /*5c90*/  ISETP.GE.AND.EX P3, PT, R17, UR15, PT, P3 ;  /* 0x0000000f11007c0c */ /* 0x000fe2000bf66330 */
[--C-:B------:R-:W-:Y:S01]  /*5ca0*/  HADD2.F32 R39, -RZ, R12.reuse.H0_H0 ;  /* 0x2000000cff277230 */ /* 0x100fe20000004100 */
[----:B------:R-:W-:Y:S01]  /*5cb0*/  ISETP.GE.AND.EX P4, PT, R19, UR15, PT, P4 ;  /* 0x0000000f13007c0c */ /* 0x000fe2000bf86340 */
[----:B------:R-:W-:Y:S01]  /*5cc0*/  HADD2.F32 R41, -RZ, R12.H1_H1 ;  /* 0x3000000cff297230 */ /* 0x000fe20000004100 */
[----:B------:R-:W-:Y:S01]  /*5cd0*/  ISETP.GE.AND.EX P6, PT, R21, UR15, PT, P6 ;  /* 0x0000000f15007c0c */ /* 0x000fe2000bfc6360 */
[----:B------:R-:W-:-:S02]  /*5ce0*/  HADD2.F32 R45, -RZ, R14.H0_H0 ;  /* 0x2000000eff2d7230 */ /* 0x000fc40000004100 */
[C---:B------:R-:W-:Y:S01]  /*5cf0*/  FADD.FTZ R36, -R22.reuse, R9 ;  /* 0x0000000916247221 */ /* 0x040fe20000010100 */
[----:B------:R-:W-:Y:S02]  /*5d00*/  HADD2.F32 R47, -RZ, R14.H1_H1 ;  /* 0x3000000eff2f7230 */ /* 0x000fe40000004100 */
[C---:B------:R-:W-:Y:S01]  /*5d10*/  FADD.FTZ R42, -R22.reuse, R11 ;  /* 0x0000000b162a7221 */ /* 0x040fe20000010100 */
[C---:B------:R-:W-:Y:S01]  /*5d20*/  FADD.FTZ R40, -R22.reuse, R29 ;  /* 0x0000001d16287221 */ /* 0x040fe20000010100 */
[C---:B------:R-:W-:Y:S01]  /*5d30*/  FADD.FTZ R38, -R22.reuse, R31 ;  /* 0x0000001f16267221 */ /* 0x040fe20000010100 */
[C---:B------:R-:W-:Y:S01]  /*5d40*/  FADD.FTZ R28, -R22.reuse, R35 ;  /* 0x00000023161c7221 */ /* 0x040fe20000010100 */
[C---:B------:R-:W-:Y:S01]  /*5d50*/  FADD.FTZ R30, -R22.reuse, R37 ;  /* 0x00000025161e7221 */ /* 0x040fe20000010100 */
[C---:B------:R-:W-:Y:S01]  /*5d60*/  FADD.FTZ R14, -R22.reuse, R39 ;  /* 0x00000027160e7221 */ /* 0x040fe20000010100 */
[C---:B------:R-:W-:Y:S01]  /*5d70*/  FADD.FTZ R20, -R22.reuse, R41 ;  /* 0x0000002916147221 */ /* 0x040fe20000010100 */
[C---:B------:R-:W-:Y:S01]  /*5d80*/  FADD.FTZ R12, -R22.reuse, R45 ;  /* 0x0000002d160c7221 */ /* 0x040fe20000010100 */
[C---:B------:R-:W-:Y:S01]  /*5d90*/  ISETP.GT.U32.OR P0, PT, R61.reuse, 0x27f, P0 ;  /* 0x0000027f3d00780c */ /* 0x040fe20000704470 */
[----:B------:R-:W-:Y:S01]  /*5da0*/  FADD.FTZ R22, -R22, R47 ;  /* 0x0000002f16167221 */ /* 0x000fe20000010100 */
[C---:B------:R-:W-:Y:S01]  /*5db0*/  ISETP.GT.U32.OR P2, PT, R61.reuse, 0x27f, P2 ;  /* 0x0000027f3d00780c */ /* 0x040fe20001744470 */
[--C-:B------:R-:W-:Y:S01]  /*5dc0*/  HADD2.F32 R9, -RZ, R43.reuse.H0_H0 ;  /* 0x2000002bff097230 */ /* 0x100fe20000004100 */
[C---:B------:R-:W-:Y:S01]  /*5dd0*/  ISETP.GT.U32.OR P3, PT, R61.reuse, 0x27f, P3 ;  /* 0x0000027f3d00780c */ /* 0x040fe20001f64470 */
        /* <DEDUP_REMOVED lines=24> */
.L_x_635:
        /* <DEDUP_REMOVED lines=15> */
[----:B------:R-:W-:Y:S02]  /*6050*/  F2FP.F16.F32.PACK_AB R9, R9, R42 ;  /* 0x0000002a0909723e */ /* 0x000fe400000000ff */
[----:B------:R-:W-:Y:S02]  /*6060*/  LEA R36, P0, R34, UR12, 0x1 ;  /* 0x0000000c22247c11 */ /* 0x000fe4000f8008ff */
[----:B------:R-:W-:-:S04]  /*6070*/  IADD3 R13, R35, R13, RZ ;  /* 0x0000000d230d7210 */ /* 0x000fc80007ffe0ff */
[----:B------:R-:W-:-:S05]  /*6080*/  LEA.HI.X R37, R34, UR13, R13, 0x1, P0 ;  /* 0x0000000d22257c11 */ /* 0x000fca00080f0c0d */
[----:B------:R0:W-:Y:S02]  /*6090*/  STG.E desc[UR8][R36.64], R9 ;  /* 0x0000000924007986 */ /* 0x0001e4000c101908 */
.L_x_637:
[----:B------:R-:W-:Y:S05]  /*60a0*/  BSYNC B0 ;  /* 0x0000000000007941 */ /* 0x000fea0003800000 */
.L_x_636:
[--C-:B0-----:R-:W-:Y:S02]  /*60b0*/  HADD2.F32 R9, -RZ, R18.reuse.H0_H0 ;  /* 0x20000012ff097230 */ /* 0x101fe40000004100 */
[-C--:B------:R-:W-:Y:S01]  /*60c0*/  FMUL.FTZ R39, R40, R23.reuse ;  /* 0x0000001728277220 */ /* 0x080fe20000410000 */
        /* <DEDUP_REMOVED lines=21> */
.L_x_638:
        /* <DEDUP_REMOVED lines=20> */
.L_x_640:
[----:B------:R-:W-:Y:S05]  /*6360*/  BSYNC B0 ;  /* 0x0000000000007941 */ /* 0x000fea0003800000 */
.L_x_639:
        /* <DEDUP_REMOVED lines=23> */
.L_x_641:
[----:B------:R-:W-:Y:S04]  /*64e0*/  BSSY B0, `(.L_x_642) ;  /* 0x0000014000007945 */ /* 0x000fe80003800000 */
[----:B------:R-:W-:Y:S05]  /*64f0*/  @P3 BRA `(.L_x_643) ;  /* 0x0000000000483947 */ /* 0x000fea0003800000 */
[C-C-:B------:R-:W-:Y:S01]  /*6500*/  FFMA.FTZ R18, R32.reuse, R31, R33.reuse ;  /* 0x0000001f20127223 */ /* 0x140fe20000010021 */
[----:B------:R-:W-:Y:S01]  /*6510*/  FFMA.FTZ R11, R32, R36, R33 ;  /* 0x00000024200b7223 */ /* 0x000fe20000010021 */
[----:B------:R-:W-:Y:S02]  /*6520*/  ULDC.64 UR12, c[0x0][0x288] ;  /* 0x0000a200000c7ab9 */ /* 0x000fe40000000a00 */
[----:B------:R-:W-:Y:S01]  /*6530*/  FFMA.FTZ R18, R9, R24, -R18 ;  /* 0x0000001809127223 */ /* 0x000fe20000010812 */
[----:B------:R-:W-:Y:S02]  /*6540*/  IMAD R9, R17, UR12, RZ ;  /* 0x0000000c11097c24 */ /* 0x000fe4000f8e02ff */
[----:B------:R-:W-:Y:S01]  /*6550*/  FFMA.FTZ R30, R16, R25, -R11 ;  /* 0x00000019101e7223 */ /* 0x000fe2000001080b */
[----:B------:R-:W-:Y:S01]  /*6560*/  MOV R16, R66 ;  /* 0x0000004200107202 */ /* 0x000fe20000000f00 */
[----:B------:R-:W-:Y:S01]  /*6570*/  FMUL.FTZ R18, R18, R23 ;  /* 0x0000001712127220 */ /* 0x000fe20000410000 */
[----:B------:R-:W-:Y:S01]  /*6580*/  MOV R17, R69 ;  /* 0x0000004500117202 */ /* 0x000fe20000000f00 */
        /* <DEDUP_REMOVED lines=9> */
.L_x_643:
[----:B------:R-:W-:Y:S05]  /*6620*/  BSYNC B0 ;  /* 0x0000000000007941 */ /* 0x000fea0003800000 */
.L_x_642:
        /* <DEDUP_REMOVED lines=23> */
.L_x_644:
        /* <DEDUP_REMOVED lines=12> */
[----:B------:R-:W-:-:S04]  /*6860*/  IMAD.WIDE.U32 R14, R53, UR12, R8 ;  /* 0x0000000c350e7c25 */ /* 0x000fc8000f8e0008 */
[----:B------:R-:W-:Y:S01]  /*6870*/  F2FP.F16.F32.PACK_AB R11, R11, R16 ;  /* 0x000000100b0b723e */ /* 0x000fe200000000ff */
[----:B------:R-:W-:Y:S01]  /*6880*/  IMAD R9, R53, UR13, R20 ;  /* 0x0000000d35097c24 */ /* 0x000fe2000f8e0214 */
[----:B------:R-:W-:Y:S02]  /*6890*/  ULDC.64 UR12, c[0x0][0x210] ;  /* 0x00008400000c7ab9 */ /* 0x000fe40000000a00 */
[----:B------:R-:W-:Y:S02]  /*68a0*/  LEA R8, P0, R14, UR12, 0x1 ;  /* 0x0000000c0e087c11 */ /* 0x000fe4000f8008ff */
[----:B------:R-:W-:-:S04]  /*68b0*/  IADD3 R9, R15, R9, RZ ;  /* 0x000000090f097210 */ /* 0x000fc80007ffe0ff */
[----:B------:R-:W-:-:S05]  /*68c0*/  LEA.HI.X R9, R14, UR13, R9, 0x1, P0 ;  /* 0x0000000d0e097c11 */ /* 0x000fca00080f0c09 */
[----:B------:R0:W-:Y:S02]  /*68d0*/  STG.E desc[UR8][R8.64], R11 ;  /* 0x0000000b08007986 */ /* 0x0001e4000c101908 */
.L_x_646:
[----:B------:R-:W-:Y:S05]  /*68e0*/  BSYNC B0 ;  /* 0x0000000000007941 */ /* 0x000fea0003800000 */
.L_x_645:
        /* <DEDUP_REMOVED lines=23> */
.L_x_647:
        /* <DEDUP_REMOVED lines=16> */
[----:B------:R-:W-:Y:S02]  /*6b60*/  F2FP.F16.F32.PACK_AB R11, R10, R11 ;  /* 0x0000000b0a0b723e */ /* 0x000fe400000000ff */
[----:B------:R-:W-:-:S05]  /*6b70*/  LEA.HI.X R9, R66, UR13, R21, 0x1, P0 ;  /* 0x0000000d42097c11 */ /* 0x000fca00080f0c15 */
[----:B------:R0:W-:Y:S02]  /*6b80*/  STG.E desc[UR8][R8.64], R11 ;  /* 0x0000000b08007986 */ /* 0x0001e4000c101908 */
.L_x_649:
[----:B------:R-:W-:Y:S05]  /*6b90*/  BSYNC B0 ;  /* 0x0000000000007941 */ /* 0x000fea0003800000 */
.L_x_648:
[----:B0-----:R-:W0:Y:S01]  /*6ba0*/  LDC R9, c[0x0][0x10] ;  /* 0x00000400ff097b82 */ /* 0x001e220000000800 */
[----:B------:R-:W-:Y:S02]  /*6bb0*/  IADD3 R51, R51, 0x1, RZ ;  /* 0x0000000133337810 */ /* 0x000fe40007ffe0ff */
[----:B0-----:R-:W-:-:S04]  /*6bc0*/  IADD3 R60, R9, R60, RZ ;  /* 0x0000003c093c7210 */ /* 0x001fc80007ffe0ff */
[----:B------:R-:W-:-:S13]  /*6bd0*/  ISETP.GE.AND P0, PT, R60, UR4, PT ;  /* 0x000000043c007c0c */ /* 0x000fda000bf06270 */
[----:B------:R-:W-:Y:S05]  /*6be0*/  @!P0 BRA `(.L_x_650) ;  /* 0xffffff9400d48947 */ /* 0x000fea000383ffff */
.L_x_599:
        /* <DEDUP_REMOVED lines=19> */
.L_x_652:
[----:B------:R-:W-:Y:S05]  /*6d20*/  BSYNC B0 ;  /* 0x0000000000007941 */ /* 0x000fea0003800000 */
.L_x_651:
        /* <DEDUP_REMOVED lines=11> */
.L_x_654:
[----:B------:R-:W2:Y:S04]  /*6de0*/  LDG.E.STRONG.GPU R5, desc[UR8][R2.64] ;  /* 0x0000000802057981 */ /* 0x000ea8000c1ef900 */
[----:B--2---:R-:W-:Y:S01]  /*6df0*/  CCTL.IVALL ;  /* 0x00000000ff00798f */ /* 0x004fe20002000000 */
[----:B------:R-:W-:Y:S05]  /*6e00*/  YIELD ;  /* 0x0000000000007946 */ /* 0x000fea0003800000 */
[----:B------:R-:W-:-:S13]  /*6e10*/  ISETP.NE.AND P0, PT, R5, R0, PT ;  /* 0x000000000500720c */ /* 0x000fda0003f05270 */
[----:B------:R-:W-:Y:S05]  /*6e20*/  @P0 BRA `(.L_x_654) ;  /* 0xfffffffc00ec0947 */ /* 0x000fea000383ffff */
.L_x_653:
        /* <DEDUP_REMOVED lines=24> */
.L_x_655:
        /* <DEDUP_REMOVED lines=23> */
.L_x_656:
        /* <DEDUP_REMOVED lines=14> */
.L_x_2294:


//--------------------- .text._Z35group_norm_nhwc_bwd_one_pass_kernelI11Fp16IOBf16WLi64ELi20ELi640EEv26Group_norm_nhwc_bwd_params --------------------------
	.section	.text._Z35group_norm_nhwc_bwd_one_pass_kernelI11Fp16IOBf16WLi64ELi20ELi640EEv26Group_norm_nhwc_bwd_params,"ax",@progbits
	.align	128
        .global         _Z35group_norm_nhwc_bwd_one_pass_kernelI11Fp16IOBf16WLi64ELi20ELi640EEv26Group_norm_nhwc_bwd_params
        .type           _Z35group_norm_nhwc_bwd_one_pass_kernelI11Fp16IOBf16WLi64ELi20ELi640EEv26Group_norm_nhwc_bwd_params,@function
        .size           _Z35group_norm_nhwc_bwd_one_pass_kernelI11Fp16IOBf16WLi64ELi20ELi640EEv26Group_norm_nhwc_bwd_params,(.L_x_2295 - _Z35group_norm_nhwc_bwd_one_pass_kernelI11Fp16IOBf16WLi64ELi20ELi640EEv26Group_norm_nhwc_bwd_params)
        .other          _Z35group_norm_nhwc_bwd_one_pass_kernelI11Fp16IOBf16WLi64ELi20ELi640EEv26Group_norm_nhwc_bwd_params,@"STO_CUDA_ENTRY STV_DEFAULT"
_Z35group_norm_nhwc_bwd_one_pass_kernelI11Fp16IOBf16WLi64ELi20ELi640EEv26Group_norm_nhwc_bwd_params:
.text._Z35group_norm_nhwc_bwd_one_pass_kernelI11Fp16IOBf16WLi64ELi20ELi640EEv26Group_norm_nhwc_bwd_params:
        /* <DEDUP_REMOVED lines=47> */
.L_x_680:
[----:B0-----:R-:W0:Y:S01]  /*02f0*/  LDC R10, c[0x0][0x2a0] ;  /* 0x0000a800ff0a7b82 */ /* 0x001e220000000800 */
[----:B-1----:R-:W-:Y:S01]  /*0300*/  IABS R8, UR8 ;  /* 0x0000000800087c13 */ /* 0x002fe20008000000 */
        /* <DEDUP_REMOVED lines=60> */
[----:B------:R-:W-:Y:S02]  /*06d0*/  PRMT R39, RZ, 0x5410, RZ ;  /* 0x00005410ff277816 */ /* 0x000fe400000000ff */
[----:B------:R-:W-:Y:S01]  /*06e0*/  PRMT R40, RZ, 0x5410, RZ ;  /* 0x00005410ff287816 */ /* 0x000fe200000000ff */
[----:B------:R-:W-:Y:S01]  /*06f0*/  UMOV UR9, 0x3f800000 ;  /* 0x3f80000000097882 */ /* 0x000fe20000000000 */
[----:B------:R-:W-:Y:S01]  /*0700*/  BSSY B0, `(.L_x_658) ;  /* 0x0000026000007945 */ /* 0x000fe20003800000 */
        /* <DEDUP_REMOVED lines=14> */
[----:B---3--:R-:W-:-:S04]  /*07f0*/  @P1 PRMT R39, R39, 0x5410, R8 ;  /* 0x0000541027271816 */ /* 0x008fc80000000008 */
[----:B------:R-:W-:Y:S02]  /*0800*/  @P1 PRMT R39, R8, 0x7632, R39 ;  /* 0x0000763208271816 */ /* 0x000fe40000000027 */
[----:B----4-:R-:W-:-:S03]  /*0810*/  @P1 PRMT R40, R40, 0x5410, R10 ;  /* 0x0000541028281816 */ /* 0x010fc6000000000a */
[--C-:B------:R-:W-:Y:S01]  /*0820*/  HADD2.F32 R13, -RZ, R39.reuse.H1_H1 ;  /* 0x30000027ff0d7230 */ /* 0x100fe20000004100 */
[----:B------:R-:W-:Y:S01]  /*0830*/  @P1 PRMT R40, R10, 0x7632, R40 ;  /* 0x000076320a281816 */ /* 0x000fe20000000028 */
[----:B------:R-:W-:Y:S01]  /*0840*/  HADD2.F32 R15, -RZ, R39.H0_H0 ;  /* 0x20000027ff0f7230 */ /* 0x000fe20000004100 */
        /* <DEDUP_REMOVED lines=17> */
.L_x_659:
[----:B------:R-:W-:Y:S05]  /*0960*/  BSYNC B0 ;  /* 0x0000000000007941 */ /* 0x000fea0003800000 */
.L_x_658:
[C---:B------:R-:W-:Y:S01]  /*0970*/  FADD.FTZ R8, -R4.reuse, R13 ;  /* 0x0000000d04087221 */ /* 0x040fe20000010100 */
[----:B------:R-:W-:Y:S01]  /*0980*/  FADD.FTZ R9, -R4, R15 ;  /* 0x0000000f04097221 */ /* 0x000fe20000010100 */
[--C-:B------:R-:W-:Y:S02]  /*0990*/  HADD2.F32 R7, -RZ, R40.reuse.H1_H1 ;  /* 0x30000028ff077230 */ /* 0x100fe40000004100 */
[----:B------:R-:W-:Y:S02]  /*09a0*/  HADD2.F32 R6, -RZ, R40.H0_H0 ;  /* 0x20000028ff067230 */ /* 0x000fe40000004100 */
        /* <DEDUP_REMOVED lines=21> */
.L_x_660:
        /* <DEDUP_REMOVED lines=12> */
[----:B------:R-:W-:Y:S01]  /*0bc0*/  FFMA.FTZ R9, R9, R6, RZ ;  /* 0x0000000609097223 */ /* 0x000fe200000100ff */
[----:B------:R-:W1:Y:S01]  /*0bd0*/  SHFL.DOWN PT, R10, R13, 0x1, 0x1f ;  /* 0x08201f000d0a7f89 */ /* 0x000e6200000e0000 */
[----:B------:R-:W-:Y:S01]  /*0be0*/  BSSY B0, `(.L_x_661) ;  /* 0x0000055000007945 */ /* 0x000fe20003800000 */
[----:B------:R-:W-:-:S02]  /*0bf0*/  ISETP.GT.U32.AND P3, PT, R35, 0x9, PT ;  /* 0x000000092300780c */ /* 0x000fc40003f64070 */
        /* <DEDUP_REMOVED lines=24> */
[----:B------:R-:W-:Y:S01]  /*0d80*/  FADD.FTZ R10, RZ, R7 ;  /* 0x00000007ff0a7221 */ /* 0x000fe20000010000 */
[----:B-1----:R-:W-:Y:S01]  /*0d90*/  @!P0 FADD.FTZ R12, R12, R11 ;  /* 0x0000000b0c0c8221 */ /* 0x002fe20000010000 */
[----:B------:R-:W-:Y:S01]  /*0da0*/  ISETP.NE.AND P0, PT, R32, RZ, PT ;  /* 0x000000ff2000720c */ /* 0x000fe20003f05270 */
[----:B------:R-:W-:Y:S01]  /*0db0*/  FADD.FTZ R11, RZ, R6 ;  /* 0x00000006ff0b7221 */ /* 0x000fe20000010000 */
[----:B------:R-:W-:-:S02]  /*0dc0*/  MOV R6, R13 ;  /* 0x0000000d00067202 */ /* 0x000fc40000000f00 */
[----:B------:R-:W-:Y:S02]  /*0dd0*/  MOV R7, R12 ;  /* 0x0000000c00077202 */ /* 0x000fe40000000f00 */
[----:B------:R0:W-:Y:S07]  /*0de0*/  STS.128 [R41], R8 ;  /* 0x0000000829007388 */ /* 0x0001ee0000000c00 */
        /* <DEDUP_REMOVED lines=18> */
[----:B------:R-:W-:Y:S01]  /*0f10*/  LDS.128 R24, [UR6+0xa0] ;  /* 0x0000a006ff187984 */ /* 0x000fe20008000c00 */
        /* <DEDUP_REMOVED lines=11> */
[----:B------:R-:W-:-:S03]  /*0fd0*/  FADD.FTZ R6, R6, R29 ;  /* 0x0000001d06067221 */ /* 0x000fc60000010000 */
[----:B------:R-:W-:Y:S01]  /*0fe0*/  FADD.FTZ R29, R7, R30 ;  /* 0x0000001e071d7221 */ /* 0x000fe20000010000 */
[----:B------:R-:W-:Y:S02]  /*0ff0*/  FADD.FTZ R28, R6, R31 ;  /* 0x0000001f061c7221 */ /* 0x000fe40000010000 */
[----:B------:R-:W3:Y:S01]  /*1000*/  LDS.64 R6, [UR6+0xb0] ;  /* 0x0000b006ff067984 */ /* 0x000ee20008000a00 */
        /* <DEDUP_REMOVED lines=12> */
[----:B------:R-:W-:Y:S01]  /*10d0*/  FADD.FTZ R29, R29, R24 ;  /* 0x000000181d1d7221 */ /* 0x000fe20000010000 */
[----:B------:R-:W-:-:S03]  /*10e0*/  FADD.FTZ R28, R28, R25 ;  /* 0x000000191c1c7221 */ /* 0x000fc60000010000 */
[----:B------:R-:W-:Y:S01]  /*10f0*/  FADD.FTZ R29, R29, R26 ;  /* 0x0000001a1d1d7221 */ /* 0x000fe20000010000 */
[----:B------:R-:W-:-:S03]  /*1100*/  FADD.FTZ R28, R28, R27 ;  /* 0x0000001b1c1c7221 */ /* 0x000fc60000010000 */
[----:B---3--:R-:W-:Y:S01]  /*1110*/  FADD.FTZ R6, R29, R6 ;  /* 0x000000061d067221 */ /* 0x008fe20000010000 */
[----:B------:R-:W-:-:S07]  /*1120*/  FADD.FTZ R7, R28, R7 ;  /* 0x000000071c077221 */ /* 0x000fce0000010000 */
.L_x_662:
[----:B------:R-:W-:Y:S05]  /*1130*/  BSYNC B0 ;  /* 0x0000000000007941 */ /* 0x000fea0003800000 */
.L_x_661:
        /* <DEDUP_REMOVED lines=318> */
.L_x_664:
[----:B------:R-:W-:Y:S05]  /*2520*/  BSYNC B0 ;  /* 0x0000000000007941 */ /* 0x000fea0003800000 */
.L_x_663:
        /* <DEDUP_REMOVED lines=20> */
.L_x_666:
[----:B------:R-:W-:Y:S05]  /*2670*/  BSYNC B0 ;  /* 0x0000000000007941 */ /* 0x000fea0003800000 */
.L_x_665:
        /* <DEDUP_REMOVED lines=34> */
.L_x_669:
[----:B------:R-:W2:Y:S04]  /*28a0*/  LDG.E.STRONG.GPU R10, desc[UR14][R8.64] ;  /* 0x0000000e080a7981 */ /* 0x000ea8000c1ef900 */
[----:B--2---:R-:W-:Y:S01]  /*28b0*/  CCTL.IVALL ;  /* 0x00000000ff00798f */ /* 0x004fe20002000000 */
[----:B------:R-:W-:Y:S05]  /*28c0*/  YIELD ;  /* 0x0000000000007946 */ /* 0x000fea0003800000 */
[----:B------:R-:W-:-:S13]  /*28d0*/  ISETP.NE.AND P0, PT, R10, R13, PT ;  /* 0x0000000d0a00720c */ /* 0x000fda0003f05270 */
[----:B------:R-:W-:Y:S05]  /*28e0*/  @P0 BRA `(.L_x_669) ;  /* 0xfffffffc00ec0947 */ /* 0x000fea000383ffff */
.L_x_668:
        /* <DEDUP_REMOVED lines=17> */
.L_x_673:
        /* <DEDUP_REMOVED lines=115> */
.L_x_672:
        /* <DEDUP_REMOVED lines=61> */
.L_x_674:
[----:B------:R-:W-:-:S13]  /*3500*/  ISETP.NE.OR P0, PT, R20, RZ, P0 ;  /* 0x000000ff1400720c */ /* 0x000fda0000705670 */
[----:B------:R-:W-:Y:S05]  /*3510*/  @!P0 BRA `(.L_x_670) ;  /* 0x00000000007c8947 */ /* 0x000fea0003800000 */
.L_x_671:
        /* <DEDUP_REMOVED lines=31> */
.L_x_670:
        /* <DEDUP_REMOVED lines=11> */
.L_x_676:
[----:B------:R-:W-:Y:S05]  /*37c0*/  BSYNC B0 ;  /* 0x0000000000007941 */ /* 0x000fea0003800000 */
.L_x_675:
        /* <DEDUP_REMOVED lines=16> */
.L_x_667:
[----:B------:R-:W1:Y:S01]  /*38d0*/  S2UR UR7, SR_CgaCtaId ;  /* 0x00000000000779c3 */ /* 0x000e620000008800 */
[----:B------:R-:W-:Y:S01]  /*38e0*/  UMOV UR6, 0x400 ;  /* 0x0000040000067882 */ /* 0x000fe20000000000 */
[----:B------:R-:W-:Y:S01]  /*38f0*/  ISETP.NE.AND P0, PT, RZ, UR18, PT ;  /* 0x00000012ff007c0c */ /* 0x000fe2000bf05270 */
[--C-:B0-2---:R-:W-:Y:S02]  /*3900*/  HADD2.F32 R11, -RZ, R39.reuse.H1_H1 ;  /* 0x30000027ff0b7230 */ /* 0x105fe40000004100 */
[----:B------:R-:W-:-:S03]  /*3910*/  HADD2.F32 R39, -RZ, R39.H0_H0 ;  /* 0x20000027ff277230 */ /* 0x000fc60000004100 */
[C---:B------:R-:W-:Y:S01]  /*3920*/  FADD.FTZ R2, -R4.reuse, R11 ;  /* 0x0000000b04027221 */ /* 0x040fe20000010100 */
[--C-:B------:R-:W-:Y:S02]  /*3930*/  HADD2.F32 R11, -RZ, R40.reuse.H1_H1 ;  /* 0x30000028ff0b7230 */ /* 0x100fe40000004100 */
[----:B------:R-:W-:Y:S01]  /*3940*/  FADD.FTZ R39, -R4, R39 ;  /* 0x0000002704277221 */ /* 0x000fe20000010100 */
[----:B------:R-:W-:Y:S02]  /*3950*/  HADD2.F32 R40, -RZ, R40.H0_H0 ;  /* 0x20000028ff287230 */ /* 0x000fe40000004100 */
[----:B------:R-:W-:Y:S01]  /*3960*/  FMUL.FTZ R12, R2, UR9 ;  /* 0x00000009020c7c20 */ /* 0x000fe20008410000 */
        /* <DEDUP_REMOVED lines=9> */
[----:B0-----:R-:W-:-:S05]  /*3a00*/  FMUL.FTZ R6, R36, -1.4426950216293334961 ;  /* 0xbfb8aa3b24067820 */ /* 0x001fca0000410000 */
[----:B------:R-:W0:Y:S08]  /*3a10*/  MUFU.EX2 R2, R2 ;  /* 0x0000000200027308 */ /* 0x000e300000000800 */
[----:B------:R-:W2:Y:S01]  /*3a20*/  MUFU.EX2 R6, R6 ;  /* 0x0000000600067308 */ /* 0x000ea20000000800 */
[----:B0-----:R-:W-:-:S07]  /*3a30*/  FADD.FTZ R4, R2, 1 ;  /* 0x3f80000002047421 */ /* 0x001fce0000010000 */
[----:B------:R-:W0:Y:S01]  /*3a40*/  MUFU.RCP R4, R4 ;  /* 0x0000000400047308 */ /* 0x000e220000001000 */
[----:B--2---:R-:W-:-:S07]  /*3a50*/  FADD.FTZ R7, R6, 1 ;  /* 0x3f80000006077421 */ /* 0x004fce0000010000 */
[----:B------:R-:W2:Y:S01]  /*3a60*/  MUFU.RCP R7, R7 ;  /* 0x0000000700077308 */ /* 0x000ea20000001000 */
[----:B0-----:R-:W-:Y:S01]  /*3a70*/  FADD.FTZ R10, -R4, 1 ;  /* 0x3f800000040a7421 */ /* 0x001fe20000010100 */
[----:B------:R-:W-:-:S03]  /*3a80*/  FMUL.FTZ R11, R11, R4 ;  /* 0x000000040b0b7220 */ /* 0x000fc60000410000 */
[----:B------:R-:W-:Y:S01]  /*3a90*/  FFMA.FTZ R10, R37, R10, 1 ;  /* 0x3f800000250a7423 */ /* 0x000fe2000001000a */
[----:B--2---:R-:W-:Y:S01]  /*3aa0*/  FADD.FTZ R13, -R7, 1 ;  /* 0x3f800000070d7421 */ /* 0x004fe20000010100 */
[----:B------:R-:W-:Y:S02]  /*3ab0*/  FMUL.FTZ R40, R40, R7 ;  /* 0x0000000728287220 */ /* 0x000fe40000410000 */
[----:B------:R-:W-:Y:S01]  /*3ac0*/  FMUL.FTZ R11, R11, R10 ;  /* 0x0000000a0b0b7220 */ /* 0x000fe20000410000 */
[----:B------:R-:W-:-:S04]  /*3ad0*/  FFMA.FTZ R13, R36, R13, 1 ;  /* 0x3f800000240d7423 */ /* 0x000fc8000001000d */
[----:B------:R-:W-:-:S07]  /*3ae0*/  FMUL.FTZ R40, R40, R13 ;  /* 0x0000000d28287220 */ /* 0x000fce0000410000 */
.L_x_677:
        /* <DEDUP_REMOVED lines=12> */
[----:B0-----:R-:W-:Y:S01]  /*3bb0*/  IMAD R7, R33, UR21, R4 ;  /* 0x0000001521077c24 */ /* 0x001fe2000f8e0204 */
[----:B------:R-:W-:Y:S01]  /*3bc0*/  ULDC.64 UR6, c[0x0][0x210] ;  /* 0x0000840000067ab9 */ /* 0x000fe20000000a00 */
[----:B------:R-:W-:Y:S01]  /*3bd0*/  FFMA.FTZ R2, R11, R38, -R2 ;  /* 0x000000260b027223 */ /* 0x000fe20000010802 */
[----:B------:R-:W-:Y:S01]  /*3be0*/  FFMA.FTZ R9, R40, R5, -R9 ;  /* 0x0000000528097223 */ /* 0x000fe20000010809 */
[----:B------:R-:W-:Y:S02]  /*3bf0*/  LEA R4, P0, R42, UR6, 0x1 ;  /* 0x000000062a047c11 */ /* 0x000fe4000f8008ff */
[----:B------:R-:W-:Y:S01]  /*3c00*/  IADD3 R5, R43, R7, RZ ;  /* 0x000000072b057210 */ /* 0x000fe20007ffe0ff */
[----:B------:R-:W-:Y:S01]  /*3c10*/  FMUL.FTZ R2, R2, UR9 ;  /* 0x0000000902027c20 */ /* 0x000fe20008410000 */
[----:B------:R-:W-:-:S02]  /*3c20*/  FMUL.FTZ R7, R9, UR9 ;  /* 0x0000000909077c20 */ /* 0x000fc40008410000 */
[----:B------:R-:W-:-:S03]  /*3c30*/  LEA.HI.X R5, R42, UR7, R5, 0x1, P0 ;  /* 0x000000072a057c11 */ /* 0x000fc600080f0c05 */
[----:B------:R-:W-:-:S05]  /*3c40*/  F2FP.F16.F32.PACK_AB R7, R7, R2 ;  /* 0x000000020707723e */ /* 0x000fca00000000ff */
[----:B------:R2:W-:Y:S02]  /*3c50*/  STG.E desc[UR14][R4.64], R7 ;  /* 0x0000000704007986 */ /* 0x0005e4000c10190e */
.L_x_679:
[----:B------:R-:W-:Y:S05]  /*3c60*/  BSYNC B0 ;  /* 0x0000000000007941 */ /* 0x000fea0003800000 */
.L_x_678:
[----:B------:R-:W-:Y:S01]  /*3c70*/  ULDC UR6, c[0x0][0x10] ;  /* 0x0000040000067ab9 */ /* 0x000fe20000000800 */
[----:B------:R-:W-:Y:S02]  /*3c80*/  UIADD3 UR4, UR4, 0x1, URZ ;  /* 0x0000000104047890 */ /* 0x000fe4000fffe03f */
[----:B------:R-:W-:-:S04]  /*3c90*/  UIADD3 UR8, UR6, UR8, URZ ;  /* 0x0000000806087290 */ /* 0x000fc8000fffe03f */
[----:B------:R-:W-:-:S06]  /*3ca0*/  UISETP.GE.AND UP0, UPT, UR8, UR5, UPT ;  /* 0x000000050800728c */ /* 0x000fcc000bf06270 */
[----:B------:R-:W-:-:S13]  /*3cb0*/  PLOP3.LUT P0, PT, PT, PT, UP0, 0x80, 0x0 ;  /* 0x000000000000781c */ /* 0x000fda0003f0f008 */
[----:B------:R-:W-:Y:S05]  /*3cc0*/  @!P0 BRA `(.L_x_680) ;  /* 0xffffffc400888947 */ /* 0x000fea000383ffff */
.L_x_657:
[----:B--2---:R-:W2:Y:S01]  /*3cd0*/  LDC R4, c[0x0][0xc] ;  /* 0x00000300ff047b82 */ /* 0x004ea20000000800 */
[----:B------:R-:W-:Y:S01]  /*3ce0*/  ISETP.NE.AND P1, PT, R35, RZ, PT ;  /* 0x000000ff2300720c */ /* 0x000fe20003f25270 */
[----:B------:R-:W-:Y:S06]  /*3cf0*/  BSSY B0, `(.L_x_681) ;  /* 0x0000011000007945 */ /* 0x000fec0003800000 */
[----:B0-----:R-:W0:Y:S08]  /*3d00*/  LDC R7, c[0x0][0x10] ;  /* 0x00000400ff077b82 */ /* 0x001e300000000800 */
        /* <DEDUP_REMOVED lines=15> */
.L_x_682:
[----:B------:R-:W-:Y:S05]  /*3e00*/  BSYNC B0 ;  /* 0x0000000000007941 */ /* 0x000fea0003800000 */
.L_x_681:
        /* <DEDUP_REMOVED lines=11> */
.L_x_684:
[----:B------:R-:W2:Y:S04]  /*3ec0*/  LDG.E.STRONG.GPU R5, desc[UR14][R2.64] ;  /* 0x0000000e02057981 */ /* 0x000ea8000c1ef900 */
[----:B--2---:R-:W-:Y:S01]  /*3ed0*/  CCTL.IVALL ;  /* 0x00000000ff00798f */ /* 0x004fe20002000000 */
[----:B------:R-:W-:Y:S05]  /*3ee0*/  YIELD ;  /* 0x0000000000007946 */ /* 0x000fea0003800000 */
[----:B------:R-:W-:-:S13]  /*3ef0*/  ISETP.NE.AND P0, PT, R5, R0, PT ;  /* 0x000000000500720c */ /* 0x000fda0003f05270 */
[----:B------:R-:W-:Y:S05]  /*3f00*/  @P0 BRA `(.L_x_684) ;  /* 0xfffffffc00ec0947 */ /* 0x000fea000383ffff */
.L_x_683:
        /* <DEDUP_REMOVED lines=24> */
.L_x_685:
        /* <DEDUP_REMOVED lines=25> */
.L_x_686:
        /* <DEDUP_REMOVED lines=14> */
.L_x_2295:


//--------------------- .text._Z35group_norm_nhwc_bwd_one_pass_kernelI11Fp16IOBf16WLi128ELi20ELi640EEv26Group_norm_nhwc_bwd_params --------------------------
	.section	.text._Z35group_norm_nhwc_bwd_one_pass_kernelI11Fp16IOBf16WLi128ELi20ELi640EEv26Group_norm_nhwc_bwd_params,"ax",@progbits
	.align	128
        .global         _Z35group_norm_nhwc_bwd_one_pass_kernelI11Fp16IOBf16WLi128ELi20ELi640EEv26Group_norm_nhwc_bwd_params
        .type           _Z35group_norm_nhwc_bwd_one_pass_kernelI11Fp16IOBf16WLi128ELi20ELi640EEv26Group_norm_nhwc_bwd_params,@function
        .size           _Z35group_norm_nhwc_bwd_one_pass_kernelI11Fp16IOBf16WLi128ELi20ELi640EEv26Group_norm_nhwc_bwd_params,(.L_x_2296 - _Z35group_norm_nhwc_bwd_one_pass_kernelI11Fp16IOBf16WLi128ELi20ELi640EEv26Group_norm_nhwc_bwd_params)
        .other          _Z35group_norm_nhwc_bwd_one_pass_kernelI11Fp16IOBf16WLi128ELi20ELi640EEv26Group_norm_nhwc_bwd_params,@"STO_CUDA_ENTRY STV_DEFAULT"
_Z35group_norm_nhwc_bwd_one_pass_kernelI11Fp16IOBf16WLi128ELi20ELi640EEv26Group_norm_nhwc_bwd_params:
.text._Z35group_norm_nhwc_bwd_one_pass_kernelI11Fp16IOBf16WLi128ELi20ELi640EEv26Group_norm_nhwc_bwd_params:
        /* <DEDUP_REMOVED lines=48> */
.L_x_714:
        /* <DEDUP_REMOVED lines=120> */
.L_x_689:
[----:B------:R-:W-:Y:S05]  /*0a80*/  BSYNC B0 ;  /* 0x0000000000007941 */ /* 0x000fea0003800000 */
.L_x_688:
[----:B------:R-:W-:Y:S01]  /*0a90*/  ISETP.NE.AND P2, PT, RZ, UR18, PT ;  /* 0x00000012ff007c0c */ /* 0x000fe2000bf45270 */
[--C-:B-----5:R-:W-:Y:S02]  /*0aa0*/  HADD2.F32 R6, -RZ, R33.reuse.H0_H0 ;  /* 0x20000021ff067230 */ /* 0x120fe40000004100 */
[----:B------:R-:W-:Y:S02]  /*0ab0*/  HADD2.F32 R7, -RZ, R33.H1_H1 ;  /* 0x30000021ff077230 */ /* 0x000fe40000004100 */
[----:B------:R-:W-:Y:S02]  /*0ac0*/  HADD2.F32 R13, -RZ, R34.H0_H0 ;  /* 0x20000022ff0d7230 */ /* 0x000fe40000004100 */
[----:B------:R-:W-:Y:S01]  /*0ad0*/  FADD.FTZ R6, R6, -UR19 ;  /* 0x8000001306067e21 */ /* 0x000fe20008010000 */
[--C-:B------:R-:W-:Y:S02]  /*0ae0*/  HADD2.F32 R11, -RZ, R32.reuse.H0_H0 ;  /* 0x20000020ff0b7230 */ /* 0x100fe40000004100 */
[----:B------:R-:W-:Y:S01]  /*0af0*/  FADD.FTZ R7, R7, -UR19 ;  /* 0x8000001307077e21 */ /* 0x000fe20008010000 */
[----:B------:R-:W-:-:S02]  /*0b00*/  HADD2.F32 R10, -RZ, R32.H1_H1 ;  /* 0x30000020ff0a7230 */ /* 0x000fc40000004100 */
[----:B------:R-:W-:Y:S01]  /*0b10*/  FADD.FTZ R13, R13, -UR19 ;  /* 0x800000130d0d7e21 */ /* 0x000fe20008010000 */
[----:B------:R-:W-:Y:S02]  /*0b20*/  HADD2.F32 R12, -RZ, R34.H1_H1 ;  /* 0x30000022ff0c7230 */ /* 0x000fe40000004100 */
[----:B------:R-:W-:Y:S01]  /*0b30*/  FMUL.FTZ R6, R6, UR13 ;  /* 0x0000000d06067c20 */ /* 0x000fe20008410000 */
        /* <DEDUP_REMOVED lines=22> */
.L_x_690:
        /* <DEDUP_REMOVED lines=26> */
.L_x_691:
        /* <DEDUP_REMOVED lines=105> */
.L_x_693:
[----:B------:R-:W-:Y:S05]  /*14d0*/  BSYNC B0 ;  /* 0x0000000000007941 */ /* 0x000fea0003800000 */
.L_x_692:
        /* <DEDUP_REMOVED lines=318> */
.L_x_695:
[----:B------:R-:W-:Y:S05]  /*28c0*/  BSYNC B0 ;  /* 0x0000000000007941 */ /* 0x000fea0003800000 */
.L_x_694:
        /* <DEDUP_REMOVED lines=20> */
.L_x_697:
[----:B------:R-:W-:Y:S05]  /*2a10*/  BSYNC B0 ;  /* 0x0000000000007941 */ /* 0x000fea0003800000 */
.L_x_696:
        /* <DEDUP_REMOVED lines=34> */
.L_x_700:
[----:B------:R-:W2:Y:S04]  /*2c40*/  LDG.E.STRONG.GPU R10, desc[UR14][R8.64] ;  /* 0x0000000e080a7981 */ /* 0x000ea8000c1ef900 */
[----:B--2---:R-:W-:Y:S01]  /*2c50*/  CCTL.IVALL ;  /* 0x00000000ff00798f */ /* 0x004fe20002000000 */
[----:B------:R-:W-:Y:S05]  /*2c60*/  YIELD ;  /* 0x0000000000007946 */ /* 0x000fea0003800000 */
[----:B------:R-:W-:-:S13]  /*2c70*/  ISETP.NE.AND P0, PT, R10, R13, PT ;  /* 0x0000000d0a00720c */ /* 0x000fda0003f05270 */
[----:B------:R-:W-:Y:S05]  /*2c80*/  @P0 BRA `(.L_x_700) ;  /* 0xfffffffc00ec0947 */ /* 0x000fea000383ffff */
.L_x_699:
        /* <DEDUP_REMOVED lines=17> */
.L_x_704:
        /* <DEDUP_REMOVED lines=115> */
.L_x_703:
        /* <DEDUP_REMOVED lines=61> */
.L_x_705:
[----:B------:R-:W-:-:S13]  /*38a0*/  ISETP.NE.OR P0, PT, R18, RZ, P0 ;  /* 0x000000ff1200720c */ /* 0x000fda0000705670 */
[----:B------:R-:W-:Y:S05]  /*38b0*/  @!P0 BRA `(.L_x_701) ;  /* 0x00000000007c8947 */ /* 0x000fea0003800000 */
.L_x_702:
        /* <DEDUP_REMOVED lines=31> */
.L_x_701:
        /* <DEDUP_REMOVED lines=11> */
.L_x_707:
[----:B------:R-:W-:Y:S05]  /*3b60*/  BSYNC B0 ;  /* 0x0000000000007941 */ /* 0x000fea0003800000 */
.L_x_706:
        /* <DEDUP_REMOVED lines=16> */
.L_x_698:
        /* <DEDUP_REMOVED lines=19> */
[----:B0-----:R-:W-:-:S03]  /*3da0*/  FADD.FTZ R6, R8, -UR19 ;  /* 0x8000001308067e21 */ /* 0x001fc60008010000 */
[----:B------:R-:W-:Y:S01]  /*3db0*/  FADD.FTZ R7, R34, -UR19 ;  /* 0x8000001322077e21 */ /* 0x000fe20008010000 */
        /* <DEDUP_REMOVED lines=19> */
.L_x_708:
        /* <DEDUP_REMOVED lines=10> */
[----:B------:R-:W-:-:S04]  /*3f90*/  IMAD.WIDE.U32 R10, R36, UR8, R10 ;  /* 0x00000008240a7c25 */ /* 0x000fc8000f8e000a */
[----:B------:R-:W-:Y:S01]  /*3fa0*/  IMAD R17, R36, UR9, R15 ;  /* 0x0000000924117c24 */ /* 0x000fe2000f8e020f */
[----:B------:R-:W-:Y:S01]  /*3fb0*/  ULDC.64 UR8, c[0x0][0x210] ;  /* 0x0000840000087ab9 */ /* 0x000fe20000000a00 */
[----:B------:R-:W-:Y:S01]  /*3fc0*/  FMUL.FTZ R15, R8, UR13 ;  /* 0x0000000d080f7c20 */ /* 0x000fe20008410000 */
[----:B------:R-:W-:Y:S01]  /*3fd0*/  FMUL.FTZ R8, R13, UR13 ;  /* 0x0000000d0d087c20 */ /* 0x000fe20008410000 */
[----:B------:R-:W-:Y:S02]  /*3fe0*/  LEA R12, P0, R10, UR8, 0x1 ;  /* 0x000000080a0c7c11 */ /* 0x000fe4000f8008ff */
[----:B------:R-:W-:Y:S02]  /*3ff0*/  IADD3 R17, R11, R17, RZ ;  /* 0x000000110b117210 */ /* 0x000fe40007ffe0ff */
[----:B------:R-:W-:Y:S02]  /*4000*/  F2FP.F16.F32.PACK_AB R11, R8, R15 ;  /* 0x0000000f080b723e */ /* 0x000fe400000000ff */
[----:B------:R-:W-:-:S05]  /*4010*/  LEA.HI.X R13, R10, UR9, R17, 0x1, P0 ;  /* 0x000000090a0d7c11 */ /* 0x000fca00080f0c11 */
[----:B------:R0:W-:Y:S02]  /*4020*/  STG.E desc[UR14][R12.64], R11 ;  /* 0x0000000b0c007986 */ /* 0x0001e4000c10190e */
.L_x_710:
[----:B------:R-:W-:Y:S05]  /*4030*/  BSYNC B0 ;  /* 0x0000000000007941 */ /* 0x000fea0003800000 */
.L_x_709:
[--C-:B0-----:R-:W-:Y:S02]  /*4040*/  HADD2.F32 R11, -RZ, R31.reuse.H0_H0 ;  /* 0x2000001fff0b7230 */ /* 0x101fe40000004100 */
        /* <DEDUP_REMOVED lines=22> */
.L_x_711:
        /* <DEDUP_REMOVED lines=24> */
.L_x_713:
[----:B------:R-:W-:Y:S05]  /*4330*/  BSYNC B0 ;  /* 0x0000000000007941 */ /* 0x000fea0003800000 */
.L_x_712:
[----:B------:R-:W-:Y:S01]  /*4340*/  ULDC UR8, c[0x0][0x10] ;  /* 0x0000040000087ab9 */ /* 0x000fe20000000800 */
[----:B------:R-:W-:Y:S02]  /*4350*/  UIADD3 UR4, UR4, 0x1, URZ ;  /* 0x0000000104047890 */ /* 0x000fe4000fffe03f */
[----:B------:R-:W-:-:S04]  /*4360*/  UIADD3 UR7, UR8, UR7, URZ ;  /* 0x0000000708077290 */ /* 0x000fc8000fffe03f */
[----:B------:R-:W-:-:S06]  /*4370*/  UISETP.GE.AND UP0, UPT, UR7, UR5, UPT ;  /* 0x000000050700728c */ /* 0x000fcc000bf06270 */
[----:B------:R-:W-:-:S13]  /*4380*/  PLOP3.LUT P0, PT, PT, PT, UP0, 0x80, 0x0 ;  /* 0x000000000000781c */ /* 0x000fda0003f0f008 */
[----:B------:R-:W-:Y:S05]  /*4390*/  @!P0 BRA `(.L_x_714) ;  /* 0xffffffbc00d88947 */ /* 0x000fea000383ffff */
.L_x_687:
        /* <DEDUP_REMOVED lines=19> */
.L_x_716:
[----:B------:R-:W-:Y:S05]  /*44d0*/  BSYNC B0 ;  /* 0x0000000000007941 */ /* 0x000fea0003800000 */
.L_x_715:
        /* <DEDUP_REMOVED lines=11> */
.L_x_718:
[----:B------:R-:W2:Y:S04]  /*4590*/  LDG.E.STRONG.GPU R5, desc[UR14][R2.64] ;  /* 0x0000000e02057981 */ /* 0x000ea8000c1ef900 */
[----:B--2---:R-:W-:Y:S01]  /*45a0*/  CCTL.IVALL ;  /* 0x00000000ff00798f */ /* 0x004fe20002000000 */
[----:B------:R-:W-:Y:S05]  /*45b0*/  YIELD ;  /* 0x0000000000007946 */ /* 0x000fea0003800000 */
[----:B------:R-:W-:-:S13]  /*45c0*/  ISETP.NE.AND P0, PT, R5, R0, PT ;  /* 0x000000000500720c */ /* 0x000fda0003f05270 */
[----:B------:R-:W-:Y:S05]  /*45d0*/  @P0 BRA `(.L_x_718) ;  /* 0xfffffffc00ec0947 */ /* 0x000fea000383ffff */
.L_x_717:
        /* <DEDUP_REMOVED lines=24> */
.L_x_719:
        /* <DEDUP_REMOVED lines=25> */
.L_x_720:
        /* <DEDUP_REMOVED lines=9> */
.L_x_2296:


//--------------------- .text._Z35group_norm_nhwc_bwd_one_pass_kernelI11Fp16IOBf16WLi256ELi20ELi640EEv26Group_norm_nhwc_bwd_params --------------------------
	.section	.text._Z35group_norm_nhwc_bwd_one_pass_kernelI11Fp16IOBf16WLi256ELi20ELi640EEv26Group_norm_nhwc_bwd_params,"ax",@progbits
	.align	128
        .global         _Z35group_norm_nhwc_bwd_one_pass_kernelI11Fp16IOBf16WLi256ELi20ELi640EEv26Group_norm_nhwc_bwd_params
        .type           _Z35group_norm_nhwc_bwd_one_pass_kernelI11Fp16IOBf16WLi256ELi20ELi640EEv26Group_norm_nhwc_bwd_params,@function
        .size           _Z35group_norm_nhwc_bwd_one_pass_kernelI11Fp16IOBf16WLi256ELi20ELi640EEv26Group_norm_nhwc_bwd_params,(.L_x_2297 - _Z35group_norm_nhwc_bwd_one_pass_kernelI11Fp16IOBf16WLi256ELi20ELi640EEv26Group_norm_nhwc_bwd_params)
        .other          _Z35group_norm_nhwc_bwd_one_pass_kernelI11Fp16IOBf16WLi256ELi20ELi640EEv26Group_norm_nhwc_bwd_params,@"STO_CUDA_ENTRY STV_DEFAULT"
_Z35group_norm_nhwc_bwd_one_pass_kernelI11Fp16IOBf16WLi256ELi20ELi640EEv26Group_norm_nhwc_bwd_params:
.text._Z35group_norm_nhwc_bwd_one_pass_kernelI11Fp16IOBf16WLi256ELi20ELi640EEv26Group_norm_nhwc_bwd_params:
        /* <DEDUP_REMOVED lines=45> */
.L_x_756:
[----:B0-----:R-:W0:Y:S01]  /*02d0*/  LDC R9, c[0x0][0x2a0] ;  /* 0x0000a800ff097b82 */ /* 0x001e220000000800 */
[----:B------:R-:W-:Y:S01]  /*02e0*/  IABS R6, UR9 ;  /* 0x0000000900067c13 */ /* 0x000fe20008000000 */
[----:B------:R-:W1:Y:S01]  /*02f0*/  S2R R10, SR_TID.X ;  /* 0x00000000000a7919 */ /* 0x000e620000002100 */
        /* <DEDUP_REMOVED lines=19> */
[----:B------:R-:W-:-:S05]  /*0430*/  IADD3 R3, -R6, RZ, RZ ;  /* 0x000000ff06037210 */ /* 0x000fca0007ffe1ff */
[----:B------:R-:W-:Y:S01]  /*0440*/  IMAD R3, R8, R3, R7 ;  /* 0x0000000308037224 */ /* 0x000fe200078e0207 */
[----:B------:R-:W-:-:S04]  /*0450*/  LOP3.LUT R7, R9, UR9, RZ, 0x3c, !PT ;  /* 0x0000000909077c12 */ /* 0x000fc8000f8e3cff */
[----:B------:R-:W-:Y:S02]  /*0460*/  ISETP.GT.U32.AND P0, PT, R8, R3, PT ;  /* 0x000000030800720c */ /* 0x000fe40003f04070 */
[----:B------:R-:W-:Y:S02]  /*0470*/  ISETP.GE.AND P5, PT, R7, RZ, PT ;  /* 0x000000ff0700720c */ /* 0x000fe40003fa6270 */
[----:B------:R-:W-:-:S09]  /*0480*/  SHF.R.U32.HI R7, RZ, 0x3, R5 ;  /* 0x00000003ff077819 */ /* 0x000fd20000011605 */
        /* <DEDUP_REMOVED lines=11> */
[----:B------:R-:W-:Y:S01]  /*0540*/  MOV R5, R6 ;  /* 0x0000000600057202 */ /* 0x000fe20000000f00 */
[----:B------:R-:W-:Y:S01]  /*0550*/  IMAD R6, R7, -0xa, R10 ;  /* 0xfffffff607067824 */ /* 0x000fe200078e020a */
[----:B------:R-:W-:Y:S01]  /*0560*/  ISETP.GE.U32.AND P2, PT, R24, UR14, PT ;  /* 0x0000000e18007c0c */ /* 0x000fe2000bf46070 */
[----:B------:R-:W-:Y:S01]  /*0570*/  IMAD R7, R3, 0x14, RZ ;  /* 0x0000001403077824 */ /* 0x000fe200078e02ff */
[----:B------:R-:W-:-:S02]  /*0580*/  @!P5 IADD3 R5, -R5, RZ, RZ ;  /* 0x000000ff0505d210 */ /* 0x000fc40007ffe1ff */
[----:B------:R-:W-:Y:S02]  /*0590*/  SHF.L.U32 R6, R6, 0x1, RZ ;  /* 0x0000000106067819 */ /* 0x000fe400000006ff */
        /* <DEDUP_REMOVED lines=8> */
[----:B------:R-:W-:Y:S01]  /*0620*/  ISETP.GE.AND.EX P2, PT, R29, UR15, PT, P2 ;  /* 0x0000000f1d007c0c */ /* 0x000fe2000bf46320 */
[----:B------:R-:W-:Y:S01]  /*0630*/  IMAD.WIDE.U32 R42, R9, UR10, R42 ;  /* 0x0000000a092a7c25 */ /* 0x000fe2000f8e002a */
[----:B------:R-:W-:-:S03]  /*0640*/  ISETP.GE.AND.EX P0, PT, R17, UR15, PT, P0 ;  /* 0x0000000f11007c0c */ /* 0x000fc6000bf06300 */
[----:B------:R-:W-:Y:S01]  /*0650*/  IMAD R45, R9, UR11, R8 ;  /* 0x0000000b092d7c24 */ /* 0x000fe2000f8e0208 */
[----:B------:R-:W-:Y:S01]  /*0660*/  ULDC.64 UR10, c[0x0][0x248] ;  /* 0x00009200000a7ab9 */ /* 0x000fe20000000a00 */
[----:B------:R-:W-:Y:S01]  /*0670*/  SHF.R.S32.HI R9, RZ, 0x1f, R39 ;  /* 0x0000001fff097819 */ /* 0x000fe20000011427 */
[----:B------:R-:W-:Y:S01]  /*0680*/  UIMAD.WIDE UR10, UR9, 0x8, UR10 ;  /* 0x00000008090a78a5 */ /* 0x000fe2000f8e020a */
[----:B------:R-:W-:Y:S02]  /*0690*/  ISETP.GT.U32.OR P0, PT, R40, 0x27f, P0 ;  /* 0x0000027f2800780c */ /* 0x000fe40000704470 */
[----:B------:R-:W-:Y:S01]  /*06a0*/  IADD3 R45, R43, R45, RZ ;  /* 0x0000002d2b2d7210 */ /* 0x000fe20007ffe0ff */
[----:B0-----:R-:W-:Y:S02]  /*06b0*/  @P1 IMAD R10, R9, R4, RZ ;  /* 0x00000004090a1224 */ /* 0x001fe400078e02ff */
[----:B------:R-:W-:Y:S02]  /*06c0*/  MOV R8, UR10 ;  /* 0x0000000a00087c02 */ /* 0x000fe40008000f00 */
[----:B------:R-:W-:Y:S01]  /*06d0*/  MOV R9, UR11 ;  /* 0x0000000b00097c02 */ /* 0x000fe20008000f00 */
[----:B------:R-:W-:Y:S01]  /*06e0*/  @P1 IMAD R19, R39, R5, R10 ;  /* 0x0000000527131224 */ /* 0x000fe200078e020a */
[----:B------:R-:W-:-:S02]  /*06f0*/  @P1 MOV R44, R42 ;  /* 0x0000002a002c1202 */ /* 0x000fc40000000f00 */
[C---:B------:R-:W-:Y:S02]  /*0700*/  IADD3 R27, R39.reuse, 0xc0, RZ ;  /* 0x000000c0271b7810 */ /* 0x040fe40007ffe0ff */
[----:B------:R-:W-:Y:S01]  /*0710*/  CS2R R36, SRZ ;  /* 0x0000000000247805 */ /* 0x000fe2000001ff00 */
[----:B------:R-:W3:Y:S01]  /*0720*/  LDG.E.64 R8, desc[UR12][R8.64] ;  /* 0x0000000c08087981 */ /* 0x000ee2000c1e1b00 */
[----:B------:R-:W0:Y:S01]  /*0730*/  @!P0 LDC.64 R10, c[0x0][0x288] ;  /* 0x0000a200ff0a8b82 */ /* 0x000e220000000a00 */
[----:B------:R-:W-:Y:S01]  /*0740*/  ISETP.GT.U32.OR P2, PT, R40, 0x27f, P2 ;  /* 0x0000027f2800780c */ /* 0x000fe20001744470 */
[----:B------:R-:W-:Y:S01]  /*0750*/  @P1 IMAD.WIDE.U32 R14, R39, R4, R44 ;  /* 0x00000004270e1225 */ /* 0x000fe200078e002c */
[----:B------:R-:W-:Y:S02]  /*0760*/  ISETP.GE.U32.AND P3, PT, R27, UR14, PT ;  /* 0x0000000e1b007c0c */ /* 0x000fe4000bf66070 */
[----:B------:R-:W-:Y:S02]  /*0770*/  CS2R R34, SRZ ;  /* 0x0000000000227805 */ /* 0x000fe4000001ff00 */
[----:B------:R-:W-:-:S02]  /*0780*/  SHF.R.S32.HI R25, RZ, 0x1f, R27 ;  /* 0x0000001fff197819 */ /* 0x000fc4000001141b */
[----:B------:R-:W-:Y:S02]  /*0790*/  CS2R R32, SRZ ;  /* 0x0000000000207805 */ /* 0x000fe4000001ff00 */
[----:B------:R-:W-:Y:S01]  /*07a0*/  @P1 IADD3 R19, R15, R19, RZ ;  /* 0x000000130f131210 */ /* 0x000fe20007ffe0ff */
[----:B------:R-:W1:Y:S01]  /*07b0*/  @P1 LDC.64 R4, c[0x0][0x228] ;  /* 0x00008a00ff041b82 */ /* 0x000e620000000a00 */
[----:B------:R-:W-:Y:S01]  /*07c0*/  ISETP.GE.AND.EX P3, PT, R25, UR15, PT, P3 ;  /* 0x0000000f19007c0c */ /* 0x000fe2000bf66330 */
[----:B------:R-:W-:Y:S01]  /*07d0*/  ULDC.U8 UR11, c[0x0][0x2a4] ;  /* 0x0000a900000b7ab9 */ /* 0x000fe20000000000 */
[----:B------:R-:W-:Y:S02]  /*07e0*/  @P1 SHF.L.U32 R15, R14, 0x1, RZ ;  /* 0x000000010e0f1819 */ /* 0x000fe400000006ff */
        /* <DEDUP_REMOVED lines=59> */
[----:B------:R-:W-:Y:S01]  /*0ba0*/  BSSY B0, `(.L_x_722) ;  /* 0x0000021000007945 */ /* 0x000fe20003800000 */
[----:B------:R-:W-:-:S03]  /*0bb0*/  CS2R R28, SRZ ;  /* 0x00000000001c7805 */ /* 0x000fc6000001ff00 */
        /* <DEDUP_REMOVED lines=31> */
.L_x_723:
[----:B------:R-:W-:Y:S05]  /*0db0*/  BSYNC B0 ;  /* 0x0000000000007941 */ /* 0x000fea0003800000 */
.L_x_722:
[----:B------:R-:W-:Y:S01]  /*0dc0*/  ISETP.NE.AND P3, PT, RZ, UR11, PT ;  /* 0x0000000bff007c0c */ /* 0x000fe2000bf65270 */
[--C-:B-----5:R-:W-:Y:S02]  /*0dd0*/  HADD2.F32 R6, -RZ, R36.reuse.H0_H0 ;  /* 0x20000024ff067230 */ /* 0x120fe40000004100 */
        /* <DEDUP_REMOVED lines=28> */
.L_x_724:
[----:B------:R-:W-:Y:S01]  /*0fa0*/  FMUL.FTZ R6, R16, UR14 ;  /* 0x0000000e10067c20 */ /* 0x000fe20008410000 */
[----:B------:R-:W-:Y:S01]  /*0fb0*/  FMUL.FTZ R9, R13, R29 ;  /* 0x0000001d0d097220 */ /* 0x000fe20000410000 */
[--C-:B------:R-:W-:Y:S02]  /*0fc0*/  HADD2.F32 R10, -RZ, R37.reuse.H0_H0 ;  /* 0x20000025ff0a7230 */ /* 0x100fe40000004100 */
[----:B------:R-:W-:Y:S01]  /*0fd0*/  FMUL.FTZ R15, R14, R5 ;  /* 0x000000050e0f7220 */ /* 0x000fe20000410000 */
[----:B------:R-:W-:Y:S01]  /*0fe0*/  FFMA.FTZ R12, R6, R9, RZ ;  /* 0x00000009060c7223 */ /* 0x000fe200000100ff */
[----:B------:R-:W-:Y:S01]  /*0ff0*/  FADD.FTZ R8, RZ, R9 ;  /* 0x00000009ff087221 */ /* 0x000fe20000010000 */
[----:B------:R-:W-:Y:S02]  /*1000*/  HADD2.F32 R9, -RZ, R37.H1_H1 ;  /* 0x30000025ff097230 */ /* 0x000fe40000004100 */
[----:B------:R-:W-:Y:S01]  /*1010*/  FADD.FTZ R11, R10, -UR17 ;  /* 0x800000110a0b7e21 */ /* 0x000fe20008010000 */
[----:B------:R-:W-:Y:S01]  /*1020*/  FFMA.FTZ R12, R7, R15, R12 ;  /* 0x0000000f070c7223 */ /* 0x000fe2000001000c */
[----:B------:R-:W-:Y:S01]  /*1030*/  FADD.FTZ R15, R15, R8 ;  /* 0x000000080f0f7221 */ /* 0x000fe20000010000 */
[----:B------:R-:W-:-:S02]  /*1040*/  HADD2.F32 R10, -RZ, R34.H0_H0 ;  /* 0x20000022ff0a7230 */ /* 0x000fc40000004100 */
[----:B------:R-:W-:Y:S01]  /*1050*/  FADD.FTZ R9, R9, -UR17 ;  /* 0x8000001109097e21 */ /* 0x000fe20008010000 */
        /* <DEDUP_REMOVED lines=22> */
.L_x_725:
[----:B------:R-:W-:Y:S01]  /*11c0*/  FMUL.FTZ R16, R10, R29 ;  /* 0x0000001d0a107220 */ /* 0x000fe20000410000 */
[--C-:B------:R-:W-:Y:S02]  /*11d0*/  HADD2.F32 R17, -RZ, R32.reuse.H0_H0 ;  /* 0x20000020ff117230 */ /* 0x100fe40000004100 */
[----:B------:R-:W-:Y:S02]  /*11e0*/  HADD2.F32 R20, -RZ, R32.H1_H1 ;  /* 0x30000020ff147230 */ /* 0x000fe40000004100 */
[----:B------:R-:W-:Y:S01]  /*11f0*/  FADD.FTZ R19, R15, R16 ;  /* 0x000000100f137221 */ /* 0x000fe20000010000 */
[----:B------:R-:W-:Y:S01]  /*1200*/  FFMA.FTZ R12, R11, R16, R12 ;  /* 0x000000100b0c7223 */ /* 0x000fe2000001000c */
[----:B------:R-:W-:Y:S01]  /*1210*/  FADD.FTZ R17, R17, -UR17 ;  /* 0x8000001111117e21 */ /* 0x000fe20008010000 */
[--C-:B------:R-:W-:Y:S02]  /*1220*/  HADD2.F32 R18, -RZ, R31.reuse.H0_H0 ;  /* 0x2000001fff127230 */ /* 0x100fe40000004100 */
[----:B------:R-:W-:Y:S01]  /*1230*/  FADD.FTZ R15, R20, -UR17 ;  /* 0x80000011140f7e21 */ /* 0x000fe20008010000 */
[----:B------:R-:W-:-:S02]  /*1240*/  HADD2.F32 R16, -RZ, R31.H1_H1 ;  /* 0x3000001fff107230 */ /* 0x000fc40000004100 */
[----:B------:R-:W-:Y:S01]  /*1250*/  FMUL.FTZ R17, R17, UR14 ;  /* 0x0000000e11117c20 */ /* 0x000fe20008410000 */
[----:B------:R-:W-:Y:S01]  /*1260*/  FMUL.FTZ R20, R8, R5 ;  /* 0x0000000508147220 */ /* 0x000fe20000410000 */
        /* <DEDUP_REMOVED lines=20> */
.L_x_726:
[----:B------:R-:W-:Y:S01]  /*13b0*/  FFMA.FTZ R22, R9, R20, R12 ;  /* 0x0000001409167223 */ /* 0x000fe2000001000c */
[----:B------:R-:W-:Y:S01]  /*13c0*/  FMUL.FTZ R12, R18, R29 ;  /* 0x0000001d120c7220 */ /* 0x000fe20000410000 */
[----:B------:R-:W-:Y:S01]  /*13d0*/  FADD.FTZ R19, R20, R19 ;  /* 0x0000001314137221 */ /* 0x000fe20000010000 */
[--C-:B------:R-:W-:Y:S02]  /*13e0*/  HADD2.F32 R21, -RZ, R33.reuse.H1_H1 ;  /* 0x30000021ff157230 */ /* 0x100fe40000004100 */
[----:B------:R-:W-:Y:S01]  /*13f0*/  FMUL.FTZ R23, R16, R5 ;  /* 0x0000000510177220 */ /* 0x000fe20000410000 */
[----:B------:R-:W-:Y:S01]  /*1400*/  FFMA.FTZ R20, R17, R12, R22 ;  /* 0x0000000c11147223 */ /* 0x000fe20000010016 */
[----:B------:R-:W-:Y:S01]  /*1410*/  FADD.FTZ R22, R19, R12 ;  /* 0x0000000c13167221 */ /* 0x000fe20000010000 */
[----:B------:R-:W-:Y:S02]  /*1420*/  HADD2.F32 R19, -RZ, R33.H0_H0 ;  /* 0x20000021ff137230 */ /* 0x000fe40000004100 */
[----:B------:R-:W-:Y:S01]  /*1430*/  FADD.FTZ R24, R21, -UR17 ;  /* 0x8000001115187e21 */ /* 0x000fe20008010000 */
[----:B------:R-:W-:Y:S01]  /*1440*/  FFMA.FTZ R12, R15, R23, R20 ;  /* 0x000000170f0c7223 */ /* 0x000fe20000010014 */
[----:B------:R-:W-:Y:S01]  /*1450*/  FADD.FTZ R23, R23, R22 ;  /* 0x0000001617177221 */ /* 0x000fe20000010000 */
[----:B------:R-:W-:-:S02]  /*1460*/  HADD2.F32 R22, -RZ, R30.H0_H0 ;  /* 0x2000001eff167230 */ /* 0x000fc40000004100 */
[----:B------:R-:W-:Y:S01]  /*1470*/  FADD.FTZ R19, R19, -UR17 ;  /* 0x8000001113137e21 */ /* 0x000fe20008010000 */
[----:B------:R-:W-:-:S03]  /*1480*/  HADD2.F32 R20, -RZ, R30.H1_H1 ;  /* 0x3000001eff147230 */ /* 0x000fc60000004100 */
        /* <DEDUP_REMOVED lines=21> */
.L_x_727:
[----:B------:R-:W-:Y:S01]  /*15e0*/  FMUL.FTZ R24, R22, R29 ;  /* 0x0000001d16187220 */ /* 0x000fe20000410000 */
[----:B------:R-:W-:Y:S01]  /*15f0*/  ISETP.GT.AND P0, PT, R0, 0x1e, PT ;  /* 0x0000001e0000780c */ /* 0x000fe20003f04270 */
[----:B------:R-:W0:Y:S01]  /*1600*/  S2UR UR15, SR_CgaCtaId ;  /* 0x00000000000f79c3 */ /* 0x000e220000008800 */
[----:B------:R-:W-:Y:S01]  /*1610*/  FFMA.FTZ R6, R6, R13, RZ ;  /* 0x0000000d06067223 */ /* 0x000fe200000100ff */
[----:B------:R-:W-:Y:S01]  /*1620*/  FFMA.FTZ R12, R21, R24, R12 ;  /* 0x00000018150c7223 */ /* 0x000fe2000001000c */
[----:B------:R-:W-:Y:S01]  /*1630*/  FADD.FTZ R25, R23, R24 ;  /* 0x0000001817197221 */ /* 0x000fe20000010000 */
[----:B------:R-:W-:Y:S01]  /*1640*/  FMUL.FTZ R24, R20, R5 ;  /* 0x0000000514187220 */ /* 0x000fe20000410000 */
[----:B------:R-:W-:Y:S01]  /*1650*/  FFMA.FTZ R26, R7, R14, RZ ;  /* 0x0000000e071a7223 */ /* 0x000fe200000100ff */
[----:B------:R-:W-:Y:S01]  /*1660*/  FADD.FTZ R13, RZ, R13 ;  /* 0x0000000dff0d7221 */ /* 0x000fe20000010000 */
[----:B------:R-:W-:Y:S01]  /*1670*/  FADD.FTZ R7, RZ, R14 ;  /* 0x0000000eff077221 */ /* 0x000fe20000010000 */
[----:B------:R-:W-:Y:S01]  /*1680*/  FFMA.FTZ R23, R19, R24, R12 ;  /* 0x0000001813177223 */ /* 0x000fe2000001000c */
[----:B------:R-:W-:Y:S01]  /*1690*/  FADD.FTZ R12, R24, R25 ;  /* 0x00000019180c7221 */ /* 0x000fe20000010000 */
[----:B------:R-:W-:Y:S01]  /*16a0*/  UMOV UR11, 0x400 ;  /* 0x00000400000b7882 */ /* 0x000fe20000000000 */
[----:B------:R-:W-:Y:S01]  /*16b0*/  FFMA.FTZ R6, R11, R10, R6 ;  /* 0x0000000a0b067223 */ /* 0x000fe20000010006 */
[----:B------:R-:W-:Y:S01]  /*16c0*/  UIADD3 UR10, UR11, 0xd0, URZ ;  /* 0x000000d00b0a7890 */ /* 0x000fe2000fffe03f */
[----:B------:R-:W1:Y:S01]  /*16d0*/  SHFL.DOWN PT, R24, R23, 0x1, 0x1f ;  /* 0x08201f0017187f89 */ /* 0x000e6200000e0000 */
[----:B------:R-:W-:Y:S01]  /*16e0*/  FADD.FTZ R13, R13, R10 ;  /* 0x0000000a0d0d7221 */ /* 0x000fe20000010000 */
[----:B------:R-:W-:Y:S01]  /*16f0*/  FFMA.FTZ R26, R9, R8, R26 ;  /* 0x00000008091a7223 */ /* 0x000fe2000001001a */
[----:B------:R-:W-:Y:S01]  /*1700*/  FADD.FTZ R7, R7, R8 ;  /* 0x0000000807077221 */ /* 0x000fe20000010000 */
[----:B------:R-:W2:Y:S01]  /*1710*/  SHFL.DOWN PT, R25, R12, 0x1, 0x1f ;  /* 0x08201f000c197f89 */ /* 0x000ea200000e0000 */
[C---:B------:R-:W-:Y:S01]  /*1720*/  ISETP.NE.AND P2, PT, R40.reuse, RZ, PT ;  /* 0x000000ff2800720c */ /* 0x040fe20003f45270 */
        /* <DEDUP_REMOVED lines=90> */
.L_x_729:
[----:B------:R-:W-:Y:S05]  /*1cd0*/  BSYNC B0 ;  /* 0x0000000000007941 */ /* 0x000fea0003800000 */
.L_x_728:
        /* <DEDUP_REMOVED lines=318> */
.L_x_731:
[----:B------:R-:W-:Y:S05]  /*30c0*/  BSYNC B0 ;  /* 0x0000000000007941 */ /* 0x000fea0003800000 */
.L_x_730:
        /* <DEDUP_REMOVED lines=20> */
.L_x_733:
[----:B------:R-:W-:Y:S05]  /*3210*/  BSYNC B0 ;  /* 0x0000000000007941 */ /* 0x000fea0003800000 */
.L_x_732:
        /* <DEDUP_REMOVED lines=34> */
.L_x_736:
[----:B------:R-:W2:Y:S04]  /*3440*/  LDG.E.STRONG.GPU R10, desc[UR12][R8.64] ;  /* 0x0000000c080a7981 */ /* 0x000ea8000c1ef900 */
[----:B--2---:R-:W-:Y:S01]  /*3450*/  CCTL.IVALL ;  /* 0x00000000ff00798f */ /* 0x004fe20002000000 */
[----:B------:R-:W-:Y:S05]  /*3460*/  YIELD ;  /* 0x0000000000007946 */ /* 0x000fea0003800000 */
[----:B------:R-:W-:-:S13]  /*3470*/  ISETP.NE.AND P0, PT, R10, R13, PT ;  /* 0x0000000d0a00720c */ /* 0x000fda0003f05270 */
[----:B------:R-:W-:Y:S05]  /*3480*/  @P0 BRA `(.L_x_736) ;  /* 0xfffffffc00ec0947 */ /* 0x000fea000383ffff */
.L_x_735:
        /* <DEDUP_REMOVED lines=17> */
.L_x_740:
        /* <DEDUP_REMOVED lines=115> */
.L_x_739:
        /* <DEDUP_REMOVED lines=61> */
.L_x_741:
[----:B------:R-:W-:-:S13]  /*40a0*/  ISETP.NE.OR P0, PT, R17, RZ, P0 ;  /* 0x000000ff1100720c */ /* 0x000fda0000705670 */
[----:B------:R-:W-:Y:S05]  /*40b0*/  @!P0 BRA `(.L_x_737) ;  /* 0x00000000007c8947 */ /* 0x000fea0003800000 */
.L_x_738:
        /* <DEDUP_REMOVED lines=31> */
.L_x_737:
        /* <DEDUP_REMOVED lines=11> */
.L_x_743:
[----:B------:R-:W-:Y:S05]  /*4360*/  BSYNC B0 ;  /* 0x0000000000007941 */ /* 0x000fea0003800000 */
.L_x_742:
        /* <DEDUP_REMOVED lines=16> */
.L_x_734:
[----:B------:R-:W1:Y:S01]  /*4470*/  S2UR UR11, SR_CgaCtaId ;  /* 0x00000000000b79c3 */ /* 0x000e620000008800 */
[----:B------:R-:W-:Y:S01]  /*4480*/  UMOV UR10, 0x400 ;  /* 0x00000400000a7882 */ /* 0x000fe20000000000 */
[C---:B------:R-:W-:Y:S01]  /*4490*/  IADD3 R12, R39.reuse, 0x80, RZ ;  /* 0x00000080270c7810 */ /* 0x040fe20007ffe0ff */
[----:B------:R-:W-:Y:S01]  /*44a0*/  HADD2.F32 R16, -RZ, R37.H0_H0 ;  /* 0x20000025ff107230 */ /* 0x000fe20000004100 */
[----:B--2---:R-:W-:Y:S01]  /*44b0*/  IADD3 R11, R39, 0xc0, RZ ;  /* 0x000000c0270b7810 */ /* 0x004fe20007ffe0ff */
[----:B------:R-:W-:Y:S01]  /*44c0*/  HADD2.F32 R18, -RZ, R35.H1_H1 ;  /* 0x30000023ff127230 */ /* 0x000fe20000004100 */
[----:B------:R-:W-:Y:S01]  /*44d0*/  SHF.R.S32.HI R15, RZ, 0x1f, R38 ;  /* 0x0000001fff0f7819 */ /* 0x000fe20000011426 */
[----:B------:R-:W-:Y:S01]  /*44e0*/  HADD2.F32 R37, -RZ, R37.H1_H1 ;  /* 0x30000025ff257230 */ /* 0x000fe20000004100 */
[----:B------:R-:W-:Y:S02]  /*44f0*/  SHF.R.S32.HI R10, RZ, 0x1f, R12 ;  /* 0x0000001fff0a7819 */ /* 0x000fe4000001140c */
[----:B------:R-:W-:Y:S01]  /*4500*/  SHF.R.S32.HI R3, RZ, 0x1f, R11 ;  /* 0x0000001fff037819 */ /* 0x000fe2000001140b */
[----:B-1----:R-:W-:-:S09]  /*4510*/  ULEA UR10, UR11, UR10, 0x18 ;  /* 0x0000000a0b0a7291 */ /* 0x002fd2000f8ec03f */
[----:B------:R0:W-:Y:S01]  /*4520*/  @!P2 STS.64 [UR10+0xc0], R6 ;  /* 0x0000c006ff00a988 */ /* 0x0001e20008000a0a */
[----:B------:R-:W-:Y:S01]  /*4530*/  BAR.SYNC.DEFER_BLOCKING 0x0 ;  /* 0x0000000000007b1d */ /* 0x000fe20000010000 */
[--C-:B0-----:R-:W-:Y:S02]  /*4540*/  HADD2.F32 R6, -RZ, R36.reuse.H0_H0 ;  /* 0x20000024ff067230 */ /* 0x101fe40000004100 */
[----:B------:R-:W-:-:S03]  /*4550*/  HADD2.F32 R36, -RZ, R36.H1_H1 ;  /* 0x30000024ff247230 */ /* 0x000fc60000004100 */
[----:B------:R-:W-:Y:S02]  /*4560*/  FADD.FTZ R6, R6, -UR17 ;  /* 0x8000001106067e21 */ /* 0x000fe40008010000 */
[----:B------:R-:W-:-:S04]  /*4570*/  FADD.FTZ R7, R36, -UR17 ;  /* 0x8000001124077e21 */ /* 0x000fc80008010000 */
[----:B------:R-:W-:Y:S01]  /*4580*/  FMUL.FTZ R7, R7, UR14 ;  /* 0x0000000e07077c20 */ /* 0x000fe20008410000 */
[----:B------:R-:W0:Y:S01]  /*4590*/  LDS.64 R8, [UR10+0xc0] ;  /* 0x0000c00aff087984 */ /* 0x000e220008000a00 */
[----:B------:R-:W-:Y:S02]  /*45a0*/  ULDC.64 UR10, c[0x0][0x290] ;  /* 0x0000a400000a7ab9 */ /* 0x000fe40000000a00 */
[----:B------:R-:W-:Y:S02]  /*45b0*/  ISETP.GE.U32.AND P0, PT, R38, UR10, PT ;  /* 0x0000000a26007c0c */ /* 0x000fe4000bf06070 */
[----:B------:R-:W-:Y:S02]  /*45c0*/  ISETP.GE.U32.AND P2, PT, R12, UR10, PT ;  /* 0x0000000a0c007c0c */ /* 0x000fe4000bf46070 */
[----:B------:R-:W-:Y:S01]  /*45d0*/  ISETP.GE.U32.AND P5, PT, R11, UR10, PT ;  /* 0x0000000a0b007c0c */ /* 0x000fe2000bfa6070 */
[----:B------:R-:W-:Y:S01]  /*45e0*/  ULDC UR10, c[0x0][0x2bc] ;  /* 0x0000af00000a7ab9 */ /* 0x000fe20000000800 */
[----:B------:R-:W-:-:S02]  /*45f0*/  ISETP.GE.AND.EX P4, PT, R15, UR11, PT, P0 ;  /* 0x0000000b0f007c0c */ /* 0x000fc4000bf86300 */
[----:B------:R-:W-:Y:S02]  /*4600*/  ISETP.GE.AND.EX P0, PT, R10, UR11, PT, P2 ;  /* 0x0000000b0a007c0c */ /* 0x000fe4000bf06320 */
[----:B------:R-:W-:Y:S02]  /*4610*/  ISETP.GE.AND.EX P2, PT, R3, UR11, PT, P5 ;  /* 0x0000000b03007c0c */ /* 0x000fe4000bf46350 */
[----:B------:R-:W-:Y:S01]  /*4620*/  ISETP.GT.U32.OR P4, PT, R40, 0x27f, P4 ;  /* 0x0000027f2800780c */ /* 0x000fe20002784470 */
[----:B0-----:R-:W-:Y:S01]  /*4630*/  FMUL.FTZ R13, R8, UR10 ;  /* 0x0000000a080d7c20 */ /* 0x001fe20008410000 */
[----:B------:R-:W-:Y:S01]  /*4640*/  FMUL.FTZ R14, R9, UR10 ;  /* 0x0000000a090e7c20 */ /* 0x000fe20008410000 */
[----:B------:R-:W-:Y:S02]  /*4650*/  HADD2.F32 R8, -RZ, R35.H0_H0 ;  /* 0x20000023ff087230 */ /* 0x000fe40000004100 */
[----:B------:R-:W-:Y:S01]  /*4660*/  FMUL.FTZ R9, R6, UR14 ;  /* 0x0000000e06097c20 */ /* 0x000fe20008410000 */
[----:B------:R-:W-:Y:S07]  /*4670*/  @!P3 BRA `(.L_x_744) ;  /* 0x000000000048b947 */ /* 0x000fee0003800000 */
        /* <DEDUP_REMOVED lines=18> */
.L_x_744:
[----:B------:R-:W-:Y:S04]  /*47a0*/  BSSY B0, `(.L_x_745) ;  /* 0x0000015000007945 */ /* 0x000fe80003800000 */
[----:B------:R-:W-:Y:S05]  /*47b0*/  @!P1 BRA `(.L_x_746) ;  /* 0x00000000004c9947 */ /* 0x000fea0003800000 */
[C-C-:B------:R-:W-:Y:S01]  /*47c0*/  FFMA.FTZ R9, R13.reuse, R9, R14.reuse ;  /* 0x000000090d097223 */ /* 0x140fe2000001000e */
[----:B------:R-:W-:Y:S01]  /*47d0*/  SHF.R.S32.HI R6, RZ, 0x1f, R39 ;  /* 0x0000001fff067819 */ /* 0x000fe20000011427 */
[----:B------:R-:W-:Y:S01]  /*47e0*/  FFMA.FTZ R7, R13, R7, R14 ;  /* 0x000000070d077223 */ /* 0x000fe2000001000e */
[----:B------:R-:W-:Y:S01]  /*47f0*/  ULDC.64 UR10, c[0x0][0x288] ;  /* 0x0000a200000a7ab9 */ /* 0x000fe20000000a00 */
[----:B------:R-:W-:Y:S02]  /*4800*/  FFMA.FTZ R9, R8, R29, -R9 ;  /* 0x0000001d08097223 */ /* 0x000fe40000010809 */
[----:B------:R-:W-:Y:S02]  /*4810*/  IMAD R8, R6, UR10, RZ ;  /* 0x0000000a06087c24 */ /* 0x000fe4000f8e02ff */
[----:B------:R-:W-:Y:S01]  /*4820*/  FFMA.FTZ R17, R18, R5, -R7 ;  /* 0x0000000512117223 */ /* 0x000fe20000010807 */
[----:B------:R-:W-:Y:S01]  /*4830*/  MOV R6, R42 ;  /* 0x0000002a00067202 */ /* 0x000fe20000000f00 */
[----:B------:R-:W-:Y:S01]  /*4840*/  FMUL.FTZ R18, R9, UR14 ;  /* 0x0000000e09127c20 */ /* 0x000fe20008410000 */
[----:B------:R-:W-:Y:S01]  /*4850*/  MOV R7, R45 ;  /* 0x0000002d00077202 */ /* 0x000fe20000000f00 */
[----:B------:R-:W-:-:S02]  /*4860*/  IMAD R19, R39, UR11, R8 ;  /* 0x0000000b27137c24 */ /* 0x000fc4000f8e0208 */
        /* <DEDUP_REMOVED lines=8> */
.L_x_746:
[----:B------:R-:W-:Y:S05]  /*48f0*/  BSYNC B0 ;  /* 0x0000000000007941 */ /* 0x000fea0003800000 */
.L_x_745:
[----:B------:R-:W-:Y:S01]  /*4900*/  FADD.FTZ R16, R16, -UR17 ;  /* 0x8000001110107e21 */ /* 0x000fe20008010000 */
[----:B------:R-:W-:Y:S01]  /*4910*/  FADD.FTZ R37, R37, -UR17 ;  /* 0x8000001125257e21 */ /* 0x000fe20008010000 */
[--C-:B------:R-:W-:Y:S02]  /*4920*/  HADD2.F32 R6, -RZ, R34.reuse.H0_H0 ;  /* 0x20000022ff067230 */ /* 0x100fe40000004100 */
[----:B------:R-:W-:Y:S02]  /*4930*/  HADD2.F32 R34, -RZ, R34.H1_H1 ;  /* 0x30000022ff227230 */ /* 0x000fe40000004100 */
[----:B------:R-:W-:Y:S01]  /*4940*/  FMUL.FTZ R23, R16, UR14 ;  /* 0x0000000e10177c20 */ /* 0x000fe20008410000 */
[----:B------:R-:W-:Y:S01]  /*4950*/  FMUL.FTZ R37, R37, UR14 ;  /* 0x0000000e25257c20 */ /* 0x000fe20008410000 */
        /* <DEDUP_REMOVED lines=19> */
.L_x_747:
[----:B------:R-:W-:Y:S04]  /*4a90*/  BSSY B0, `(.L_x_748) ;  /* 0x0000014000007945 */ /* 0x000fe80003800000 */
[----:B------:R-:W-:Y:S05]  /*4aa0*/  @P4 BRA `(.L_x_749) ;  /* 0x0000000000484947 */ /* 0x000fea0003800000 */
[C-C-:B------:R-:W-:Y:S01]  /*4ab0*/  FFMA.FTZ R7, R13.reuse, R23, R14.reuse ;  /* 0x000000170d077223 */ /* 0x140fe2000001000e */
[----:B------:R-:W-:Y:S01]  /*4ac0*/  ULDC.64 UR10, c[0x0][0x288] ;  /* 0x0000a200000a7ab9 */ /* 0x000fe20000000a00 */
[----:B0-----:R-:W-:Y:S01]  /*4ad0*/  FFMA.FTZ R9, R13, R37, R14 ;  /* 0x000000250d097223 */ /* 0x001fe2000001000e */
        /* <DEDUP_REMOVED lines=15> */
.L_x_749:
[----:B------:R-:W-:Y:S05]  /*4bd0*/  BSYNC B0 ;  /* 0x0000000000007941 */ /* 0x000fea0003800000 */
.L_x_748:
[--C-:B------:R-:W-:Y:S01]  /*4be0*/  HADD2.F32 R6, -RZ, R32.reuse.H0_H0 ;  /* 0x20000020ff067230 */ /* 0x100fe20000004100 */
[C---:B------:R-:W-:Y:S01]  /*4bf0*/  ISETP.GT.U32.OR P0, PT, R40.reuse, 0x27f, P0 ;  /* 0x0000027f2800780c */ /* 0x040fe20000704470 */
[----:B------:R-:W-:Y:S01]  /*4c00*/  HADD2.F32 R32, -RZ, R32.H1_H1 ;  /* 0x30000020ff207230 */ /* 0x000fe20000004100 */
[----:B------:R-:W-:Y:S01]  /*4c10*/  ISETP.GT.U32.OR P2, PT, R40, 0x27f, P2 ;  /* 0x0000027f2800780c */ /* 0x000fe20001744470 */
[----:B01----:R-:W-:Y:S02]  /*4c20*/  HADD2.F32 R8, -RZ, R31.H0_H0 ;  /* 0x2000001fff087230 */ /* 0x003fe40000004100 */
[----:B------:R-:W-:Y:S01]  /*4c30*/  FADD.FTZ R7, R6, -UR17 ;  /* 0x8000001106077e21 */ /* 0x000fe20008010000 */
        /* <DEDUP_REMOVED lines=25> */
.L_x_750:
        /* <DEDUP_REMOVED lines=20> */
.L_x_752:
[----:B------:R-:W-:Y:S05]  /*4f10*/  BSYNC B0 ;  /* 0x0000000000007941 */ /* 0x000fea0003800000 */
.L_x_751:
[----:B0-----:R-:W-:Y:S01]  /*4f20*/  FADD.FTZ R7, R6, -UR17 ;  /* 0x8000001106077e21 */ /* 0x001fe20008010000 */
[----:B------:R-:W-:Y:S01]  /*4f30*/  FADD.FTZ R33, R33, -UR17 ;  /* 0x8000001121217e21 */ /* 0x000fe20008010000 */
[--C-:B------:R-:W-:Y:S02]  /*4f40*/  HADD2.F32 R6, -RZ, R30.reuse.H0_H0 ;  /* 0x2000001eff067230 */ /* 0x100fe40000004100 */
        /* <DEDUP_REMOVED lines=22> */
.L_x_753:
[----:B------:R-:W-:Y:S04]  /*50b0*/  BSSY B0, `(.L_x_754) ;  /* 0x0000013000007945 */ /* 0x000fe80003800000 */
[----:B------:R-:W-:Y:S05]  /*50c0*/  @P2 BRA `(.L_x_755) ;  /* 0x0000000000442947 */ /* 0x000fea0003800000 */
[----:B------:R-:W-:Y:S01]  /*50d0*/  ULDC.64 UR10, c[0x0][0x288] ;  /* 0x0000a200000a7ab9 */ /* 0x000fe20000000a00 */
[----:B------:R-:W-:Y:S01]  /*50e0*/  MOV R43, R45 ;  /* 0x0000002d002b7202 */ /* 0x000fe20000000f00 */
[C-C-:B------:R-:W-:Y:S01]  /*50f0*/  FFMA.FTZ R7, R13.reuse, R21, R14.reuse ;  /* 0x000000150d077223 */ /* 0x140fe2000001000e */
[----:B------:R-:W-:Y:S01]  /*5100*/  FFMA.FTZ R13, R13, R33, R14 ;  /* 0x000000210d0d7223 */ /* 0x000fe2000001000e */
[----:B------:R-:W-:Y:S02]  /*5110*/  IMAD R4, R3, UR10, RZ ;  /* 0x0000000a03047c24 */ /* 0x000fe4000f8e02ff */
[----:B------:R-:W-:-:S04]  /*5120*/  IMAD.WIDE.U32 R42, R11, UR10, R42 ;  /* 0x0000000a0b2a7c25 */ /* 0x000fc8000f8e002a */
[----:B------:R-:W-:Y:S01]  /*5130*/  FFMA.FTZ R7, R6, R29, -R7 ;  /* 0x0000001d06077223 */ /* 0x000fe20000010807 */
[----:B------:R-:W-:Y:S01]  /*5140*/  FFMA.FTZ R13, R30, R5, -R13 ;  /* 0x000000051e0d7223 */ /* 0x000fe2000001080d */
[----:B------:R-:W-:Y:S01]  /*5150*/  IMAD R11, R11, UR11, R4 ;  /* 0x0000000b0b0b7c24 */ /* 0x000fe2000f8e0204 */
[----:B------:R-:W-:Y:S01]  /*5160*/  ULDC.64 UR10, c[0x0][0x210] ;  /* 0x00008400000a7ab9 */ /* 0x000fe20000000a00 */
[----:B------:R-:W-:Y:S01]  /*5170*/  FMUL.FTZ R3, R7, UR14 ;  /* 0x0000000e07037c20 */ /* 0x000fe20008410000 */
[----:B------:R-:W-:Y:S01]  /*5180*/  FMUL.FTZ R6, R13, UR14 ;  /* 0x0000000e0d067c20 */ /* 0x000fe20008410000 */
[----:B------:R-:W-:Y:S02]  /*5190*/  LEA R4, P0, R42, UR10, 0x1 ;  /* 0x0000000a2a047c11 */ /* 0x000fe4000f8008ff */
[----:B------:R-:W-:Y:S02]  /*51a0*/  IADD3 R11, R43, R11, RZ ;  /* 0x0000000b2b0b7210 */ /* 0x000fe40007ffe0ff */
[----:B------:R-:W-:-:S02]  /*51b0*/  F2FP.F16.F32.PACK_AB R3, R6, R3 ;  /* 0x000000030603723e */ /* 0x000fc400000000ff */
[----:B------:R-:W-:-:S05]  /*51c0*/  LEA.HI.X R5, R42, UR11, R11, 0x1, P0 ;  /* 0x0000000b2a057c11 */ /* 0x000fca00080f0c0b */
[----:B------:R0:W-:Y:S02]  /*51d0*/  STG.E desc[UR12][R4.64], R3 ;  /* 0x0000000304007986 */ /* 0x0001e4000c10190c */
.L_x_755:
[----:B------:R-:W-:Y:S05]  /*51e0*/  BSYNC B0 ;  /* 0x0000000000007941 */ /* 0x000fea0003800000 */
.L_x_754:
        /* <DEDUP_REMOVED lines=9> */
.L_x_721:
        /* <DEDUP_REMOVED lines=19> */
.L_x_758:
[----:B------:R-:W-:Y:S05]  /*53b0*/  BSYNC B0 ;  /* 0x0000000000007941 */ /* 0x000fea0003800000 */
.L_x_757:
        /* <DEDUP_REMOVED lines=11> */
.L_x_760:
[----:B------:R-:W2:Y:S04]  /*5470*/  LDG.E.STRONG.GPU R5, desc[UR12][R2.64] ;  /* 0x0000000c02057981 */ /* 0x000ea8000c1ef900 */
[----:B--2---:R-:W-:Y:S01]  /*5480*/  CCTL.IVALL ;  /* 0x00000000ff00798f */ /* 0x004fe20002000000 */
[----:B------:R-:W-:Y:S05]  /*5490*/  YIELD ;  /* 0x0000000000007946 */ /* 0x000fea0003800000 */
[----:B------:R-:W-:-:S13]  /*54a0*/  ISETP.NE.AND P0, PT, R5, R0, PT ;  /* 0x000000000500720c */ /* 0x000fda0003f05270 */
[----:B------:R-:W-:Y:S05]  /*54b0*/  @P0 BRA `(.L_x_760) ;  /* 0xfffffffc00ec0947 */ /* 0x000fea000383ffff */
.L_x_759:
        /* <DEDUP_REMOVED lines=24> */
.L_x_761:
        /* <DEDUP_REMOVED lines=25> */
.L_x_762:
        /* <DEDUP_REMOVED lines=11> */
.L_x_2297:


//--------------------- .text._Z35group_norm_nhwc_bwd_one_pass_kernelI11Fp16IOBf16WLi512ELi20ELi640EEv26Group_norm_nhwc_bwd_params --------------------------
	.section	.text._Z35group_norm_nhwc_bwd_one_pass_kernelI11Fp16IOBf16WLi512ELi20ELi640EEv26Group_norm_nhwc_bwd_params,"ax",@progbits
	.align	128
        .global         _Z35group_norm_nhwc_bwd_one_pass_kernelI11Fp16IOBf16WLi512ELi20ELi640EEv26Group_norm_nhwc_bwd_params
        .type           _Z35group_norm_nhwc_bwd_one_pass_kernelI11Fp16IOBf16WLi512ELi20ELi640EEv26Group_norm_nhwc_bwd_params,@function
        .size           _Z35group_norm_nhwc_bwd_one_pass_kernelI11Fp16IOBf16WLi512ELi20ELi640EEv26Group_norm_nhwc_bwd_params,(.L_x_2298 - _Z35group_norm_nhwc_bwd_one_pass_kernelI11Fp16IOBf16WLi512ELi20ELi640EEv26Group_norm_nhwc_bwd_params)
        .other          _Z35group_norm_nhwc_bwd_one_pass_kernelI11Fp16IOBf16WLi512ELi20ELi640EEv26Group_norm_nhwc_bwd_params,@"STO_CUDA_ENTRY STV_DEFAULT"
_Z35group_norm_nhwc_bwd_one_pass_kernelI11Fp16IOBf16WLi512ELi20ELi640EEv26Group_norm_nhwc_bwd_params:
.text._Z35group_norm_nhwc_bwd_one_pass_kernelI11Fp16IOBf16WLi512ELi20ELi640EEv26Group_norm_nhwc_bwd_params:
        /* <DEDUP_REMOVED lines=52> */
.L_x_814:
        /* <DEDUP_REMOVED lines=70> */
[----:B------:R-:W-:Y:S02]  /*07a0*/  @!P2 MOV R29, R71 ;  /* 0x00000047001da202 */ /* 0x000fe40000000f00 */
[----:B------:R-:W-:Y:S02]  /*07b0*/  CS2R R42, SRZ ;  /* 0x00000000002a7805 */ /* 0x000fe4000001ff00 */
[C---:B------:R-:W-:Y:S01]  /*07c0*/  @P1 SHF.L.U32 R25, R26.reuse, 0x1, RZ ;  /* 0x000000011a191819 */ /* 0x040fe200000006ff */
[----:B------:R-:W3:Y:S01]  /*07d0*/  @!P3 LDC.64 R34, c[0x0][0x230] ;  /* 0x00008c00ff22bb82 */ /* 0x000ee20000000a00 */
[----:B------:R-:W-:Y:S01]  /*07e0*/  @P1 SHF.L.U64.HI R26, R26, 0x1, R27 ;  /* 0x000000011a1a1819 */ /* 0x000fe2000001021b */
[----:B------:R-:W-:Y:S01]  /*07f0*/  @!P2 IMAD.WIDE.U32 R28, R54, R24, R28 ;  /* 0x00000018361ca225 */ /* 0x000fe200078e001c */
[----:B--2---:R-:W-:-:S02]  /*0800*/  @P1 IADD3 R24, P4, R25, R16, RZ ;  /* 0x0000001019181210 */ /* 0x004fc40007f9e0ff */
[----:B0-----:R-:W-:Y:S02]  /*0810*/  @P1 IADD3 R22, P5, R25, R22, RZ ;  /* 0x0000001619161210 */ /* 0x001fe40007fbe0ff */
[C---:B------:R-:W-:Y:S01]  /*0820*/  @P1 IADD3.X R25, R26.reuse, R17, RZ, P4, !PT ;  /* 0x000000111a191210 */ /* 0x040fe200027fe4ff */
[----:B------:R-:W0:Y:S01]  /*0830*/  @!P0 LDC.64 R32, c[0x0][0x228] ;  /* 0x00008a00ff208b82 */ /* 0x000e220000000a00 */
[----:B------:R-:W-:Y:S02]  /*0840*/  @P1 IADD3.X R23, R26, R23, RZ, P5, !PT ;  /* 0x000000171a171210 */ /* 0x000fe40002ffe4ff */
[----:B------:R-:W-:Y:S01]  /*0850*/  @!P2 IADD3 R27, R29, R31, RZ ;  /* 0x0000001f1d1ba210 */ /* 0x000fe20007ffe0ff */
[----:B------:R-:W2:Y:S01]  /*0860*/  @P1 LDG.E R45, desc[UR8][R24.64] ;  /* 0x00000008182d1981 */ /* 0x000ea2000c1e1900 */
[C---:B------:R-:W-:Y:S01]  /*0870*/  @!P2 SHF.L.U32 R29, R28.reuse, 0x1, RZ ;  /* 0x000000011c1da819 */ /* 0x040fe200000006ff */
[----:B-1----:R-:W-:Y:S01]  /*0880*/  @!P3 IMAD R10, R11, R14, RZ ;  /* 0x0000000e0b0ab224 */ /* 0x002fe200078e02ff */
[----:B------:R-:W-:Y:S01]  /*0890*/  @!P2 SHF.L.U64.HI R8, R28, 0x1, R27 ;  /* 0x000000011c08a819 */ /* 0x000fe2000001021b */
[----:B------:R-:W1:Y:S01]  /*08a0*/  @!P0 LDC.64 R16, c[0x0][0x288] ;  /* 0x0000a200ff108b82 */ /* 0x000e620000000a00 */
[----:B------:R3:W5:Y:S01]  /*08b0*/  @P1 LDG.E R44, desc[UR8][R22.64] ;  /* 0x00000008162c1981 */ /* 0x000762000c1e1900 */
[----:B----4-:R-:W-:Y:S01]  /*08c0*/  @!P2 IADD3 R26, P4, R29, R20, RZ ;  /* 0x000000141d1aa210 */ /* 0x010fe20007f9e0ff */
[----:B------:R-:W-:-:S03]  /*08d0*/  @!P3 IMAD R31, R53, R15, R10 ;  /* 0x0000000f351fb224 */ /* 0x000fc600078e020a */
[----:B------:R-:W-:Y:S02]  /*08e0*/  @!P2 IADD3.X R27, R8, R21, RZ, P4, !PT ;  /* 0x00000015081ba210 */ /* 0x000fe400027fe4ff */
[----:B---3--:R-:W-:Y:S01]  /*08f0*/  @!P3 MOV R22, R68 ;  /* 0x000000440016b202 */ /* 0x008fe20000000f00 */
[----:B------:R-:W3:Y:S01]  /*0900*/  @!P3 LDC.64 R20, c[0x0][0x228] ;  /* 0x00008a00ff14bb82 */ /* 0x000ee20000000a00 */
[----:B------:R-:W-:Y:S02]  /*0910*/  @!P3 MOV R23, R71 ;  /* 0x000000470017b202 */ /* 0x000fe40000000f00 */
[----:B------:R-:W-:Y:S01]  /*0920*/  @!P2 IADD3 R28, P4, R29, R18, RZ ;  /* 0x000000121d1ca210 */ /* 0x000fe20007f9e0ff */
[----:B------:R-:W-:-:S03]  /*0930*/  @!P3 IMAD.WIDE.U32 R22, R53, R14, R22 ;  /* 0x0000000e3516b225 */ /* 0x000fc600078e0016 */
[----:B------:R-:W-:Y:S02]  /*0940*/  @!P2 IADD3.X R29, R8, R19, RZ, P4, !PT ;  /* 0x00000013081da210 */ /* 0x000fe400027fe4ff */
[----:B------:R-:W-:Y:S01]  /*0950*/  SHF.R.S32.HI R15, RZ, 0x1f, R51 ;  /* 0x0000001fff0f7819 */ /* 0x000fe20000011433 */
[----:B------:R-:W4:Y:S01]  /*0960*/  @!P0 LDC.64 R18, c[0x0][0x230] ;  /* 0x00008c00ff128b82 */ /* 0x000f220000000a00 */
[----:B------:R-:W-:Y:S02]  /*0970*/  @!P3 IADD3 R23, R23, R31, RZ ;  /* 0x0000001f1717b210 */ /* 0x000fe40007ffe0ff */
[----:B------:R-:W-:Y:S02]  /*0980*/  MOV R46, RZ ;  /* 0x000000ff002e7202 */ /* 0x000fe40000000f00 */
[C---:B------:R-:W-:Y:S01]  /*0990*/  @!P3 SHF.L.U32 R25, R22.reuse, 0x1, RZ ;  /* 0x000000011619b819 */ /* 0x040fe200000006ff */
[----:B-1----:R-:W-:Y:S01]  /*09a0*/  @!P0 IMAD R8, R13, R16, RZ ;  /* 0x000000100d088224 */ /* 0x002fe200078e02ff */
[----:B------:R-:W-:Y:S01]  /*09b0*/  ISETP.GE.U32.AND P4, PT, R51, UR14, PT ;  /* 0x0000000e33007c0c */ /* 0x000fe2000bf86070 */
[----:B------:R-:W5:Y:S01]  /*09c0*/  @!P2 LDG.E R43, desc[UR8][R28.64] ;  /* 0x000000081c2ba981 */ /* 0x000f62000c1e1900 */
[----:B------:R-:W-:-:S02]  /*09d0*/  @!P3 SHF.L.U64.HI R10, R22, 0x1, R23 ;  /* 0x00000001160ab819 */ /* 0x000fc40000010217 */
[----:B------:R-:W-:Y:S01]  /*09e0*/  ISETP.GE.AND.EX P4, PT, R15, UR15, PT, P4 ;  /* 0x0000000f0f007c0c */ /* 0x000fe2000bf86340 */
[----:B------:R1:W5:Y:S01]  /*09f0*/  @!P2 LDG.E R46, desc[UR8][R26.64] ;  /* 0x000000081a2ea981 */ /* 0x000362000c1e1900 */
[----:B------:R-:W-:Y:S02]  /*0a00*/  @!P0 MOV R22, R68 ;  /* 0x0000004400168202 */ /* 0x000fe40000000f00 */
[----:B------:R-:W-:Y:S02]  /*0a10*/  @!P0 MOV R23, R71 ;  /* 0x0000004700178202 */ /* 0x000fe40000000f00 */
[----:B------:R-:W-:Y:S01]  /*0a20*/  ISETP.GT.U32.OR P2, PT, R57, 0x27f, P4 ;  /* 0x0000027f3900780c */ /* 0x000fe20002744470 */
[----:B------:R-:W-:-:S04]  /*0a30*/  @!P0 IMAD.WIDE.U32 R22, R52, R16, R22 ;  /* 0x0000001034168225 */ /* 0x000fc800078e0016 */
[----:B-1----:R-:W-:Y:S01]  /*0a40*/  @!P0 IMAD R27, R52, R17, R8 ;  /* 0x00000011341b8224 */ /* 0x002fe200078e0208 */
[----:B------:R-:W-:Y:S02]  /*0a50*/  SHF.R.S32.HI R17, RZ, 0x1f, R50 ;  /* 0x0000001fff117819 */ /* 0x000fe40000011432 */
[----:B------:R-:W-:Y:S02]  /*0a60*/  ISETP.GE.U32.AND P4, PT, R50, UR14, PT ;  /* 0x0000000e32007c0c */ /* 0x000fe4000bf86070 */
[----:B------:R-:W-:-:S03]  /*0a70*/  @!P0 IADD3 R23, R23, R27, RZ ;  /* 0x0000001b17178210 */ /* 0x000fc60007ffe0ff */
[----:B------:R-:W1:Y:S01]  /*0a80*/  @!P2 LDC.64 R30, c[0x0][0x288] ;  /* 0x0000a200ff1eab82 */ /* 0x000e620000000a00 */
[----:B------:R-:W-:Y:S02]  /*0a90*/  ISETP.GE.AND.EX P4, PT, R17, UR15, PT, P4 ;  /* 0x0000000f11007c0c */ /* 0x000fe4000bf86340 */
[C---:B------:R-:W-:Y:S02]  /*0aa0*/  @!P0 SHF.L.U32 R37, R22.reuse, 0x1, RZ ;  /* 0x0000000116258819 */ /* 0x040fe400000006ff */
[----:B------:R-:W-:-:S03]  /*0ab0*/  @!P0 SHF.L.U64.HI R8, R22, 0x1, R23 ;  /* 0x0000000116088819 */ /* 0x000fc60000010217 */
[----:B------:R-:W0:Y:S01]  /*0ac0*/  LDC.64 R22, c[0x0][0x248] ;  /* 0x00009200ff167b82 */ /* 0x000e220000000a00 */
[----:B------:R-:W-:Y:S02]  /*0ad0*/  ISETP.GT.U32.OR P4, PT, R57, 0x27f, P4 ;  /* 0x0000027f3900780c */ /* 0x000fe40002784470 */
[----:B------:R-:W-:Y:S02]  /*0ae0*/  @!P3 IADD3 R34, P5, R25, R34, RZ ;  /* 0x000000221922b210 */ /* 0x000fe40007fbe0ff */
[----:B----4-:R-:W-:Y:S02]  /*0af0*/  @!P0 IADD3 R26, P6, R37, R18, RZ ;  /* 0x00000012251a8210 */ /* 0x010fe40007fde0ff */
[----:B------:R-:W-:Y:S02]  /*0b00*/  @!P3 IADD3.X R35, R10, R35, RZ, P5, !PT ;  /* 0x000000230a23b210 */ /* 0x000fe40002ffe4ff */
[----:B------:R-:W-:Y:S02]  /*0b10*/  CS2R R40, SRZ ;  /* 0x0000000000287805 */ /* 0x000fe4000001ff00 */
[----:B---3--:R-:W-:Y:S01]  /*0b20*/  @!P3 IADD3 R24, P5, R25, R20, RZ ;  /* 0x000000141918b210 */ /* 0x008fe20007fbe0ff */
[----:B------:R-:W3:Y:S01]  /*0b30*/  @!P2 LDC.64 R60, c[0x0][0x230] ;  /* 0x00008c00ff3cab82 */ /* 0x000ee20000000a00 */
[----:B------:R-:W-:-:S02]  /*0b40*/  @!P0 IADD3.X R27, R8, R19, RZ, P6, !PT ;  /* 0x00000013081b8210 */ /* 0x000fc400037fe4ff */
[----:B------:R-:W-:Y:S01]  /*0b50*/  @!P3 IADD3.X R25, R10, R21, RZ, P5, !PT ;  /* 0x000000150a19b210 */ /* 0x000fe20002ffe4ff */
[----:B------:R-:W5:Y:S04]  /*0b60*/  @!P3 LDG.E R41, desc[UR8][R34.64] ;  /* 0x000000082229b981 */ /* 0x000f68000c1e1900 */
[----:B------:R-:W4:Y:S01]  /*0b70*/  @!P4 LDC.64 R28, c[0x0][0x288] ;  /* 0x0000a200ff1ccb82 */ /* 0x000f220000000a00 */
[----:B------:R-:W-:Y:S01]  /*0b80*/  SHF.R.S32.HI R19, RZ, 0x1f, R49 ;  /* 0x0000001fff137819 */ /* 0x000fe20000011431 */
[----:B------:R0:W5:Y:S01]  /*0b90*/  @!P3 LDG.E R40, desc[UR8][R24.64] ;  /* 0x000000081828b981 */ /* 0x000162000c1e1900 */
[----:B------:R-:W-:Y:S01]  /*0ba0*/  ISETP.GE.U32.AND P5, PT, R49, UR14, PT ;  /* 0x0000000e31007c0c */ /* 0x000fe2000bfa6070 */
[----:B-1----:R-:W-:Y:S02]  /*0bb0*/  @!P2 IMAD R10, R15, R30, RZ ;  /* 0x0000001e0f0aa224 */ /* 0x002fe400078e02ff */
[----:B0-----:R-:W-:Y:S01]  /*0bc0*/  IMAD.WIDE R22, R56, 0x8, R22 ;  /* 0x0000000838167825 */ /* 0x001fe200078e0216 */
[----:B------:R-:W-:Y:S01]  /*0bd0*/  ISETP.GE.AND.EX P3, PT, R19, UR15, PT, P5 ;  /* 0x0000000f13007c0c */ /* 0x000fe2000bf66350 */
[----:B------:R-:W0:Y:S01]  /*0be0*/  @!P2 LDC.64 R64, c[0x0][0x228] ;  /* 0x00008a00ff40ab82 */ /* 0x000e220000000a00 */
[----:B------:R-:W-:Y:S01]  /*0bf0*/  @!P0 IADD3 R32, P5, R37, R32, RZ ;  /* 0x0000002025208210 */ /* 0x000fe20007fbe0ff */
[----:B------:R1:W5:Y:S01]  /*0c00*/  @!P0 LDG.E R42, desc[UR8][R26.64] ;  /* 0x000000081a2a8981 */ /* 0x000362000c1e1900 */
[----:B------:R-:W-:-:S02]  /*0c10*/  @!P2 MOV R24, R68 ;  /* 0x000000440018a202 */ /* 0x000fc40000000f00 */
[----:B------:R-:W-:Y:S01]  /*0c20*/  @!P2 MOV R25, R71 ;  /* 0x000000470019a202 */ /* 0x000fe20000000f00 */
[----:B------:R-:W-:Y:S01]  /*0c30*/  @!P2 IMAD R37, R51, R31, R10 ;  /* 0x0000001f3325a224 */ /* 0x000fe200078e020a */
[----:B------:R-:W-:Y:S01]  /*0c40*/  ISETP.GT.U32.OR P3, PT, R57, 0x27f, P3 ;  /* 0x0000027f3900780c */ /* 0x000fe20001f64470 */
[----:B------:R-:W2:Y:S01]  /*0c50*/  LDG.E.64 R22, desc[UR8][R22.64] ;  /* 0x0000000816167981 */ /* 0x000ea2000c1e1b00 */
[----:B------:R-:W-:Y:S01]  /*0c60*/  CS2R R38, SRZ ;  /* 0x0000000000267805 */ /* 0x000fe2000001ff00 */
[----:B------:R-:W-:Y:S01]  /*0c70*/  @!P2 IMAD.WIDE.U32 R30, R51, R30, R24 ;  /* 0x0000001e331ea225 */ /* 0x000fe200078e0018 */
[----:B-1----:R-:W1:Y:S01]  /*0c80*/  @!P4 LDC.64 R26, c[0x0][0x230] ;  /* 0x00008c00ff1acb82 */ /* 0x002e620000000a00 */
[----:B------:R-:W-:-:S03]  /*0c90*/  @!P0 IADD3.X R33, R8, R33, RZ, P5, !PT ;  /* 0x0000002108218210 */ /* 0x000fc60002ffe4ff */
[----:B------:R-:W-:Y:S01]  /*0ca0*/  @!P2 IADD3 R31, R31, R37, RZ ;  /* 0x000000251f1fa210 */ /* 0x000fe20007ffe0ff */
[----:B----4-:R-:W-:Y:S01]  /*0cb0*/  @!P4 IMAD R10, R17, R28, RZ ;  /* 0x0000001c110ac224 */ /* 0x010fe200078e02ff */
[C---:B------:R-:W-:Y:S01]  /*0cc0*/  @!P2 SHF.L.U32 R37, R30.reuse, 0x1, RZ ;  /* 0x000000011e25a819 */ /* 0x040fe200000006ff */
[----:B------:R4:W5:Y:S01]  /*0cd0*/  @!P0 LDG.E R39, desc[UR8][R32.64] ;  /* 0x0000000820278981 */ /* 0x000962000c1e1900 */
[----:B------:R-:W-:Y:S01]  /*0ce0*/  @!P2 SHF.L.U64.HI R8, R30, 0x1, R31 ;  /* 0x000000011e08a819 */ /* 0x000fe2000001021f */
[----:B------:R-:W1:Y:S01]  /*0cf0*/  @!P3 LDC.64 R24, c[0x0][0x288] ;  /* 0x0000a200ff18bb82 */ /* 0x000e620000000a00 */
[----:B------:R-:W-:Y:S02]  /*0d00*/  SHF.R.S32.HI R21, RZ, 0x1f, R48 ;  /* 0x0000001fff157819 */ /* 0x000fe40000011430 */
[----:B------:R-:W-:Y:S02]  /*0d10*/  ISETP.GE.U32.AND P6, PT, R48, UR14, PT ;  /* 0x0000000e30007c0c */ /* 0x000fe4000bfc6070 */
[----:B------:R-:W-:-:S02]  /*0d20*/  @!P4 MOV R30, R68 ;  /* 0x00000044001ec202 */ /* 0x000fc40000000f00 */
[----:B------:R-:W-:Y:S01]  /*0d30*/  @!P4 MOV R31, R71 ;  /* 0x00000047001fc202 */ /* 0x000fe20000000f00 */
[C---:B------:R-:W-:Y:S01]  /*0d40*/  @!P4 IMAD R59, R50.reuse, R29, R10 ;  /* 0x0000001d323bc224 */ /* 0x040fe200078e020a */
[----:B------:R-:W-:Y:S01]  /*0d50*/  ISETP.GE.AND.EX P5, PT, R21, UR15, PT, P6 ;  /* 0x0000000f15007c0c */ /* 0x000fe2000bfa6360 */
[----:B------:R-:W1:Y:S01]  /*0d60*/  @!P4 LDC.64 R34, c[0x0][0x228] ;  /* 0x00008a00ff22cb82 */ /* 0x000e620000000a00 */
[----:B---3--:R-:W-:Y:S01]  /*0d70*/  @!P2 IADD3 R60, P0, R37, R60, RZ ;  /* 0x0000003c253ca210 */ /* 0x008fe20007f1e0ff */
[----:B------:R-:W-:Y:S01]  /*0d80*/  @!P4 IMAD.WIDE.U32 R28, R50, R28, R30 ;  /* 0x0000001c321cc225 */ /* 0x000fe200078e001e */
[----:B------:R-:W-:Y:S02]  /*0d90*/  ISETP.GT.U32.OR P5, PT, R57, 0x27f, P5 ;  /* 0x0000027f3900780c */ /* 0x000fe40002fa4470 */
[----:B------:R-:W-:Y:S02]  /*0da0*/  @!P2 IADD3.X R61, R8, R61, RZ, P0, !PT ;  /* 0x0000003d083da210 */ /* 0x000fe400007fe4ff */
[----:B0-----:R-:W-:-:S02]  /*0db0*/  @!P2 IADD3 R64, P0, R37, R64, RZ ;  /* 0x000000402540a210 */ /* 0x001fc40007f1e0ff */
[----:B----4-:R-:W-:Y:S02]  /*0dc0*/  @!P4 IADD3 R33, R29, R59, RZ ;  /* 0x0000003b1d21c210 */ /* 0x010fe40007ffe0ff */
[----:B------:R-:W-:Y:S02]  /*0dd0*/  @!P4 SHF.L.U32 R29, R28, 0x1, RZ ;  /* 0x000000011c1dc819 */ /* 0x000fe400000006ff */
[----:B------:R-:W-:Y:S02]  /*0de0*/  @!P2 IADD3.X R65, R8, R65, RZ, P0, !PT ;  /* 0x000000410841a210 */ /* 0x000fe400007fe4ff */
[----:B------:R-:W-:Y:S01]  /*0df0*/  @!P4 SHF.L.U64.HI R8, R28, 0x1, R33 ;  /* 0x000000011c08c819 */ /* 0x000fe20000010221 */
[----:B------:R-:W0:Y:S01]  /*0e00*/  @!P5 LDC.64 R30, c[0x0][0x288] ;  /* 0x0000a200ff1edb82 */ /* 0x000e220000000a00 */
[----:B-1----:R-:W-:Y:S02]  /*0e10*/  @!P4 IADD3 R36, P0, R29, R26, RZ ;  /* 0x0000001a1d24c210 */ /* 0x002fe40007f1e0ff */
[----:B------:R-:W-:-:S05]  /*0e20*/  MOV R20, RZ ;  /* 0x000000ff00147202 */ /* 0x000fca0000000f00 */
[----:B------:R-:W1:Y:S01]  /*0e30*/  @!P3 LDC.64 R32, c[0x0][0x230] ;  /* 0x00008c00ff20bb82 */ /* 0x000e620000000a00 */
[----:B------:R-:W-:Y:S01]  /*0e40*/  @!P4 IADD3.X R37, R8, R27, RZ, P0, !PT ;  /* 0x0000001b0825c210 */ /* 0x000fe200007fe4ff */
[----:B------:R3:W5:Y:S01]  /*0e50*/  @!P2 LDG.E R20, desc[UR8][R60.64] ;  /* 0x000000083c14a981 */ /* 0x000762000c1e1900 */
[----:B------:R-:W-:Y:S01]  /*0e60*/  @!P3 IMAD R10, R19, R24, RZ ;  /* 0x00000018130ab224 */ /* 0x000fe200078e02ff */
[----:B------:R-:W-:Y:S02]  /*0e70*/  MOV R18, RZ ;  /* 0x000000ff00127202 */ /* 0x000fe40000000f00 */
[----:B------:R4:W5:Y:S02]  /*0e80*/  @!P4 LDG.E R38, desc[UR8][R36.64] ;  /* 0x000000082426c981 */ /* 0x000964000c1e1900 */
[----:B------:R-:W4:Y:S01]  /*0e90*/  @!P3 LDC.64 R26, c[0x0][0x228] ;  /* 0x00008a00ff1abb82 */ /* 0x000f220000000a00 */
[----:B---3--:R-:W-:Y:S02]  /*0ea0*/  @!P3 MOV R60, R68 ;  /* 0x00000044003cb202 */ /* 0x008fe40000000f00 */
[----:B------:R-:W-:Y:S01]  /*0eb0*/  @!P3 MOV R61, R71 ;  /* 0x00000047003db202 */ /* 0x000fe20000000f00 */
[C---:B------:R-:W-:Y:S01]  /*0ec0*/  @!P3 IMAD R59, R49.reuse, R25, R10 ;  /* 0x00000019313bb224 */ /* 0x040fe200078e020a */
[----:B------:R3:W5:Y:S01]  /*0ed0*/  @!P2 LDG.E R18, desc[UR8][R64.64] ;  /* 0x000000084012a981 */ /* 0x000762000c1e1900 */
[----:B------:R-:W-:Y:S01]  /*0ee0*/  @!P3 IMAD.WIDE.U32 R60, R49, R24, R60 ;  /* 0x00000018313cb225 */ /* 0x000fe200078e003c */
[----:B------:R-:W-:Y:S01]  /*0ef0*/  @!P4 IADD3 R34, P2, R29, R34, RZ ;  /* 0x000000221d22c210 */ /* 0x000fe20007f5e0ff */
[----:B------:R-:W3:Y:S03]  /*0f00*/  @!P5 LDC.64 R24, c[0x0][0x228] ;  /* 0x00008a00ff18db82 */ /* 0x000ee60000000a00 */
[----:B------:R-:W-:-:S02]  /*0f10*/  @!P3 IADD3 R59, R61, R59, RZ ;  /* 0x0000003b3d3bb210 */ /* 0x000fc40007ffe0ff */
[C---:B------:R-:W-:Y:S02]  /*0f20*/  @!P3 SHF.L.U32 R61, R60.reuse, 0x1, RZ ;  /* 0x000000013c3db819 */ /* 0x040fe400000006ff */
[----:B------:R-:W-:Y:S01]  /*0f30*/  @!P3 SHF.L.U64.HI R10, R60, 0x1, R59 ;  /* 0x000000013c0ab819 */ /* 0x000fe2000001023b */
[----:B------:R-:W3:Y:S01]  /*0f40*/  @!P5 LDC.64 R28, c[0x0][0x230] ;  /* 0x00008c00ff1cdb82 */ /* 0x000ee20000000a00 */
[----:B-1----:R-:W-:Y:S02]  /*0f50*/  @!P3 IADD3 R32, P0, R61, R32, RZ ;  /* 0x000000203d20b210 */ /* 0x002fe40007f1e0ff */
[----:B------:R-:W-:Y:S01]  /*0f60*/  @!P4 IADD3.X R35, R8, R35, RZ, P2, !PT ;  /* 0x000000230823c210 */ /* 0x000fe200017fe4ff */
[----:B0-----:R-:W-:Y:S01]  /*0f70*/  @!P5 IMAD R8, R21, R30, RZ ;  /* 0x0000001e1508d224 */ /* 0x001fe200078e02ff */
[----:B------:R-:W-:Y:S02]  /*0f80*/  @!P3 IADD3.X R33, R10, R33, RZ, P0, !PT ;  /* 0x000000210a21b210 */ /* 0x000fe400007fe4ff */
[----:B----4-:R-:W-:Y:S01]  /*0f90*/  @!P3 IADD3 R26, P0, R61, R26, RZ ;  /* 0x0000001a3d1ab210 */ /* 0x010fe20007f1e0ff */
[----:B------:R-:W-:Y:S01]  /*0fa0*/  @!P5 IMAD R59, R48, R31, R8 ;  /* 0x0000001f303bd224 */ /* 0x000fe200078e0208 */
[----:B------:R-:W-:-:S02]  /*0fb0*/  MOV R8, RZ ;  /* 0x000000ff00087202 */ /* 0x000fc40000000f00 */
[----:B------:R-:W-:Y:S02]  /*0fc0*/  @!P3 IADD3.X R27, R10, R27, RZ, P0, !PT ;  /* 0x0000001b0a1bb210 */ /* 0x000fe400007fe4ff */
[----:B------:R-:W-:Y:S02]  /*0fd0*/  MOV R10, RZ ;  /* 0x000000ff000a7202 */ /* 0x000fe40000000f00 */
[----:B------:R-:W5:Y:S04]  /*0fe0*/  @!P3 LDG.E R8, desc[UR8][R32.64] ;  /* 0x000000082008b981 */ /* 0x000f68000c1e1900 */
[----:B------:R-:W5:Y:S01]  /*0ff0*/  @!P3 LDG.E R10, desc[UR8][R26.64] ;  /* 0x000000081a0ab981 */ /* 0x000f62000c1e1900 */
[----:B------:R-:W-:Y:S02]  /*1000*/  @!P5 MOV R36, R68 ;  /* 0x000000440024d202 */ /* 0x000fe40000000f00 */
[----:B------:R-:W-:-:S02]  /*1010*/  @!P5 MOV R37, R71 ;  /* 0x000000470025d202 */ /* 0x000fc40000000f00 */
[----:B------:R-:W-:Y:S01]  /*1020*/  MOV R16, RZ ;  /* 0x000000ff00107202 */ /* 0x000fe20000000f00 */
[----:B------:R-:W-:-:S05]  /*1030*/  @!P5 IMAD.WIDE.U32 R30, R48, R30, R36 ;  /* 0x0000001e301ed225 */ /* 0x000fca00078e0024 */
[----:B------:R-:W5:Y:S01]  /*1040*/  @!P4 LDG.E R16, desc[UR8][R34.64] ;  /* 0x000000082210c981 */ /* 0x000f62000c1e1900 */
[----:B------:R-:W-:Y:S02]  /*1050*/  @!P5 IADD3 R37, R31, R59, RZ ;  /* 0x0000003b1f25d210 */ /* 0x000fe40007ffe0ff */
[C---:B------:R-:W-:Y:S02]  /*1060*/  @!P5 SHF.L.U32 R31, R30.reuse, 0x1, RZ ;  /* 0x000000011e1fd819 */ /* 0x040fe400000006ff */
[----:B------:R-:W-:Y:S02]  /*1070*/  @!P5 SHF.L.U64.HI R30, R30, 0x1, R37 ;  /* 0x000000011e1ed819 */ /* 0x000fe40000010225 */
[C---:B---3--:R-:W-:Y:S02]  /*1080*/  @!P5 IADD3 R28, P2, R31.reuse, R28, RZ ;  /* 0x0000001c1f1cd210 */ /* 0x048fe40007f5e0ff */
[----:B------:R-:W-:Y:S02]  /*1090*/  @!P5 IADD3 R24, P4, R31, R24, RZ ;  /* 0x000000181f18d210 */ /* 0x000fe40007f9e0ff */
[----:B------:R-:W-:-:S02]  /*10a0*/  @!P5 IADD3.X R29, R30, R29, RZ, P2, !PT ;  /* 0x0000001d1e1dd210 */ /* 0x000fc400017fe4ff */
[----:B------:R-:W-:Y:S02]  /*10b0*/  @!P5 IADD3.X R25, R30, R25, RZ, P4, !PT ;  /* 0x000000191e19d210 */ /* 0x000fe400027fe4ff */
[----:B------:R-:W-:Y:S02]  /*10c0*/  MOV R60, 0x3f800000 ;  /* 0x3f800000003c7802 */ /* 0x000fe40000000f00 */
[----:B------:R-:W-:Y:S02]  /*10d0*/  MOV R12, RZ ;  /* 0x000000ff000c7202 */ /* 0x000fe40000000f00 */
[----:B------:R-:W-:Y:S01]  /*10e0*/  MOV R14, RZ ;  /* 0x000000ff000e7202 */ /* 0x000fe20000000f00 */
[----:B------:R-:W-:Y:S01]  /*10f0*/  BSSY B0, `(.L_x_764) ;  /* 0x0000021000007945 */ /* 0x000fe20003800000 */
[----:B------:R-:W-:Y:S02]  /*1100*/  MOV R64, RZ ;  /* 0x000000ff00407202 */ /* 0x000fe40000000f00 */
[----:B------:R2:W5:Y:S01]  /*1110*/  @!P5 LDG.E R12, desc[UR8][R28.64] ;  /* 0x000000081c0cd981 */ /* 0x000562000c1e1900 */
[----:B------:R-:W-:-:S02]  /*1120*/  MOV R59, RZ ;  /* 0x000000ff003b7202 */ /* 0x000fc40000000f00 */
[----:B------:R-:W-:Y:S01]  /*1130*/  MOV R62, RZ ;  /* 0x000000ff003e7202 */ /* 0x000fe20000000f00 */
[----:B------:R0:W5:Y:S01]  /*1140*/  @!P5 LDG.E R14, desc[UR8][R24.64] ;  /* 0x00000008180ed981 */ /* 0x000162000c1e1900 */
[----:B------:R-:W-:Y:S01]  /*1150*/  ISETP.NE.AND P5, PT, RZ, UR10, PT ;  /* 0x0000000aff007c0c */ /* 0x000fe2000bfa5270 */
[--C-:B--2---:R-:W-:Y:S02]  /*1160*/  HADD2.F32 R29, -RZ, R45.reuse.H0_H0 ;  /* 0x2000002dff1d7230 */ /* 0x104fe40000004100 */
[----:B------:R-:W-:Y:S02]  /*1170*/  HADD2.F32 R31, -RZ, R45.H1_H1 ;  /* 0x3000002dff1f7230 */ /* 0x000fe40000004100 */
[----:B------:R-:W-:-:S05]  /*1180*/  FFMA.FTZ R23, -R22, R22, R23 ;  /* 0x0000001616177223 */ /* 0x000fca0000010117 */
[----:B------:R-:W-:-:S13]  /*1190*/  FSETP.GTU.FTZ.AND P0, PT, R23, RZ, PT ;  /* 0x000000ff1700720b */ /* 0x000fda0003f1c000 */
[----:B------:R-:W1:Y:S02]  /*11a0*/  @P0 LDC R30, c[0x0][0x250] ;  /* 0x00009400ff1e0b82 */ /* 0x000e640000000800 */
[----:B-1----:R-:W-:-:S04]  /*11b0*/  @P0 FADD.FTZ R30, R23, R30 ;  /* 0x0000001e171e0221 */ /* 0x002fc80000010000 */
[----:B------:R0:W1:Y:S01]  /*11c0*/  @P0 MUFU.RSQ R60, R30 ;  /* 0x0000001e003c0308 */ /* 0x0000620000001400 */
[----:B------:R-:W-:Y:S02]  /*11d0*/  ISETP.GT.U32.AND P0, PT, R57, 0x27f, PT ;  /* 0x0000027f3900780c */ /* 0x000fe40003f04070 */
[----:B------:R-:W-:-:S11]  /*11e0*/  MOV R23, RZ ;  /* 0x000000ff00177202 */ /* 0x000fd60000000f00 */
[----:B0-----:R-:W-:Y:S05]  /*11f0*/  @P0 BRA `(.L_x_765) ;  /* 0x0000000000400947 */ /* 0x001fea0003800000 */
[----:B------:R-:W-:Y:S01]  /*1200*/  ISETP.NE.AND P0, PT, RZ, UR10, PT ;  /* 0x0000000aff007c0c */ /* 0x000fe2000bf05270 */
[----:B------:R-:W0:Y:S01]  /*1210*/  LDC.64 R26, c[0x0][0x238] ;  /* 0x00008e00ff1a7b82 */ /* 0x000e220000000a00 */
[----:B------:R-:W-:-:S04]  /*1220*/  IADD3 R63, R58, R63, RZ ;  /* 0x0000003f3a3f7210 */ /* 0x000fc80007ffe0ff */
[----:B------:R-:W-:-:S07]  /*1230*/  SHF.R.S32.HI R28, RZ, 0x1f, R63 ;  /* 0x0000001fff1c7819 */ /* 0x000fce000001143f */
[----:B------:R-:W2:Y:S01]  /*1240*/  @P0 LDC.64 R24, c[0x0][0x240] ;  /* 0x00009000ff180b82 */ /* 0x000ea20000000a00 */
[----:B0-----:R-:W-:-:S05]  /*1250*/  IMAD.WIDE R26, R63, 0x2, R26 ;  /* 0x000000023f1a7825 */ /* 0x001fca00078e021a */
[----:B------:R-:W3:Y:S04]  /*1260*/  LDG.E.U16 R64, desc[UR8][R26.64] ;  /* 0x000000081a407981 */ /* 0x000ee8000c1e1500 */
[----:B------:R-:W4:Y:S01]  /*1270*/  LDG.E.U16 R62, desc[UR8][R26.64+0x2] ;  /* 0x000002081a3e7981 */ /* 0x000f22000c1e1500 */
[----:B--2---:R-:W-:-:S04]  /*1280*/  @P0 LEA R24, P2, R63, R24, 0x1 ;  /* 0x000000183f180211 */ /* 0x004fc800078408ff */
[----:B------:R-:W-:-:S05]  /*1290*/  @P0 LEA.HI.X R25, R63, R25, R28, 0x1, P2 ;  /* 0x000000193f190211 */ /* 0x000fca00010f0c1c */
[----:B------:R-:W2:Y:S04]  /*12a0*/  @P0 LDG.E.U16 R30, desc[UR8][R24.64] ;  /* 0x00000008181e0981 */ /* 0x000ea8000c1e1500 */
[----:B------:R-:W2:Y:S01]  /*12b0*/  @P0 LDG.E.U16 R28, desc[UR8][R24.64+0x2] ;  /* 0x00000208181c0981 */ /* 0x000ea2000c1e1500 */
[----:B---3--:R-:W-:Y:S02]  /*12c0*/  SHF.L.U32 R64, R64, 0x10, RZ ;  /* 0x0000001040407819 */ /* 0x008fe400000006ff */
[----:B----4-:R-:W-:Y:S02]  /*12d0*/  SHF.L.U32 R62, R62, 0x10, RZ ;  /* 0x000000103e3e7819 */ /* 0x010fe400000006ff */
[----:B--2---:R-:W-:Y:S02]  /*12e0*/  @P0 SHF.L.U32 R59, R30, 0x10, RZ ;  /* 0x000000101e3b0819 */ /* 0x004fe400000006ff */
[----:B------:R-:W-:-:S07]  /*12f0*/  @P0 SHF.L.U32 R23, R28, 0x10, RZ ;  /* 0x000000101c170819 */ /* 0x000fce00000006ff */
.L_x_765:
[----:B------:R-:W-:Y:S05]  /*1300*/  BSYNC B0 ;  /* 0x0000000000007941 */ /* 0x000fea0003800000 */
.L_x_764:
[C---:B------:R-:W-:Y:S01]  /*1310*/  FADD.FTZ R29, -R22.reuse, R29 ;  /* 0x0000001d161d7221 */ /* 0x040fe20000010100 */
[----:B------:R-:W-:Y:S01]  /*1320*/  FADD.FTZ R31, -R22, R31 ;  /* 0x0000001f161f7221 */ /* 0x000fe20000010100 */
[--C-:B-----5:R-:W-:Y:S02]  /*1330*/  HADD2.F32 R27, -RZ, R44.reuse.H0_H0 ;  /* 0x2000002cff1b7230 */ /* 0x120fe40000004100 */
[----:B------:R-:W-:Y:S02]  /*1340*/  HADD2.F32 R25, -RZ, R44.H1_H1 ;  /* 0x3000002cff197230 */ /* 0x000fe40000004100 */
[-C--:B-1----:R-:W-:Y:S01]  /*1350*/  FMUL.FTZ R26, R29, R60.reuse ;  /* 0x0000003c1d1a7220 */ /* 0x082fe20000410000 */
        /* <DEDUP_REMOVED lines=13> */
[----:B-1----:R-:W-:Y:S01]  /*1430*/  FMUL.FTZ R27, R27, R32 ;  /* 0x000000201b1b7220 */ /* 0x002fe20000410000 */
[----:B------:R-:W-:Y:S01]  /*1440*/  FADD.FTZ R35, -R32, 1 ;  /* 0x3f80000020237421 */ /* 0x000fe20000010100 */
[----:B------:R-:W-:-:S03]  /*1450*/  FADD.FTZ R32, -R34, 1 ;  /* 0x3f80000022207421 */ /* 0x000fc60000010100 */
[----:B------:R-:W-:Y:S01]  /*1460*/  FFMA.FTZ R28, R28, R35, 1 ;  /* 0x3f8000001c1c7423 */ /* 0x000fe20000010023 */
[----:B------:R-:W-:-:S03]  /*1470*/  FFMA.FTZ R32, R29, R32, 1 ;  /* 0x3f8000001d207423 */ /* 0x000fc60000010020 */
[----:B------:R-:W-:Y:S01]  /*1480*/  FMUL.FTZ R27, R27, R28 ;  /* 0x0000001c1b1b7220 */ /* 0x000fe20000410000 */
[----:B------:R-:W-:-:S07]  /*1490*/  FMUL.FTZ R25, R25, R32 ;  /* 0x0000002019197220 */ /* 0x000fce0000410000 */
.L_x_766:
[----:B------:R-:W-:Y:S01]  /*14a0*/  FMUL.FTZ R29, R27, R64 ;  /* 0x000000401b1d7220 */ /* 0x000fe20000410000 */
[--C-:B------:R-:W-:Y:S02]  /*14b0*/  HADD2.F32 R33, -RZ, R46.reuse.H0_H0 ;  /* 0x2000002eff217230 */ /* 0x100fe40000004100 */
[----:B------:R-:W-:Y:S01]  /*14c0*/  FMUL.FTZ R28, R25, R62 ;  /* 0x0000003e191c7220 */ /* 0x000fe20000410000 */
[----:B------:R-:W-:Y:S02]  /*14d0*/  HADD2.F32 R35, -RZ, R46.H1_H1 ;  /* 0x3000002eff237230 */ /* 0x000fe40000004100 */
[----:B------:R-:W-:Y:S01]  /*14e0*/  FFMA.FTZ R31, R26, R29, RZ ;  /* 0x0000001d1a1f7223 */ /* 0x000fe200000100ff */
[----:B------:R-:W-:Y:S01]  /*14f0*/  FADD.FTZ R29, RZ, R29 ;  /* 0x0000001dff1d7221 */ /* 0x000fe20000010000 */
[----:B------:R-:W-:Y:S01]  /*1500*/  FADD.FTZ R33, -R22, R33 ;  /* 0x0000002116217221 */ /* 0x000fe20000010100 */
[----:B------:R-:W-:Y:S01]  /*1510*/  FFMA.FTZ R72, R26, R27, RZ ;  /* 0x0000001b1a487223 */ /* 0x000fe200000100ff */
[----:B------:R-:W-:Y:S01]  /*1520*/  FADD.FTZ R35, -R22, R35 ;  /* 0x0000002316237221 */ /* 0x000fe20000010100 */
[----:B------:R-:W-:Y:S01]  /*1530*/  FFMA.FTZ R37, R24, R28, R31 ;  /* 0x0000001c18257223 */ /* 0x000fe2000001001f */
[----:B------:R-:W-:Y:S01]  /*1540*/  FADD.FTZ R61, R28, R29 ;  /* 0x0000001d1c3d7221 */ /* 0x000fe20000010000 */
[-C--:B------:R-:W-:Y:S01]  /*1550*/  FMUL.FTZ R63, R33, R60.reuse ;  /* 0x0000003c213f7220 */ /* 0x080fe20000410000 */
        /* <DEDUP_REMOVED lines=22> */
.L_x_767:
[----:B------:R-:W-:Y:S01]  /*16c0*/  FADD.FTZ R28, RZ, R27 ;  /* 0x0000001bff1c7221 */ /* 0x000fe20000010000 */
[----:B------:R-:W-:Y:S01]  /*16d0*/  FMUL.FTZ R30, R29, R64 ;  /* 0x000000401d1e7220 */ /* 0x000fe20000410000 */
[----:B------:R-:W-:Y:S01]  /*16e0*/  FFMA.FTZ R24, R24, R25, RZ ;  /* 0x0000001918187223 */ /* 0x000fe200000100ff */
[C---:B------:R-:W-:Y:S01]  /*16f0*/  FFMA.FTZ R26, R63.reuse, R29, R72 ;  /* 0x0000001d3f1a7223 */ /* 0x040fe20000010048 */
[----:B------:R-:W-:Y:S01]  /*1700*/  FADD.FTZ R27, R28, R29 ;  /* 0x0000001d1c1b7221 */ /* 0x000fe20000010000 */
[----:B------:R-:W-:Y:S01]  /*1710*/  FADD.FTZ R28, RZ, R25 ;  /* 0x00000019ff1c7221 */ /* 0x000fe20000010000 */
[----:B------:R-:W-:Y:S01]  /*1720*/  FFMA.FTZ R29, R63, R30, R37 ;  /* 0x0000001e3f1d7223 */ /* 0x000fe20000010025 */
[----:B------:R-:W-:Y:S02]  /*1730*/  HADD2.F32 R33, -RZ, R41.H1_H1 ;  /* 0x30000029ff217230 */ /* 0x000fe40000004100 */
[----:B------:R-:W-:Y:S01]  /*1740*/  FFMA.FTZ R24, R74, R31, R24 ;  /* 0x0000001f4a187223 */ /* 0x000fe20000010018 */
[----:B------:R-:W-:Y:S01]  /*1750*/  FADD.FTZ R25, R28, R31 ;  /* 0x0000001f1c197221 */ /* 0x000fe20000010000 */
[----:B------:R-:W-:Y:S01]  /*1760*/  FMUL.FTZ R28, R31, R62 ;  /* 0x0000003e1f1c7220 */ /* 0x000fe20000410000 */
[----:B------:R-:W-:Y:S01]  /*1770*/  FADD.FTZ R31, R61, R30 ;  /* 0x0000001e3d1f7221 */ /* 0x000fe20000010000 */
[----:B------:R-:W-:-:S02]  /*1780*/  FADD.FTZ R33, -R22, R33 ;  /* 0x0000002116217221 */ /* 0x000fc40000010100 */
[----:B------:R-:W-:Y:S01]  /*1790*/  FFMA.FTZ R37, R74, R28, R29 ;  /* 0x0000001c4a257223 */ /* 0x000fe2000001001d */
[----:B------:R-:W-:Y:S02]  /*17a0*/  HADD2.F32 R29, -RZ, R41.H0_H0 ;  /* 0x20000029ff1d7230 */ /* 0x000fe40000004100 */
[----:B------:R-:W-:Y:S01]  /*17b0*/  FADD.FTZ R61, R28, R31 ;  /* 0x0000001f1c3d7221 */ /* 0x000fe20000010000 */
[----:B------:R-:W-:Y:S01]  /*17c0*/  FMUL.FTZ R65, R33, R60 ;  /* 0x0000003c21417220 */ /* 0x000fe20000410000 */
[----:B------:R-:W-:Y:S02]  /*17d0*/  HADD2.F32 R31, -RZ, R40.H1_H1 ;  /* 0x30000028ff1f7230 */ /* 0x000fe40000004100 */
[----:B------:R-:W-:-:S04]  /*17e0*/  FADD.FTZ R29, -R22, R29 ;  /* 0x0000001d161d7221 */ /* 0x000fc80000010100 */
        /* <DEDUP_REMOVED lines=21> */
.L_x_768:
[----:B------:R-:W-:Y:S01]  /*1940*/  FMUL.FTZ R28, R29, R64 ;  /* 0x000000401d1c7220 */ /* 0x000fe20000410000 */
[----:B------:R-:W-:Y:S01]  /*1950*/  FADD.FTZ R27, R27, R29 ;  /* 0x0000001d1b1b7221 */ /* 0x000fe20000010000 */
[----:B------:R-:W-:Y:S01]  /*1960*/  FFMA.FTZ R26, R63, R29, R26 ;  /* 0x0000001d3f1a7223 */ /* 0x000fe2000001001a */
[----:B------:R-:W-:Y:S01]  /*1970*/  FMUL.FTZ R30, R31, R62 ;  /* 0x0000003e1f1e7220 */ /* 0x000fe20000410000 */
[----:B------:R-:W-:Y:S01]  /*1980*/  FFMA.FTZ R29, R63, R28, R37 ;  /* 0x0000001c3f1d7223 */ /* 0x000fe20000010025 */
[----:B------:R-:W-:Y:S01]  /*1990*/  FFMA.FTZ R24, R65, R31, R24 ;  /* 0x0000001f41187223 */ /* 0x000fe20000010018 */
[--C-:B------:R-:W-:Y:S02]  /*19a0*/  HADD2.F32 R33, -RZ, R42.reuse.H1_H1 ;  /* 0x3000002aff217230 */ /* 0x100fe40000004100 */
[----:B------:R-:W-:Y:S01]  /*19b0*/  FADD.FTZ R25, R25, R31 ;  /* 0x0000001f19197221 */ /* 0x000fe20000010000 */
[----:B------:R-:W-:Y:S01]  /*19c0*/  FFMA.FTZ R65, R65, R30, R29 ;  /* 0x0000001e41417223 */ /* 0x000fe2000001001d */
[----:B------:R-:W-:-:S02]  /*19d0*/  HADD2.F32 R29, -RZ, R42.H0_H0 ;  /* 0x2000002aff1d7230 */ /* 0x000fc40000004100 */
[----:B------:R-:W-:Y:S01]  /*19e0*/  FADD.FTZ R31, R61, R28 ;  /* 0x0000001c3d1f7221 */ /* 0x000fe20000010000 */
[C---:B------:R-:W-:Y:S02]  /*19f0*/  FADD.FTZ R33, -R22.reuse, R33 ;  /* 0x0000002116217221 */ /* 0x040fe40000010100 */
[----:B------:R-:W-:Y:S01]  /*1a00*/  FADD.FTZ R29, -R22, R29 ;  /* 0x0000001d161d7221 */ /* 0x000fe20000010100 */
[----:B------:R-:W-:Y:S01]  /*1a10*/  FADD.FTZ R37, R30, R31 ;  /* 0x0000001f1e257221 */ /* 0x000fe20000010000 */
        /* <DEDUP_REMOVED lines=23> */
.L_x_769:
        /* <DEDUP_REMOVED lines=37> */
.L_x_770:
[----:B------:R-:W-:Y:S01]  /*1de0*/  FMUL.FTZ R30, R29, R64 ;  /* 0x000000401d1e7220 */ /* 0x000fe20000410000 */
[----:B------:R-:W-:Y:S01]  /*1df0*/  FADD.FTZ R28, R25, R31 ;  /* 0x0000001f191c7221 */ /* 0x000fe20000010000 */
[----:B------:R-:W-:Y:S01]  /*1e00*/  FADD.FTZ R27, R27, R29 ;  /* 0x0000001d1b1b7221 */ /* 0x000fe20000010000 */
[----:B------:R-:W-:Y:S01]  /*1e10*/  FFMA.FTZ R26, R61, R29, R26 ;  /* 0x0000001d3d1a7223 */ /* 0x000fe2000001001a */
[----:B------:R-:W-:Y:S01]  /*1e20*/  FFMA.FTZ R25, R65, R31, R24 ;  /* 0x0000001f41197223 */ /* 0x000fe20000010018 */
        /* <DEDUP_REMOVED lines=8> */
[----:B------:R-:W-:Y:S02]  /*1eb0*/  HADD2.F32 R31, -RZ, R16.H1_H1 ;  /* 0x30000010ff1f7230 */ /* 0x000fe40000004100 */
[----:B------:R-:W-:Y:S01]  /*1ec0*/  FADD.FTZ R29, -R22, R29 ;  /* 0x0000001d161d7221 */ /* 0x000fe20000010100 */
[----:B------:R-:W-:-:S03]  /*1ed0*/  FMUL.FTZ R72, R33, R60 ;  /* 0x0000003c21487220 */ /* 0x000fc60000410000 */
        /* <DEDUP_REMOVED lines=21> */
.L_x_771:
[----:B------:R-:W-:Y:S01]  /*2030*/  FADD.FTZ R24, R28, R31 ;  /* 0x0000001f1c187221 */ /* 0x000fe20000010000 */
[----:B------:R-:W-:Y:S01]  /*2040*/  FFMA.FTZ R28, R72, R31, R25 ;  /* 0x0000001f481c7223 */ /* 0x000fe20000010019 */
[----:B------:R-:W-:Y:S01]  /*2050*/  FMUL.FTZ R30, R29, R64 ;  /* 0x000000401d1e7220 */ /* 0x000fe20000410000 */
[--C-:B------:R-:W-:Y:S02]  /*2060*/  HADD2.F32 R25, -RZ, R8.reuse.H0_H0 ;  /* 0x20000008ff197230 */ /* 0x100fe40000004100 */
[----:B------:R-:W-:Y:S01]  /*2070*/  FADD.FTZ R27, R27, R29 ;  /* 0x0000001d1b1b7221 */ /* 0x000fe20000010000 */
[----:B------:R-:W-:Y:S02]  /*2080*/  HADD2.F32 R33, -RZ, R8.H1_H1 ;  /* 0x30000008ff217230 */ /* 0x000fe40000004100 */
[C---:B------:R-:W-:Y:S01]  /*2090*/  FFMA.FTZ R29, R61.reuse, R29, R26 ;  /* 0x0000001d3d1d7223 */ /* 0x040fe2000001001a */
[----:B------:R-:W-:Y:S01]  /*20a0*/  FFMA.FTZ R26, R61, R30, R65 ;  /* 0x0000001e3d1a7223 */ /* 0x000fe20000010041 */
[----:B------:R-:W-:Y:S01]  /*20b0*/  FMUL.FTZ R31, R31, R62 ;  /* 0x0000003e1f1f7220 */ /* 0x000fe20000410000 */
[----:B------:R-:W-:Y:S01]  /*20c0*/  FADD.FTZ R30, R37, R30 ;  /* 0x0000001e251e7221 */ /* 0x000fe20000010000 */
[C---:B------:R-:W-:Y:S01]  /*20d0*/  FADD.FTZ R25, -R22.reuse, R25 ;  /* 0x0000001916197221 */ /* 0x040fe20000010100 */
        /* <DEDUP_REMOVED lines=26> */
.L_x_772:
[----:B------:R-:W-:Y:S01]  /*2280*/  FMUL.FTZ R31, R30, R64 ;  /* 0x000000401e1f7220 */ /* 0x000fe20000410000 */
[----:B------:R-:W-:Y:S01]  /*2290*/  FADD.FTZ R26, R27, R30 ;  /* 0x0000001e1b1a7221 */ /* 0x000fe20000010000 */
[C---:B------:R-:W-:Y:S01]  /*22a0*/  FFMA.FTZ R27, R74.reuse, R30, R29 ;  /* 0x0000001e4a1b7223 */ /* 0x040fe2000001001d */
[----:B------:R-:W-:Y:S01]  /*22b0*/  FMUL.FTZ R30, R25, R62 ;  /* 0x0000003e191e7220 */ /* 0x000fe20000410000 */
[----:B------:R-:W-:Y:S01]  /*22c0*/  FFMA.FTZ R29, R74, R31, R72 ;  /* 0x0000001f4a1d7223 */ /* 0x000fe20000010048 */
[----:B------:R-:W-:Y:S01]  /*22d0*/  FADD.FTZ R31, R36, R31 ;  /* 0x0000001f241f7221 */ /* 0x000fe20000010000 */
[C---:B------:R-:W-:Y:S01]  /*22e0*/  FFMA.FTZ R28, R37.reuse, R25, R28 ;  /* 0x00000019251c7223 */ /* 0x040fe2000001001c */
[----:B------:R-:W-:Y:S02]  /*22f0*/  HADD2.F32 R33, -RZ, R14.H0_H0 ;  /* 0x2000000eff217230 */ /* 0x000fe40000004100 */
[----:B------:R-:W-:Y:S01]  /*2300*/  FFMA.FTZ R61, R37, R30, R29 ;  /* 0x0000001e253d7223 */ /* 0x000fe2000001001d */
[----:B------:R-:W-:Y:S01]  /*2310*/  FADD.FTZ R72, R30, R31 ;  /* 0x0000001f1e487221 */ /* 0x000fe20000010000 */
[----:B------:R-:W-:-:S02]  /*2320*/  HADD2.F32 R29, -RZ, R12.H0_H0 ;  /* 0x2000000cff1d7230 */ /* 0x000fc40000004100 */
[----:B------:R-:W-:-:S03]  /*2330*/  HADD2.F32 R31, -RZ, R12.H1_H1 ;  /* 0x3000000cff1f7230 */ /* 0x000fc60000004100 */
[C---:B------:R-:W-:Y:S02]  /*2340*/  FADD.FTZ R29, -R22.reuse, R29 ;  /* 0x0000001d161d7221 */ /* 0x040fe40000010100 */
[----:B------:R-:W-:Y:S02]  /*2350*/  FADD.FTZ R31, -R22, R31 ;  /* 0x0000001f161f7221 */ /* 0x000fe40000010100 */
[-C--:B------:R-:W-:Y:S02]  /*2360*/  FMUL.FTZ R30, R29, R60.reuse ;  /* 0x0000003c1d1e7220 */ /* 0x080fe40000410000 */
[----:B------:R-:W-:Y:S01]  /*2370*/  FMUL.FTZ R29, R31, R60 ;  /* 0x0000003c1f1d7220 */ /* 0x000fe20000410000 */
        /* <DEDUP_REMOVED lines=20> */
.L_x_773:
        /* <DEDUP_REMOVED lines=10> */
[----:B------:R-:W-:Y:S01]  /*2560*/  UIADD3 UR5, UR6, 0xd0, URZ ;  /* 0x000000d006057890 */ /* 0x000fe2000fffe03f */
[----:B------:R-:W-:Y:S01]  /*2570*/  ISETP.NE.AND P2, PT, R57, RZ, PT ;  /* 0x000000ff3900720c */ /* 0x000fe20003f45270 */
[----:B------:R-:W-:Y:S01]  /*2580*/  FADD.FTZ R34, R24, R25 ;  /* 0x0000001918227221 */ /* 0x000fe20000010000 */
[----:B------:R-:W1:Y:S01]  /*2590*/  SHFL.DOWN PT, R35, R36, 0x1, 0x1f ;  /* 0x08201f0024237f89 */ /* 0x000e6200000e0000 */
[----:B------:R-:W-:Y:S01]  /*25a0*/  FFMA.FTZ R24, R30, R33, R27 ;  /* 0x000000211e187223 */ /* 0x000fe2000001001b */
[----:B------:R-:W-:Y:S01]  /*25b0*/  FFMA.FTZ R25, R29, R31, R28 ;  /* 0x0000001f1d197223 */ /* 0x000fe2000001001c */
[----:B------:R-:W-:Y:S01]  /*25c0*/  FADD.FTZ R26, R26, R33 ;  /* 0x000000211a1a7221 */ /* 0x000fe20000010000 */
[----:B------:R-:W2:Y:S01]  /*25d0*/  SHFL.DOWN PT, R32, R37, 0x1, 0x1f ;  /* 0x08201f0025207f89 */ /* 0x000ea200000e0000 */
[----:B------:R-:W-:Y:S01]  /*25e0*/  FADD.FTZ R27, R34, R31 ;  /* 0x0000001f221b7221 */ /* 0x000fe20000010000 */
[----:B------:R-:W-:Y:S01]  /*25f0*/  BSSY B0, `(.L_x_774) ;  /* 0x000004f000007945 */ /* 0x000fe20003800000 */
        /* <DEDUP_REMOVED lines=78> */
.L_x_775:
[----:B------:R-:W-:Y:S05]  /*2ae0*/  BSYNC B0 ;  /* 0x0000000000007941 */ /* 0x000fea0003800000 */
.L_x_774:
        /* <DEDUP_REMOVED lines=318> */
.L_x_777:
[----:B------:R-:W-:Y:S05]  /*3ed0*/  BSYNC B0 ;  /* 0x0000000000007941 */ /* 0x000fea0003800000 */
.L_x_776:
        /* <DEDUP_REMOVED lines=18> */
.L_x_779:
[----:B------:R-:W-:Y:S05]  /*4000*/  BSYNC B0 ;  /* 0x0000000000007941 */ /* 0x000fea0003800000 */
.L_x_778:
        /* <DEDUP_REMOVED lines=32> */
.L_x_782:
[----:B--2---:R-:W2:Y:S04]  /*4210*/  LDG.E.STRONG.GPU R26, desc[UR8][R24.64] ;  /* 0x00000008181a7981 */ /* 0x004ea8000c1ef900 */
[----:B--2---:R-:W-:Y:S01]  /*4220*/  CCTL.IVALL ;  /* 0x00000000ff00798f */ /* 0x004fe20002000000 */
[----:B------:R-:W-:Y:S05]  /*4230*/  YIELD ;  /* 0x0000000000007946 */ /* 0x000fea0003800000 */
[----:B------:R-:W-:-:S13]  /*4240*/  ISETP.NE.AND P0, PT, R26, R33, PT ;  /* 0x000000211a00720c */ /* 0x000fda0003f05270 */
[----:B------:R-:W-:Y:S05]  /*4250*/  @P0 BRA `(.L_x_782) ;  /* 0xfffffffc00ec0947 */ /* 0x000fea000383ffff */
.L_x_781:
        /* <DEDUP_REMOVED lines=17> */
.L_x_786:
        /* <DEDUP_REMOVED lines=115> */
.L_x_785:
        /* <DEDUP_REMOVED lines=61> */
.L_x_787:
[----:B------:R-:W-:-:S13]  /*4e70*/  ISETP.NE.OR P0, PT, R33, RZ, P0 ;  /* 0x000000ff2100720c */ /* 0x000fda0000705670 */
[----:B------:R-:W-:Y:S05]  /*4e80*/  @!P0 BRA `(.L_x_783) ;  /* 0x00000000007c8947 */ /* 0x000fea0003800000 */
.L_x_784:
        /* <DEDUP_REMOVED lines=31> */
.L_x_783:
        /* <DEDUP_REMOVED lines=11> */
.L_x_789:
[----:B------:R-:W-:Y:S05]  /*5130*/  BSYNC B0 ;  /* 0x0000000000007941 */ /* 0x000fea0003800000 */
.L_x_788:
        /* <DEDUP_REMOVED lines=16> */
.L_x_780:
[----:B------:R-:W1:Y:S01]  /*5240*/  S2UR UR6, SR_CgaCtaId ;  /* 0x00000000000679c3 */ /* 0x000e620000008800 */
[----:B------:R-:W-:Y:S01]  /*5250*/  UMOV UR5, 0x400 ;  /* 0x0000040000057882 */ /* 0x000fe20000000000 */
[--C-:B--2---:R-:W-:Y:S01]  /*5260*/  HADD2.F32 R27, -RZ, R45.reuse.H0_H0 ;  /* 0x2000002dff1b7230 */ /* 0x104fe20000004100 */
[----:B------:R-:W-:Y:S01]  /*5270*/  ULDC.64 UR14, c[0x0][0x290] ;  /* 0x0000a400000e7ab9 */ /* 0x000fe20000000a00 */
[----:B------:R-:W-:Y:S01]  /*5280*/  HADD2.F32 R45, -RZ, R45.H1_H1 ;  /* 0x3000002dff2d7230 */ /* 0x000fe20000004100 */
[----:B------:R-:W-:Y:S01]  /*5290*/  ISETP.GE.U32.AND P0, PT, R54, UR14, PT ;  /* 0x0000000e36007c0c */ /* 0x000fe2000bf06070 */
[----:B------:R-:W-:Y:S02]  /*52a0*/  HADD2.F32 R31, -RZ, R46.H0_H0 ;  /* 0x2000002eff1f7230 */ /* 0x000fe40000004100 */
[C---:B------:R-:W-:Y:S01]  /*52b0*/  FADD.FTZ R33, -R22.reuse, R27 ;  /* 0x0000001b16217221 */ /* 0x040fe20000010100 */
[----:B------:R-:W-:Y:S02]  /*52c0*/  HADD2.F32 R27, -RZ, R44.H1_H1 ;  /* 0x3000002cff1b7230 */ /* 0x000fe40000004100 */
[----:B------:R-:W-:Y:S01]  /*52d0*/  FADD.FTZ R45, -R22, R45 ;  /* 0x0000002d162d7221 */ /* 0x000fe20000010100 */
[----:B-1----:R-:W-:-:S09]  /*52e0*/  ULEA UR5, UR6, UR5, 0x18 ;  /* 0x0000000506057291 */ /* 0x002fd2000f8ec03f */
[----:B------:R0:W-:Y:S01]  /*52f0*/  @!P2 STS.64 [UR5+0xc0], R36 ;  /* 0x0000c024ff00a988 */ /* 0x0001e20008000a05 */
[----:B------:R-:W-:Y:S01]  /*5300*/  BAR.SYNC.DEFER_BLOCKING 0x0 ;  /* 0x0000000000007b1d */ /* 0x000fe20000010000 */
[----:B0-----:R-:W-:-:S05]  /*5310*/  FMUL.FTZ R36, R33, R60 ;  /* 0x0000003c21247220 */ /* 0x001fca0000410000 */
[----:B------:R-:W0:Y:S01]  /*5320*/  LDS.64 R24, [UR5+0xc0] ;  /* 0x0000c005ff187984 */ /* 0x000e220008000a00 */
[----:B------:R-:W-:Y:S02]  /*5330*/  ULDC UR5, c[0x0][0x2bc] ;  /* 0x0000af0000057ab9 */ /* 0x000fe40000000800 */
[----:B0-----:R-:W-:Y:S01]  /*5340*/  FMUL.FTZ R28, R24, UR5 ;  /* 0x00000005181c7c20 */ /* 0x001fe20008410000 */
[----:B------:R-:W-:Y:S01]  /*5350*/  FMUL.FTZ R29, R25, UR5 ;  /* 0x00000005191d7c20 */ /* 0x000fe20008410000 */
[----:B------:R-:W-:Y:S02]  /*5360*/  HADD2.F32 R25, -RZ, R44.H0_H0 ;  /* 0x2000002cff197230 */ /* 0x000fe40000004100 */
        /* <DEDUP_REMOVED lines=20> */
.L_x_790:
        /* <DEDUP_REMOVED lines=20> */
.L_x_792:
[----:B------:R-:W-:Y:S05]  /*55f0*/  BSYNC B0 ;  /* 0x0000000000007941 */ /* 0x000fea0003800000 */
.L_x_791:
[----:B0-----:R-:W-:Y:S01]  /*5600*/  HADD2.F32 R27, -RZ, R46.H1_H1 ;  /* 0x3000002eff1b7230 */ /* 0x001fe20000004100 */
[----:B------:R-:W-:Y:S01]  /*5610*/  ISETP.GE.U32.AND P2, PT, R53, UR14, PT ;  /* 0x0000000e35007c0c */ /* 0x000fe2000bf46070 */
[C---:B------:R-:W-:Y:S01]  /*5620*/  FADD.FTZ R31, -R22.reuse, R31 ;  /* 0x0000001f161f7221 */ /* 0x040fe20000010100 */
[----:B------:R-:W-:Y:S01]  /*5630*/  ISETP.GE.AND.EX P3, PT, R9, UR15, PT, P0 ;  /* 0x0000000f09007c0c */ /* 0x000fe2000bf66300 */
[----:B------:R-:W-:Y:S01]  /*5640*/  HADD2.F32 R25, -RZ, R43.H0_H0 ;  /* 0x2000002bff197230 */ /* 0x000fe20000004100 */
[----:B------:R-:W-:Y:S01]  /*5650*/  ISETP.GE.AND.EX P4, PT, R11, UR15, PT, P2 ;  /* 0x0000000f0b007c0c */ /* 0x000fe2000bf86320 */
[----:B------:R-:W-:Y:S01]  /*5660*/  FADD.FTZ R27, -R22, R27 ;  /* 0x0000001b161b7221 */ /* 0x000fe20000010100 */
[----:B------:R-:W-:Y:S01]  /*5670*/  HADD2.F32 R37, -RZ, R41.H0_H0 ;  /* 0x20000029ff257230 */ /* 0x000fe20000004100 */
[----:B------:R-:W-:Y:S01]  /*5680*/  ISETP.GE.U32.AND P0, PT, R52, UR14, PT ;  /* 0x0000000e34007c0c */ /* 0x000fe2000bf06070 */
[----:B------:R-:W-:Y:S01]  /*5690*/  HADD2.F32 R43, -RZ, R43.H1_H1 ;  /* 0x3000002bff2b7230 */ /* 0x000fe20000004100 */
[----:B------:R-:W-:Y:S01]  /*56a0*/  ISETP.GE.U32.AND P2, PT, R51, UR14, PT ;  /* 0x0000000e33007c0c */ /* 0x000fe2000bf46070 */
[----:B------:R-:W-:Y:S01]  /*56b0*/  HADD2.F32 R41, -RZ, R41.H1_H1 ;  /* 0x30000029ff297230 */ /* 0x000fe20000004100 */
[----:B------:R-:W-:Y:S01]  /*56c0*/  ISETP.GT.U32.OR P3, PT, R57, 0x27f, P3 ;  /* 0x0000027f3900780c */ /* 0x000fe20001f64470 */
        /* <DEDUP_REMOVED lines=22> */
.L_x_793:
        /* <DEDUP_REMOVED lines=20> */
.L_x_795:
[----:B------:R-:W-:Y:S05]  /*5970*/  BSYNC B0 ;  /* 0x0000000000007941 */ /* 0x000fea0003800000 */
.L_x_794:
[C---:B------:R-:W-:Y:S01]  /*5980*/  FADD.FTZ R37, -R22.reuse, R37 ;  /* 0x0000002516257221 */ /* 0x040fe20000010100 */
[----:B------:R-:W-:Y:S01]  /*5990*/  FADD.FTZ R41, -R22, R41 ;  /* 0x0000002916297221 */ /* 0x000fe20000010100 */
[--C-:B0-----:R-:W-:Y:S02]  /*59a0*/  HADD2.F32 R9, -RZ, R40.reuse.H0_H0 ;  /* 0x20000028ff097230 */ /* 0x101fe40000004100 */
[----:B------:R-:W-:Y:S02]  /*59b0*/  HADD2.F32 R25, -RZ, R40.H1_H1 ;  /* 0x30000028ff197230 */ /* 0x000fe40000004100 */
        /* <DEDUP_REMOVED lines=21> */
.L_x_796:
[----:B------:R-:W-:Y:S04]  /*5b10*/  BSSY B0, `(.L_x_797) ;  /* 0x0000014000007945 */ /* 0x000fe80003800000 */
[----:B------:R-:W-:Y:S05]  /*5b20*/  @P4 BRA `(.L_x_798) ;  /* 0x0000000000484947 */ /* 0x000fea0003800000 */
[C-C-:B------:R-:W-:Y:S01]  /*5b30*/  FFMA.FTZ R24, R28.reuse, R34, R29.reuse ;  /* 0x000000221c187223 */ /* 0x140fe2000001001d */
[----:B------:R-:W-:Y:S01]  /*5b40*/  FFMA.FTZ R26, R28, R36, R29 ;  /* 0x000000241c1a7223 */ /* 0x000fe2000001001d */
[----:B------:R-:W-:Y:S02]  /*5b50*/  ULDC.64 UR12, c[0x0][0x288] ;  /* 0x0000a200000c7ab9 */ /* 0x000fe40000000a00 */
[----:B------:R-:W-:Y:S02]  /*5b60*/  IMAD R30, R11, UR12, RZ ;  /* 0x0000000c0b1e7c24 */ /* 0x000fe4000f8e02ff */
[----:B------:R-:W-:Y:S01]  /*5b70*/  FFMA.FTZ R9, R9, R64, -R24 ;  /* 0x0000004009097223 */ /* 0x000fe20000010818 */
[----:B------:R-:W-:Y:S01]  /*5b80*/  FFMA.FTZ R11, R25, R62, -R26 ;  /* 0x0000003e190b7223 */ /* 0x000fe2000001081a */
[----:B------:R-:W-:Y:S01]  /*5b90*/  MOV R24, R68 ;  /* 0x0000004400187202 */ /* 0x000fe20000000f00 */
[----:B------:R-:W-:Y:S01]  /*5ba0*/  IMAD R27, R53, UR13, R30 ;  /* 0x0000000d351b7c24 */ /* 0x000fe2000f8e021e */
[----:B------:R-:W-:Y:S01]  /*5bb0*/  MOV R25, R71 ;  /* 0x0000004700197202 */ /* 0x000fe20000000f00 */
        /* <DEDUP_REMOVED lines=9> */
.L_x_798:
[----:B------:R-:W-:Y:S05]  /*5c50*/  BSYNC B0 ;  /* 0x0000000000007941 */ /* 0x000fea0003800000 */
.L_x_797:
[--C-:B0-----:R-:W-:Y:S01]  /*5c60*/  HADD2.F32 R9, -RZ, R42.reuse.H0_H0 ;  /* 0x2000002aff097230 */ /* 0x101fe20000004100 */
[----:B------:R-:W-:Y:S01]  /*5c70*/  ISETP.GE.U32.AND P3, PT, R50, UR14, PT ;  /* 0x0000000e32007c0c */ /* 0x000fe2000bf66070 */
[----:B------:R-:W-:Y:S01]  /*5c80*/  HADD2.F32 R11, -RZ, R42.H1_H1 ;  /* 0x3000002aff0b7230 */ /* 0x000fe20000004100 */
[----:B------:R-:W-:Y:S01]  /*5c90*/  ISETP.GE.U32.AND P4, PT, R49, UR14, PT ;  /* 0x0000000e31007c0c */ /* 0x000fe2000bf86070 */
[----:B------:R-:W-:Y:S01]  /*5ca0*/  HADD2.F32 R25, -RZ, R12.H0_H0 ;  /* 0x2000000cff197230 */ /* 0x000fe20000004100 */
[----:B------:R-:W-:Y:S01]  /*5cb0*/  ISETP.GE.U32.AND P6, PT, R48, UR14, PT ;  /* 0x0000000e30007c0c */ /* 0x000fe2000bfc6070 */
        /* <DEDUP_REMOVED lines=10> */
[----:B------:R-:W-:-:S02]  /*5d60*/  HADD2.F32 R31, -RZ, R8.H1_H1 ;  /* 0x30000008ff1f7230 */ /* 0x000fc40000004100 */
[C---:B------:R-:W-:Y:S01]  /*5d70*/  FADD.FTZ R43, -R22.reuse, R9 ;  /* 0x00000009162b7221 */ /* 0x040fe20000010100 */
[----:B------:R-:W-:Y:S02]  /*5d80*/  HADD2.F32 R61, -RZ, R12.H1_H1 ;  /* 0x3000000cff3d7230 */ /* 0x000fe40000004100 */
[C---:B------:R-:W-:Y:S01]  /*5d90*/  FADD.FTZ R45, -R22.reuse, R11 ;  /* 0x0000000b162d7221 */ /* 0x040fe20000010100 */
[C---:B------:R-:W-:Y:S01]  /*5da0*/  FADD.FTZ R11, -R22.reuse, R25 ;  /* 0x00000019160b7221 */ /* 0x040fe20000010100 */
[--C-:B------:R-:W-:Y:S02]  /*5db0*/  HADD2.F32 R9, -RZ, R39.reuse.H0_H0 ;  /* 0x20000027ff097230 */ /* 0x100fe40000004100 */
[C---:B------:R-:W-:Y:S01]  /*5dc0*/  FADD.FTZ R41, -R22.reuse, R41 ;  /* 0x0000002916297221 */ /* 0x040fe20000010100 */
[C---:B------:R-:W-:Y:S01]  /*5dd0*/  FADD.FTZ R37, -R22.reuse, R37 ;  /* 0x0000002516257221 */ /* 0x040fe20000010100 */
[C---:B------:R-:W-:Y:S01]  /*5de0*/  FADD.FTZ R33, -R22.reuse, R33 ;  /* 0x0000002116217221 */ /* 0x040fe20000010100 */
[C---:B------:R-:W-:Y:S01]  /*5df0*/  FADD.FTZ R35, -R22.reuse, R35 ;  /* 0x0000002316237221 */ /* 0x040fe20000010100 */
[C---:B------:R-:W-:Y:S01]  /*5e00*/  FADD.FTZ R27, -R22.reuse, R27 ;  /* 0x0000001b161b7221 */ /* 0x040fe20000010100 */
[C---:B------:R-:W-:Y:S01]  /*5e10*/  ISETP.GT.U32.OR P0, PT, R57.reuse, 0x27f, P0 ;  /* 0x0000027f3900780c */ /* 0x040fe20000704470 */
[C---:B------:R-:W-:Y:S01]  /*5e20*/  FADD.FTZ R31, -R22.reuse, R31 ;  /* 0x0000001f161f7221 */ /* 0x040fe20000010100 */
[C---:B------:R-:W-:Y:S01]  /*5e30*/  ISETP.GT.U32.OR P2, PT, R57.reuse, 0x27f, P2 ;  /* 0x0000027f3900780c */ /* 0x040fe20001744470 */
[----:B------:R-:W-:Y:S01]  /*5e40*/  FADD.FTZ R25, -R22, R61 ;  /* 0x0000003d16197221 */ /* 0x000fe20000010100 */
[C---:B------:R-:W-:Y:S01]  /*5e50*/  ISETP.GT.U32.OR P3, PT, R57.reuse, 0x27f, P3 ;  /* 0x0000027f3900780c */ /* 0x040fe20001f64470 */
        /* <DEDUP_REMOVED lines=24> */
.L_x_799:
        /* <DEDUP_REMOVED lines=20> */
.L_x_801:
[----:B------:R-:W-:Y:S05]  /*6120*/  BSYNC B0 ;  /* 0x0000000000007941 */ /* 0x000fea0003800000 */
.L_x_800:
        /* <DEDUP_REMOVED lines=23> */
.L_x_802:
        /* <DEDUP_REMOVED lines=20> */
.L_x_804:
[----:B------:R-:W-:Y:S05]  /*63e0*/  BSYNC B0 ;  /* 0x0000000000007941 */ /* 0x000fea0003800000 */
.L_x_803:
[--C-:B------:R-:W-:Y:S02]  /*63f0*/  HADD2.F32 R9, -RZ, R16.reuse.H0_H0 ;  /* 0x20000010ff097230 */ /* 0x100fe40000004100 */
[-C--:B------:R-:W-:Y:S01]  /*6400*/  FMUL.FTZ R22, R33, R60.reuse ;  /* 0x0000003c21167220 */ /* 0x080fe20000410000 */
[----:B0-----:R-:W-:Y:S02]  /*6410*/  HADD2.F32 R13, -RZ, R16.H1_H1 ;  /* 0x30000010ff0d7230 */ /* 0x001fe40000004100 */
        /* <DEDUP_REMOVED lines=20> */
.L_x_805:
        /* <DEDUP_REMOVED lines=20> */
.L_x_807:
[----:B------:R-:W-:Y:S05]  /*66a0*/  BSYNC B0 ;  /* 0x0000000000007941 */ /* 0x000fea0003800000 */
.L_x_806:
        /* <DEDUP_REMOVED lines=23> */
.L_x_808:
        /* <DEDUP_REMOVED lines=20> */
.L_x_810:
[----:B------:R-:W-:Y:S05]  /*6960*/  BSYNC B0 ;  /* 0x0000000000007941 */ /* 0x000fea0003800000 */
.L_x_809:
        /* <DEDUP_REMOVED lines=23> */
.L_x_811:
        /* <DEDUP_REMOVED lines=19> */
.L_x_813:
[----:B------:R-:W-:Y:S05]  /*6c10*/  BSYNC B0 ;  /* 0x0000000000007941 */ /* 0x000fea0003800000 */
.L_x_812:
[----:B0-----:R-:W0:Y:S01]  /*6c20*/  LDC R9, c[0x0][0x10] ;  /* 0x00000400ff097b82 */ /* 0x001e220000000800 */
[----:B------:R-:W-:Y:S02]  /*6c30*/  IADD3 R47, R47, 0x1, RZ ;  /* 0x000000012f2f7810 */ /* 0x000fe40007ffe0ff */
[----:B0-----:R-:W-:-:S04]  /*6c40*/  IADD3 R56, R9, R56, RZ ;  /* 0x0000003809387210 */ /* 0x001fc80007ffe0ff */
[----:B------:R-:W-:-:S13]  /*6c50*/  ISETP.GE.AND P0, PT, R56, UR4, PT ;  /* 0x0000000438007c0c */ /* 0x000fda000bf06270 */
[----:B------:R-:W-:Y:S05]  /*6c60*/  @!P0 BRA `(.L_x_814) ;  /* 0xffffff9400b48947 */ /* 0x000fea000383ffff */
.L_x_763:
        /* <DEDUP_REMOVED lines=19> */
.L_x_816:
[----:B------:R-:W-:Y:S05]  /*6da0*/  BSYNC B0 ;  /* 0x0000000000007941 */ /* 0x000fea0003800000 */
.L_x_815:
        /* <DEDUP_REMOVED lines=11> */
.L_x_818:
[----:B------:R-:W2:Y:S04]  /*6e60*/  LDG.E.STRONG.GPU R5, desc[UR8][R2.64] ;  /* 0x0000000802057981 */ /* 0x000ea8000c1ef900 */
[----:B--2---:R-:W-:Y:S01]  /*6e70*/  CCTL.IVALL ;  /* 0x00000000ff00798f */ /* 0x004fe20002000000 */
[----:B------:R-:W-:Y:S05]  /*6e80*/  YIELD ;  /* 0x0000000000007946 */ /* 0x000fea0003800000 */
[----:B------:R-:W-:-:S13]  /*6e90*/  ISETP.NE.AND P0, PT, R5, R0, PT ;  /* 0x000000000500720c */ /* 0x000fda0003f05270 */
[----:B------:R-:W-:Y:S05]  /*6ea0*/  @P0 BRA `(.L_x_818) ;  /* 0xfffffffc00ec0947 */ /* 0x000fea000383ffff */
.L_x_817:
        /* <DEDUP_REMOVED lines=24> */
.L_x_819:
        /* <DEDUP_REMOVED lines=25> */
.L_x_820:
        /* <DEDUP_REMOVED lines=12> */
.L_x_2298:


//--------------------- .text._Z35group_norm_nhwc_bwd_one_pass_kernelI11Fp16IOFp16WLi64ELi20ELi640EEv26Group_norm_nhwc_bwd_params --------------------------
	.section	.text._Z35group_norm_nhwc_bwd_one_pass_kernelI11Fp16IOFp16WLi64ELi20ELi640EEv26Group_norm_nhwc_bwd_params,"ax",@progbits
	.align	128
        .global         _Z35group_norm_nhwc_bwd_one_pass_kernelI11Fp16IOFp16WLi64ELi20ELi640EEv26Group_norm_nhwc_bwd_params
        .type           _Z35group_norm_nhwc_bwd_one_pass_kernelI11Fp16IOFp16WLi64ELi20ELi640EEv26Group_norm_nhwc_bwd_params,@function
        .size           _Z35group_norm_nhwc_bwd_one_pass_kernelI11Fp16IOFp16WLi64ELi20ELi640EEv26Group_norm_nhwc_bwd_params,(.L_x_2299 - _Z35group_norm_nhwc_bwd_one_pass_kernelI11Fp16IOFp16WLi64ELi20ELi640EEv26Group_norm_nhwc_bwd_params)
        .other          _Z35group_norm_nhwc_bwd_one_pass_kernelI11Fp16IOFp16WLi64ELi20ELi640EEv26Group_norm_nhwc_bwd_params,@"STO_CUDA_ENTRY STV_DEFAULT"
_Z35group_norm_nhwc_bwd_one_pass_kernelI11Fp16IOFp16WLi64ELi20ELi640EEv26Group_norm_nhwc_bwd_params:
.text._Z35group_norm_nhwc_bwd_one_pass_kernelI11Fp16IOFp16WLi64ELi20ELi640EEv26Group_norm_nhwc_bwd_params:
        /* <DEDUP_REMOVED lines=47> */
.L_x_844:
        /* <DEDUP_REMOVED lines=103> */
.L_x_823:
[----:B------:R-:W-:Y:S05]  /*0960*/  BSYNC B0 ;  /* 0x0000000000007941 */ /* 0x000fea0003800000 */
.L_x_822:
        /* <DEDUP_REMOVED lines=25> */
.L_x_824:
        /* <DEDUP_REMOVED lines=99> */
.L_x_826:
[----:B------:R-:W-:Y:S05]  /*1130*/  BSYNC B0 ;  /* 0x0000000000007941 */ /* 0x000fea0003800000 */
.L_x_825:
        /* <DEDUP_REMOVED lines=318> */
.L_x_828:
[----:B------:R-:W-:Y:S05]  /*2520*/  BSYNC B0 ;  /* 0x0000000000007941 */ /* 0x000fea0003800000 */
.L_x_827:
        /* <DEDUP_REMOVED lines=20> */
.L_x_830:
[----:B------:R-:W-:Y:S05]  /*2670*/  BSYNC B0 ;  /* 0x0000000000007941 */ /* 0x000fea0003800000 */
.L_x_829:
        /* <DEDUP_REMOVED lines=34> */
.L_x_833:
[----:B------:R-:W2:Y:S04]  /*28a0*/  LDG.E.STRONG.GPU R10, desc[UR14][R8.64] ;  /* 0x0000000e080a7981 */ /* 0x000ea8000c1ef900 */
[----:B--2---:R-:W-:Y:S01]  /*28b0*/  CCTL.IVALL ;  /* 0x00000000ff00798f */ /* 0x004fe20002000000 */
[----:B------:R-:W-:Y:S05]  /*28c0*/  YIELD ;  /* 0x0000000000007946 */ /* 0x000fea0003800000 */
[----:B------:R-:W-:-:S13]  /*28d0*/  ISETP.NE.AND P0, PT, R10, R13, PT ;  /* 0x0000000d0a00720c */ /* 0x000fda0003f05270 */
[----:B------:R-:W-:Y:S05]  /*28e0*/  @P0 BRA `(.L_x_833) ;  /* 0xfffffffc00ec0947 */ /* 0x000fea000383ffff */
.L_x_832:
        /* <DEDUP_REMOVED lines=17> */
.L_x_837:
        /* <DEDUP_REMOVED lines=115> */
.L_x_836:
        /* <DEDUP_REMOVED lines=61> */
.L_x_838:
[----:B------:R-:W-:-:S13]  /*3500*/  ISETP.NE.OR P0, PT, R20, RZ, P0 ;  /* 0x000000ff1400720c */ /* 0x000fda0000705670 */
[----:B------:R-:W-:Y:S05]  /*3510*/  @!P0 BRA `(.L_x_834) ;  /* 0x00000000007c8947 */ /* 0x000fea0003800000 */
.L_x_835:
        /* <DEDUP_REMOVED lines=31> */
.L_x_834:
        /* <DEDUP_REMOVED lines=11> */
.L_x_840:
[----:B------:R-:W-:Y:S05]  /*37c0*/  BSYNC B0 ;  /* 0x0000000000007941 */ /* 0x000fea0003800000 */
.L_x_839:
        /* <DEDUP_REMOVED lines=16> */
.L_x_831:
        /* <DEDUP_REMOVED lines=34> */
.L_x_841:
        /* <DEDUP_REMOVED lines=23> */
.L_x_843:
[----:B------:R-:W-:Y:S05]  /*3c60*/  BSYNC B0 ;  /* 0x0000000000007941 */ /* 0x000fea0003800000 */
.L_x_842:
[----:B------:R-:W-:Y:S01]  /*3c70*/  ULDC UR6, c[0x0][0x10] ;  /* 0x0000040000067ab9 */ /* 0x000fe20000000800 */
[----:B------:R-:W-:Y:S02]  /*3c80*/  UIADD3 UR4, UR4, 0x1, URZ ;  /* 0x0000000104047890 */ /* 0x000fe4000fffe03f */
[----:B------:R-:W-:-:S04]  /*3c90*/  UIADD3 UR8, UR6, UR8, URZ ;  /* 0x0000000806087290 */ /* 0x000fc8000fffe03f */
[----:B------:R-:W-:-:S06]  /*3ca0*/  UISETP.GE.AND UP0, UPT, UR8, UR5, UPT ;  /* 0x000000050800728c */ /* 0x000fcc000bf06270 */
[----:B------:R-:W-:-:S13]  /*3cb0*/  PLOP3.LUT P0, PT, PT, PT, UP0, 0x80, 0x0 ;  /* 0x000000000000781c */ /* 0x000fda0003f0f008 */
[----:B------:R-:W-:Y:S05]  /*3cc0*/  @!P0 BRA `(.L_x_844) ;  /* 0xffffffc400888947 */ /* 0x000fea000383ffff */
.L_x_821:
        /* <DEDUP_REMOVED lines=19> */
.L_x_846:
[----:B------:R-:W-:Y:S05]  /*3e00*/  BSYNC B0 ;  /* 0x0000000000007941 */ /* 0x000fea0003800000 */
.L_x_845:
        /* <DEDUP_REMOVED lines=11> */
.L_x_848:
[----:B------:R-:W2:Y:S04]  /*3ec0*/  LDG.E.STRONG.GPU R5, desc[UR14][R2.64] ;  /* 0x0000000e02057981 */ /* 0x000ea8000c1ef900 */
[----:B--2---:R-:W-:Y:S01]  /*3ed0*/  CCTL.IVALL ;  /* 0x00000000ff00798f */ /* 0x004fe20002000000 */
[----:B------:R-:W-:Y:S05]  /*3ee0*/  YIELD ;  /* 0x0000000000007946 */ /* 0x000fea0003800000 */
[----:B------:R-:W-:-:S13]  /*3ef0*/  ISETP.NE.AND P0, PT, R5, R0, PT ;  /* 0x000000000500720c */ /* 0x000fda0003f05270 */
[----:B------:R-:W-:Y:S05]  /*3f00*/  @P0 BRA `(.L_x_848) ;  /* 0xfffffffc00ec0947 */ /* 0x000fea000383ffff */
.L_x_847:
        /* <DEDUP_REMOVED lines=24> */
.L_x_849:
        /* <DEDUP_REMOVED lines=25> */
.L_x_850:
        /* <DEDUP_REMOVED lines=14> */
.L_x_2299:


//--------------------- .text._Z35group_norm_nhwc_bwd_one_pass_kernelI11Fp16IOFp16WLi128ELi20ELi640EEv26Group_norm_nhwc_bwd_params --------------------------
	.section	.text._Z35group_norm_nhwc_bwd_one_pass_kernelI11Fp16IOFp16WLi128ELi20ELi640EEv26Group_norm_nhwc_bwd_params,"ax",@progbits
	.align	128
        .global         _Z35group_norm_nhwc_bwd_one_pass_kernelI11Fp16IOFp16WLi128ELi20ELi640EEv26Group_norm_nhwc_bwd_params
        .type           _Z35group_norm_nhwc_bwd_one_pass_kernelI11Fp16IOFp16WLi128ELi20ELi640EEv26Group_norm_nhwc_bwd_params,@function
        .size           _Z35group_norm_nhwc_bwd_one_pass_kernelI11Fp16IOFp16WLi128ELi20ELi640EEv26Group_norm_nhwc_bwd_params,(.L_x_2300 - _Z35group_norm_nhwc_bwd_one_pass_kernelI11Fp16IOFp16WLi128ELi20ELi640EEv26Group_norm_nhwc_bwd_params)
        .other          _Z35group_norm_nhwc_bwd_one_pass_kernelI11Fp16IOFp16WLi128ELi20ELi640EEv26Group_norm_nhwc_bwd_params,@"STO_CUDA_ENTRY STV_DEFAULT"
_Z35group_norm_nhwc_bwd_one_pass_kernelI11Fp16IOFp16WLi128ELi20ELi640EEv26Group_norm_nhwc_bwd_params:
.text._Z35group_norm_nhwc_bwd_one_pass_kernelI11Fp16IOFp16WLi128ELi20ELi640EEv26Group_norm_nhwc_bwd_params:
        /* <DEDUP_REMOVED lines=48> */
.L_x_878:
        /* <DEDUP_REMOVED lines=120> */
.L_x_853:
[----:B------:R-:W-:Y:S05]  /*0a80*/  BSYNC B0 ;  /* 0x0000000000007941 */ /* 0x000fea0003800000 */
.L_x_852:
        /* <DEDUP_REMOVED lines=33> */
.L_x_854:
        /* <DEDUP_REMOVED lines=26> */
.L_x_855:
        /* <DEDUP_REMOVED lines=105> */
.L_x_857:
[----:B------:R-:W-:Y:S05]  /*14d0*/  BSYNC B0 ;  /* 0x0000000000007941 */ /* 0x000fea0003800000 */
.L_x_856:
        /* <DEDUP_REMOVED lines=318> */
.L_x_859:
[----:B------:R-:W-:Y:S05]  /*28c0*/  BSYNC B0 ;  /* 0x0000000000007941 */ /* 0x000fea0003800000 */
.L_x_858:
        /* <DEDUP_REMOVED lines=20> */
.L_x_861:
[----:B------:R-:W-:Y:S05]  /*2a10*/  BSYNC B0 ;  /* 0x0000000000007941 */ /* 0x000fea0003800000 */
.L_x_860:
        /* <DEDUP_REMOVED lines=34> */
.L_x_864:
[----:B------:R-:W2:Y:S04]  /*2c40*/  LDG.E.STRONG.GPU R10, desc[UR14][R8.64] ;  /* 0x0000000e080a7981 */ /* 0x000ea8000c1ef900 */
[----:B--2---:R-:W-:Y:S01]  /*2c50*/  CCTL.IVALL ;  /* 0x00000000ff00798f */ /* 0x004fe20002000000 */
[----:B------:R-:W-:Y:S05]  /*2c60*/  YIELD ;  /* 0x0000000000007946 */ /* 0x000fea0003800000 */
[----:B------:R-:W-:-:S13]  /*2c70*/  ISETP.NE.AND P0, PT, R10, R13, PT ;  /* 0x0000000d0a00720c */ /* 0x000fda0003f05270 */
[----:B------:R-:W-:Y:S05]  /*2c80*/  @P0 BRA `(.L_x_864) ;  /* 0xfffffffc00ec0947 */ /* 0x000fea000383ffff */
.L_x_863:
        /* <DEDUP_REMOVED lines=17> */
.L_x_868:
        /* <DEDUP_REMOVED lines=115> */
.L_x_867:
        /* <DEDUP_REMOVED lines=61> */
.L_x_869:
[----:B------:R-:W-:-:S13]  /*38a0*/  ISETP.NE.OR P0, PT, R18, RZ, P0 ;  /* 0x000000ff1200720c */ /* 0x000fda0000705670 */
[----:B------:R-:W-:Y:S05]  /*38b0*/  @!P0 BRA `(.L_x_865) ;  /* 0x00000000007c8947 */ /* 0x000fea0003800000 */
.L_x_866:
        /* <DEDUP_REMOVED lines=31> */
.L_x_865:
        /* <DEDUP_REMOVED lines=11> */
.L_x_871:
[----:B------:R-:W-:Y:S05]  /*3b60*/  BSYNC B0 ;  /* 0x0000000000007941 */ /* 0x000fea0003800000 */
.L_x_870:
        /* <DEDUP_REMOVED lines=16> */
.L_x_862:
        /* <DEDUP_REMOVED lines=40> */
.L_x_872:
        /* <DEDUP_REMOVED lines=20> */
.L_x_874:
[----:B------:R-:W-:Y:S05]  /*4030*/  BSYNC B0 ;  /* 0x0000000000007941 */ /* 0x000fea0003800000 */
.L_x_873:
        /* <DEDUP_REMOVED lines=23> */
.L_x_875:
        /* <DEDUP_REMOVED lines=24> */
.L_x_877:
[----:B------:R-:W-:Y:S05]  /*4330*/  BSYNC B0 ;  /* 0x0000000000007941 */ /* 0x000fea0003800000 */
.L_x_876:
[----:B------:R-:W-:Y:S01]  /*4340*/  ULDC UR8, c[0x0][0x10] ;  /* 0x0000040000087ab9 */ /* 0x000fe20000000800 */
[----:B------:R-:W-:Y:S02]  /*4350*/  UIADD3 UR4, UR4, 0x1, URZ ;  /* 0x0000000104047890 */ /* 0x000fe4000fffe03f */
[----:B------:R-:W-:-:S04]  /*4360*/  UIADD3 UR7, UR8, UR7, URZ ;  /* 0x0000000708077290 */ /* 0x000fc8000fffe03f */
[----:B------:R-:W-:-:S06]  /*4370*/  UISETP.GE.AND UP0, UPT, UR7, UR5, UPT ;  /* 0x000000050700728c */ /* 0x000fcc000bf06270 */
[----:B------:R-:W-:-:S13]  /*4380*/  PLOP3.LUT P0, PT, PT, PT, UP0, 0x80, 0x0 ;  /* 0x000000000000781c */ /* 0x000fda0003f0f008 */
[----:B------:R-:W-:Y:S05]  /*4390*/  @!P0 BRA `(.L_x_878) ;  /* 0xffffffbc00d88947 */ /* 0x000fea000383ffff */
.L_x_851:
        /* <DEDUP_REMOVED lines=19> */
.L_x_880:
[----:B------:R-:W-:Y:S05]  /*44d0*/  BSYNC B0 ;  /* 0x0000000000007941 */ /* 0x000fea0003800000 */
.L_x_879:
        /* <DEDUP_REMOVED lines=11> */
.L_x_882:
[----:B------:R-:W2:Y:S04]  /*4590*/  LDG.E.STRONG.GPU R5, desc[UR14][R2.64] ;  /* 0x0000000e02057981 */ /* 0x000ea8000c1ef900 */
[----:B--2---:R-:W-:Y:S01]  /*45a0*/  CCTL.IVALL ;  /* 0x00000000ff00798f */ /* 0x004fe20002000000 */
[----:B------:R-:W-:Y:S05]  /*45b0*/  YIELD ;  /* 0x0000000000007946 */ /* 0x000fea0003800000 */
[----:B------:R-:W-:-:S13]  /*45c0*/  ISETP.NE.AND P0, PT, R5, R0, PT ;  /* 0x000000000500720c */ /* 0x000fda0003f05270 */
[----:B------:R-:W-:Y:S05]  /*45d0*/  @P0 BRA `(.L_x_882) ;  /* 0xfffffffc00ec0947 */ /* 0x000fea000383ffff */
.L_x_881:
        /* <DEDUP_REMOVED lines=24> */
.L_x_883:
        /* <DEDUP_REMOVED lines=25> */
.L_x_884:
        /* <DEDUP_REMOVED lines=9> */
.L_x_2300:


//--------------------- .text._Z35group_norm_nhwc_bwd_one_pass_kernelI11Fp16IOFp16WLi256ELi20ELi640EEv26Group_norm_nhwc_bwd_params --------------------------
	.section	.text._Z35group_norm_nhwc_bwd_one_pass_kernelI11Fp16IOFp16WLi256ELi20ELi640EEv26Group_norm_nhwc_bwd_params,"ax",@progbits
	.align	128
        .global         _Z35group_norm_nhwc_bwd_one_pass_kernelI11Fp16IOFp16WLi256ELi20ELi640EEv26Group_norm_nhwc_bwd_params
        .type           _Z35group_norm_nhwc_bwd_one_pass_kernelI11Fp16IOFp16WLi256ELi20ELi640EEv26Group_norm_nhwc_bwd_params,@function
        .size           _Z35group_norm_nhwc_bwd_one_pass_kernelI11Fp16IOFp16WLi256ELi20ELi640EEv26Group_norm_nhwc_bwd_params,(.L_x_2301 - _Z35group_norm_nhwc_bwd_one_pass_kernelI11Fp16IOFp16WLi256ELi20ELi640EEv26Group_norm_nhwc_bwd_params)
        .other          _Z35group_norm_nhwc_bwd_one_pass_kernelI11Fp16IOFp16WLi256ELi20ELi640EEv26Group_norm_nhwc_bwd_params,@"STO_CUDA_ENTRY STV_DEFAULT"
_Z35group_norm_nhwc_bwd_one_pass_kernelI11Fp16IOFp16WLi256ELi20ELi640EEv26Group_norm_nhwc_bwd_params:
.text._Z35group_norm_nhwc_bwd_one_pass_kernelI11Fp16IOFp16WLi256ELi20ELi640EEv26Group_norm_nhwc_bwd_params:
        /* <DEDUP_REMOVED lines=45> */
.L_x_920:
        /* <DEDUP_REMOVED lines=174> */
.L_x_887:
[----:B------:R-:W-:Y:S05]  /*0db0*/  BSYNC B0 ;  /* 0x0000000000007941 */ /* 0x000fea0003800000 */
.L_x_886:
        /* <DEDUP_REMOVED lines=30> */
.L_x_888:
        /* <DEDUP_REMOVED lines=34> */
.L_x_889:
        /* <DEDUP_REMOVED lines=31> */
.L_x_890:
        /* <DEDUP_REMOVED lines=35> */
.L_x_891:
        /* <DEDUP_REMOVED lines=111> */
.L_x_893:
[----:B------:R-:W-:Y:S05]  /*1cd0*/  BSYNC B0 ;  /* 0x0000000000007941 */ /* 0x000fea0003800000 */
.L_x_892:
        /* <DEDUP_REMOVED lines=318> */
.L_x_895:
[----:B------:R-:W-:Y:S05]  /*30c0*/  BSYNC B0 ;  /* 0x0000000000007941 */ /* 0x000fea0003800000 */
.L_x_894:
        /* <DEDUP_REMOVED lines=20> */
.L_x_897:
[----:B------:R-:W-:Y:S05]  /*3210*/  BSYNC B0 ;  /* 0x0000000000007941 */ /* 0x000fea0003800000 */
.L_x_896:
        /* <DEDUP_REMOVED lines=34> */
.L_x_900:
[----:B------:R-:W2:Y:S04]  /*3440*/  LDG.E.STRONG.GPU R10, desc[UR12][R8.64] ;  /* 0x0000000c080a7981 */ /* 0x000ea8000c1ef900 */
[----:B--2---:R-:W-:Y:S01]  /*3450*/  CCTL.IVALL ;  /* 0x00000000ff00798f */ /* 0x004fe20002000000 */
[----:B------:R-:W-:Y:S05]  /*3460*/  YIELD ;  /* 0x0000000000007946 */ /* 0x000fea0003800000 */
[----:B------:R-:W-:-:S13]  /*3470*/  ISETP.NE.AND P0, PT, R10, R13, PT ;  /* 0x0000000d0a00720c */ /* 0x000fda0003f05270 */
[----:B------:R-:W-:Y:S05]  /*3480*/  @P0 BRA `(.L_x_900) ;  /* 0xfffffffc00ec0947 */ /* 0x000fea000383ffff */
.L_x_899:
        /* <DEDUP_REMOVED lines=17> */
.L_x_904:
        /* <DEDUP_REMOVED lines=115> */
.L_x_903:
        /* <DEDUP_REMOVED lines=61> */
.L_x_905:
[----:B------:R-:W-:-:S13]  /*40a0*/  ISETP.NE.OR P0, PT, R17, RZ, P0 ;  /* 0x000000ff1100720c */ /* 0x000fda0000705670 */
[----:B------:R-:W-:Y:S05]  /*40b0*/  @!P0 BRA `(.L_x_901) ;  /* 0x00000000007c8947 */ /* 0x000fea0003800000 */
.L_x_902:
        /* <DEDUP_REMOVED lines=31> */
.L_x_901:
        /* <DEDUP_REMOVED lines=11> */
.L_x_907:
[----:B------:R-:W-:Y:S05]  /*4360*/  BSYNC B0 ;  /* 0x0000000000007941 */ /* 0x000fea0003800000 */
.L_x_906:
        /* <DEDUP_REMOVED lines=16> */
.L_x_898:
        /* <DEDUP_REMOVED lines=51> */
.L_x_908:
        /* <DEDUP_REMOVED lines=21> */
.L_x_910:
[----:B------:R-:W-:Y:S05]  /*48f0*/  BSYNC B0 ;  /* 0x0000000000007941 */ /* 0x000fea0003800000 */
.L_x_909:
        /* <DEDUP_REMOVED lines=25> */
.L_x_911:
        /* <DEDUP_REMOVED lines=20> */
.L_x_913:
[----:B------:R-:W-:Y:S05]  /*4bd0*/  BSYNC B0 ;  /* 0x0000000000007941 */ /* 0x000fea0003800000 */
.L_x_912:
        /* <DEDUP_REMOVED lines=31> */
.L_x_914:
        /* <DEDUP_REMOVED lines=20> */
.L_x_916:
[----:B------:R-:W-:Y:S05]  /*4f10*/  BSYNC B0 ;  /* 0x0000000000007941 */ /* 0x000fea0003800000 */
.L_x_915:
        /* <DEDUP_REMOVED lines=25> */
.L_x_917:
        /* <DEDUP_REMOVED lines=19> */
.L_x_919:
[----:B------:R-:W-:Y:S05]  /*51e0*/  BSYNC B0 ;  /* 0x0000000000007941 */ /* 0x000fea0003800000 */
.L_x_918:
        /* <DEDUP_REMOVED lines=9> */
.L_x_885:
        /* <DEDUP_REMOVED lines=19> */
.L_x_922:
[----:B------:R-:W-:Y:S05]  /*53b0*/  BSYNC B0 ;  /* 0x0000000000007941 */ /* 0x000fea0003800000 */
.L_x_921:
        /* <DEDUP_REMOVED lines=11> */
.L_x_924:
[----:B------:R-:W2:Y:S04]  /*5470*/  LDG.E.STRONG.GPU R5, desc[UR12][R2.64] ;  /* 0x0000000c02057981 */ /* 0x000ea8000c1ef900 */
[----:B--2---:R-:W-:Y:S01]  /*5480*/  CCTL.IVALL ;  /* 0x00000000ff00798f */ /* 0x004fe20002000000 */
[----:B------:R-:W-:Y:S05]  /*5490*/  YIELD ;  /* 0x0000000000007946 */ /* 0x000fea0003800000 */
[----:B------:R-:W-:-:S13]  /*54a0*/  ISETP.NE.AND P0, PT, R5, R0, PT ;  /* 0x000000000500720c */ /* 0x000fda0003f05270 */
[----:B------:R-:W-:Y:S05]  /*54b0*/  @P0 BRA `(.L_x_924) ;  /* 0xfffffffc00ec0947 */ /* 0x000fea000383ffff */
.L_x_923:
        /* <DEDUP_REMOVED lines=24> */
.L_x_925:
        /* <DEDUP_REMOVED lines=25> */
.L_x_926:
        /* <DEDUP_REMOVED lines=11> */
.L_x_2301:


//--------------------- .text._Z35group_norm_nhwc_bwd_one_pass_kernelI11Fp16IOFp16WLi512ELi20ELi640EEv26Group_norm_nhwc_bwd_params --------------------------
	.section	.text._Z35group_norm_nhwc_bwd_one_pass_kernelI11Fp16IOFp16WLi512ELi20ELi640EEv26Group_norm_nhwc_bwd_params,"ax",@progbits
	.align	128
        .global         _Z35group_norm_nhwc_bwd_one_pass_kernelI11Fp16IOFp16WLi512ELi20ELi640EEv26Group_norm_nhwc_bwd_params
        .type           _Z35group_norm_nhwc_bwd_one_pass_kernelI11Fp16IOFp16WLi512ELi20ELi640EEv26Group_norm_nhwc_bwd_params,@function
        .size           _Z35group_norm_nhwc_bwd_one_pass_kernelI11Fp16IOFp16WLi512ELi20ELi640EEv26Group_norm_nhwc_bwd_params,(.L_x_2302 - _Z35group_norm_nhwc_bwd_one_pass_kernelI11Fp16IOFp16WLi512ELi20ELi640EEv26Group_norm_nhwc_bwd_params)
        .other          _Z35group_norm_nhwc_bwd_one_pass_kernelI11Fp16IOFp16WLi512ELi20ELi640EEv26Group_norm_nhwc_bwd_params,@"STO_CUDA_ENTRY STV_DEFAULT"
_Z35group_norm_nhwc_bwd_one_pass_kernelI11Fp16IOFp16WLi512ELi20ELi640EEv26Group_norm_nhwc_bwd_params:
.text._Z35group_norm_nhwc_bwd_one_pass_kernelI11Fp16IOFp16WLi512ELi20ELi640EEv26Group_norm_nhwc_bwd_params:
        /* <DEDUP_REMOVED lines=52> */
.L_x_978:
        /* <DEDUP_REMOVED lines=248> */
[----:B---3--:R-:W-:Y:S02]  /*12c0*/  HADD2.F32 R64, -RZ, R64.H0_H0 ;  /* 0x20000040ff407230 */ /* 0x008fe40000004100 */
[----:B----4-:R-:W-:Y:S02]  /*12d0*/  HADD2.F32 R62, -RZ, R62.H0_H0 ;  /* 0x2000003eff3e7230 */ /* 0x010fe40000004100 */
[----:B--2---:R-:W-:Y:S02]  /*12e0*/  @P0 HADD2.F32 R59, -RZ, R30.H0_H0 ;  /* 0x2000001eff3b0230 */ /* 0x004fe40000004100 */
[----:B------:R-:W-:-:S07]  /*12f0*/  @P0 HADD2.F32 R23, -RZ, R28.H0_H0 ;  /* 0x2000001cff170230 */ /* 0x000fce0000004100 */
.L_x_929:
[----:B------:R-:W-:Y:S05]  /*1300*/  BSYNC B0 ;  /* 0x0000000000007941 */ /* 0x000fea0003800000 */
.L_x_928:
        /* <DEDUP_REMOVED lines=25> */
.L_x_930:
        /* <DEDUP_REMOVED lines=34> */
.L_x_931:
        /* <DEDUP_REMOVED lines=40> */
.L_x_932:
        /* <DEDUP_REMOVED lines=37> */
.L_x_933:
        /* <DEDUP_REMOVED lines=37> */
.L_x_934:
        /* <DEDUP_REMOVED lines=37> */
.L_x_935:
        /* <DEDUP_REMOVED lines=37> */
.L_x_936:
        /* <DEDUP_REMOVED lines=36> */
.L_x_937:
        /* <DEDUP_REMOVED lines=98> */
.L_x_939:
[----:B------:R-:W-:Y:S05]  /*2ae0*/  BSYNC B0 ;  /* 0x0000000000007941 */ /* 0x000fea0003800000 */
.L_x_938:
        /* <DEDUP_REMOVED lines=318> */
.L_x_941:
[----:B------:R-:W-:Y:S05]  /*3ed0*/  BSYNC B0 ;  /* 0x0000000000007941 */ /* 0x000fea0003800000 */
.L_x_940:
        /* <DEDUP_REMOVED lines=18> */
.L_x_943:
[----:B------:R-:W-:Y:S05]  /*4000*/  BSYNC B0 ;  /* 0x0000000000007941 */ /* 0x000fea0003800000 */
.L_x_942:
        /* <DEDUP_REMOVED lines=32> */
.L_x_946:
[----:B--2---:R-:W2:Y:S04]  /*4210*/  LDG.E.STRONG.GPU R26, desc[UR8][R24.64] ;  /* 0x00000008181a7981 */ /* 0x004ea8000c1ef900 */
[----:B--2---:R-:W-:Y:S01]  /*4220*/  CCTL.IVALL ;  /* 0x00000000ff00798f */ /* 0x004fe20002000000 */
[----:B------:R-:W-:Y:S05]  /*4230*/  YIELD ;  /* 0x0000000000007946 */ /* 0x000fea0003800000 */
[----:B------:R-:W-:-:S13]  /*4240*/  ISETP.NE.AND P0, PT, R26, R33, PT ;  /* 0x000000211a00720c */ /* 0x000fda0003f05270 */
[----:B------:R-:W-:Y:S05]  /*4250*/  @P0 BRA `(.L_x_946) ;  /* 0xfffffffc00ec0947 */ /* 0x000fea000383ffff */
.L_x_945:
        /* <DEDUP_REMOVED lines=17> */
.L_x_950:
        /* <DEDUP_REMOVED lines=115> */
.L_x_949:
        /* <DEDUP_REMOVED lines=61> */
.L_x_951:
[----:B------:R-:W-:-:S13]  /*4e70*/  ISETP.NE.OR P0, PT, R33, RZ, P0 ;  /* 0x000000ff2100720c */ /* 0x000fda0000705670 */
[----:B------:R-:W-:Y:S05]  /*4e80*/  @!P0 BRA `(.L_x_947) ;  /* 0x00000000007c8947 */ /* 0x000fea0003800000 */
.L_x_948:
        /* <DEDUP_REMOVED lines=31> */
.L_x_947:
        /* <DEDUP_REMOVED lines=11> */
.L_x_953:
[----:B------:R-:W-:Y:S05]  /*5130*/  BSYNC B0 ;  /* 0x0000000000007941 */ /* 0x000fea0003800000 */
.L_x_952:
        /* <DEDUP_REMOVED lines=16> */
.L_x_944:
        /* <DEDUP_REMOVED lines=39> */
.L_x_954:
        /* <DEDUP_REMOVED lines=20> */
.L_x_956:
[----:B------:R-:W-:Y:S05]  /*55f0*/  BSYNC B0 ;  /* 0x0000000000007941 */ /* 0x000fea0003800000 */
.L_x_955:
        /* <DEDUP_REMOVED lines=35> */
.L_x_957:
        /* <DEDUP_REMOVED lines=20> */
.L_x_959:
[----:B------:R-:W-:Y:S05]  /*5970*/  BSYNC B0 ;  /* 0x0000000000007941 */ /* 0x000fea0003800000 */
.L_x_958:
        /* <DEDUP_REMOVED lines=25> */
.L_x_960:
        /* <DEDUP_REMOVED lines=20> */
.L_x_962:
[----:B------:R-:W-:Y:S05]  /*5c50*/  BSYNC B0 ;  /* 0x0000000000007941 */ /* 0x000fea0003800000 */
.L_x_961:
        /* <DEDUP_REMOVED lines=56> */
.L_x_963:
        /* <DEDUP_REMOVED lines=20> */
.L_x_965:
[----:B------:R-:W-:Y:S05]  /*6120*/  BSYNC B0 ;  /* 0x0000000000007941 */ /* 0x000fea0003800000 */
.L_x_964:
        /* <DEDUP_REMOVED lines=23> */
.L_x_966:
        /* <DEDUP_REMOVED lines=20> */
.L_x_968:
[----:B------:R-:W-:Y:S05]  /*63e0*/  BSYNC B0 ;  /* 0x0000000000007941 */ /* 0x000fea0003800000 */
.L_x_967:
        /* <DEDUP_REMOVED lines=23> */
.L_x_969:
        /* <DEDUP_REMOVED lines=20> */
.L_x_971:
[----:B------:R-:W-:Y:S05]  /*66a0*/  BSYNC B0 ;  /* 0x0000000000007941 */ /* 0x000fea0003800000 */
.L_x_970:
        /* <DEDUP_REMOVED lines=23> */
.L_x_972:
        /* <DEDUP_REMOVED lines=20> */
.L_x_974:
[----:B------:R-:W-:Y:S05]  /*6960*/  BSYNC B0 ;  /* 0x0000000000007941 */ /* 0x000fea0003800000 */
.L_x_973:
        /* <DEDUP_REMOVED lines=23> */
.L_x_975:
        /* <DEDUP_REMOVED lines=19> */
.L_x_977:
[----:B------:R-:W-:Y:S05]  /*6c10*/  BSYNC B0 ;  /* 0x0000000000007941 */ /* 0x000fea0003800000 */
.L_x_976:
[----:B0-----:R-:W0:Y:S01]  /*6c20*/  LDC R9, c[0x0][0x10] ;  /* 0x00000400ff097b82 */ /* 0x001e220000000800 */
[----:B------:R-:W-:Y:S02]  /*6c30*/  IADD3 R47, R47, 0x1, RZ ;  /* 0x000000012f2f7810 */ /* 0x000fe40007ffe0ff */
[----:B0-----:R-:W-:-:S04]  /*6c40*/  IADD3 R56, R9, R56, RZ ;  /* 0x0000003809387210 */ /* 0x001fc80007ffe0ff */
[----:B------:R-:W-:-:S13]  /*6c50*/  ISETP.GE.AND P0, PT, R56, UR4, PT ;  /* 0x0000000438007c0c */ /* 0x000fda000bf06270 */
[----:B------:R-:W-:Y:S05]  /*6c60*/  @!P0 BRA `(.L_x_978) ;  /* 0xffffff9400b48947 */ /* 0x000fea000383ffff */
.L_x_927:
        /* <DEDUP_REMOVED lines=19> */
.L_x_980:
[----:B------:R-:W-:Y:S05]  /*6da0*/  BSYNC B0 ;  /* 0x0000000000007941 */ /* 0x000fea0003800000 */
.L_x_979:
        /* <DEDUP_REMOVED lines=11> */
.L_x_982:
[----:B------:R-:W2:Y:S04]  /*6e60*/  LDG.E.STRONG.GPU R5, desc[UR8][R2.64] ;  /* 0x0000000802057981 */ /* 0x000ea8000c1ef900 */
[----:B--2---:R-:W-:Y:S01]  /*6e70*/  CCTL.IVALL ;  /* 0x00000000ff00798f */ /* 0x004fe20002000000 */
[----:B------:R-:W-:Y:S05]  /*6e80*/  YIELD ;  /* 0x0000000000007946 */ /* 0x000fea0003800000 */
[----:B------:R-:W-:-:S13]  /*6e90*/  ISETP.NE.AND P0, PT, R5, R0, PT ;  /* 0x000000000500720c */ /* 0x000fda0003f05270 */
[----:B------:R-:W-:Y:S05]  /*6ea0*/  @P0 BRA `(.L_x_982) ;  /* 0xfffffffc00ec0947 */ /* 0x000fea000383ffff */
.L_x_981:
        /* <DEDUP_REMOVED lines=24> */
.L_x_983:
        /* <DEDUP_REMOVED lines=25> */
.L_x_984:
        /* <DEDUP_REMOVED lines=12> */
.L_x_2302:


//--------------------- .text._Z35group_norm_nhwc_bwd_one_pass_kernelI11Fp32IOFp32WLi64ELi20ELi640EEv26Group_norm_nhwc_bwd_params --------------------------
	.section	.text._Z35group_norm_nhwc_bwd_one_pass_kernelI11Fp32IOFp32WLi64ELi20ELi640EEv26Group_norm_nhwc_bwd_params,"ax",@progbits
	.align	128
        .global         _Z35group_norm_nhwc_bwd_one_pass_kernelI11Fp32IOFp32WLi64ELi20ELi640EEv26Group_norm_nhwc_bwd_params
        .type           _Z35group_norm_nhwc_bwd_one_pass_kernelI11Fp32IOFp32WLi64ELi20ELi640EEv26Group_norm_nhwc_bwd_params,@function
        .size           _Z35group_norm_nhwc_bwd_one_pass_kernelI11Fp32IOFp32WLi64ELi20ELi640EEv26Group_norm_nhwc_bwd_params,(.L_x_2303 - _Z35group_norm_nhwc_bwd_one_pass_kernelI11Fp32IOFp32WLi64ELi20ELi640EEv26Group_norm_nhwc_bwd_params)
        .other          _Z35group_norm_nhwc_bwd_one_pass_kernelI11Fp32IOFp32WLi64ELi20ELi640EEv26Group_norm_nhwc_bwd_params,@"STO_CUDA_ENTRY STV_DEFAULT"
_Z35group_norm_nhwc_bwd_one_pass_kernelI11Fp32IOFp32WLi64ELi20ELi640EEv26Group_norm_nhwc_bwd_params:
.text._Z35group_norm_nhwc_bwd_one_pass_kernelI11Fp32IOFp32WLi64ELi20ELi640EEv26Group_norm_nhwc_bwd_params:
        /* <DEDUP_REMOVED lines=13> */
[----:B------:R-:W-:Y:S01]  /*00d0*/  ULDC.64 UR18, c[0x0][0x290] ;  /* 0x0000a40000127ab9 */ /* 0x000fe20000000a00 */
        /* <DEDUP_REMOVED lines=8> */
[----:B------:R-:W-:-:S02]  /*0160*/  UMOV UR4, 0x400 ;  /* 0x0000040000047882 */ /* 0x000fc40000000000 */
[----:B------:R-:W1:Y:S01]  /*0170*/  S2UR UR8, SR_CgaCtaId ;  /* 0x00000000000879c3 */ /* 0x000e620000008800 */
[----:B------:R-:W-:Y:S01]  /*0180*/  ULEA.HI UR12, UP0, UR10, UR6, URZ, 0x1 ;  /* 0x000000060a0c7291 */ /* 0x000fe2000f81083f */
[----:B------:R-:W-:Y:S01]  /*0190*/  SHF.L.U32 R42, R42, 0x1, RZ ;  /* 0x000000012a2a7819 */ /* 0x000fe200000006ff */
[----:B------:R-:W-:Y:S02]  /*01a0*/  USHF.R.S64 UR13, UR13, 0x1, UR11 ;  /* 0x000000010d0d7899 */ /* 0x000fe4000800100b */
[----:B------:R-:W-:Y:S02]  /*01b0*/  UIADD3.X UR10, URZ, UR10, URZ, UP0, !UPT ;  /* 0x0000000a3f0a7290 */ /* 0x000fe400087fe43f */
[----:B------:R-:W-:Y:S02]  /*01c0*/  USHF.R.S32.HI UR11, URZ, 0x1, UR11 ;  /* 0x000000013f0b7899 */ /* 0x000fe4000801140b */
[----:B------:R-:W-:Y:S02]  /*01d0*/  USHF.R.S64 UR12, UR12, 0x1, UR10 ;  /* 0x000000010c0c7899 */ /* 0x000fe4000800100a */
[----:B------:R-:W-:-:S02]  /*01e0*/  USHF.R.S32.HI UR10, URZ, 0x1, UR10 ;  /* 0x000000013f0a7899 */ /* 0x000fc4000801140a */
[----:B------:R-:W-:Y:S02]  /*01f0*/  USHF.L.U64.HI UR11, UR13, 0x2, UR11 ;  /* 0x000000020d0b7899 */ /* 0x000fe4000801020b */
[----:B------:R-:W-:Y:S01]  /*0200*/  USHF.L.U64.HI UR10, UR12, 0x2, UR10 ;  /* 0x000000020c0a7899 */ /* 0x000fe2000801020a */
[----:B0-----:R-:W-:Y:S01]  /*0210*/  IMAD R41, R0, UR16, R3 ;  /* 0x0000001000297c24 */ /* 0x001fe2000f8e0203 */
[----:B------:R-:W-:-:S04]  /*0220*/  SHF.R.S32.HI R3, RZ, 0x1f, R36 ;  /* 0x0000001fff037819 */ /* 0x000fc80000011424 */
[----:B------:R-:W-:Y:S01]  /*0230*/  ISETP.GE.U32.AND P1, PT, R41, UR18, PT ;  /* 0x0000001229007c0c */ /* 0x000fe2000bf26070 */
[----:B------:R-:W-:Y:S01]  /*0240*/  ULDC.U8 UR18, c[0x0][0x2a4] ;  /* 0x0000a90000127ab9 */ /* 0x000fe20000000000 */
[----:B------:R-:W-:Y:S01]  /*0250*/  SHF.R.S32.HI R45, RZ, 0x1f, R41 ;  /* 0x0000001fff2d7819 */ /* 0x000fe20000011429 */
[----:B-1----:R-:W-:Y:S01]  /*0260*/  ULEA UR4, UR8, UR4, 0x18 ;  /* 0x0000000408047291 */ /* 0x002fe2000f8ec03f */
[----:B------:R-:W-:Y:S02]  /*0270*/  LEA.HI R3, R3, R36, RZ, 0x5 ;  /* 0x0000002403037211 */ /* 0x000fe400078f28ff */
[----:B------:R-:W-:Y:S01]  /*0280*/  ISETP.GE.AND.EX P1, PT, R45, UR19, PT, P1 ;  /* 0x000000132d007c0c */ /* 0x000fe2000bf26310 */
[----:B------:R-:W-:Y:S01]  /*0290*/  UMOV UR8, UR9 ;  /* 0x0000000900087c82 */ /* 0x000fe20008000000 */
[----:B------:R-:W-:Y:S02]  /*02a0*/  SHF.R.S32.HI R3, RZ, 0x5, R3 ;  /* 0x00000005ff037819 */ /* 0x000fe40000011403 */
[----:B------:R-:W-:-:S02]  /*02b0*/  ISETP.LT.U32.AND P1, PT, R36, 0x280, !P1 ;  /* 0x000002802400780c */ /* 0x000fc40004f21070 */
[----:B------:R-:W-:Y:S01]  /*02c0*/  LEA R44, R3, UR4, 0x3 ;  /* 0x00000004032c7c11 */ /* 0x000fe2000f8e18ff */
[----:B------:R-:W-:-:S10]  /*02d0*/  UMOV UR4, URZ ;  /* 0x0000003f00047c82 */ /* 0x000fd40008000000 */
.L_x_1008:
[----:B------:R-:W-:Y:S01]  /*02e0*/  ULDC.64 UR6, c[0x0][0x248] ;  /* 0x0000920000067ab9 */ /* 0x000fe20000000a00 */
[----:B0-----:R-:W0:Y:S01]  /*02f0*/  LDC R6, c[0x0][0x2a0] ;  /* 0x0000a800ff067b82 */ /* 0x001e220000000800 */
[----:B------:R-:W-:Y:S02]  /*0300*/  UIMAD.WIDE UR6, UR8, 0x8, UR6 ;  /* 0x00000008080678a5 */ /* 0x000fe4000f8e0206 */
[----:B------:R-:W-:-:S04]  /*0310*/  ISETP.LE.AND P4, PT, RZ, UR8, PT ;  /* 0x00000008ff007c0c */ /* 0x000fc8000bf83270 */
[----:B-1----:R-:W-:Y:S02]  /*0320*/  MOV R8, UR6 ;  /* 0x0000000600087c02 */ /* 0x002fe40008000f00 */
[----:B------:R-:W-:Y:S01]  /*0330*/  MOV R9, UR7 ;  /* 0x0000000700097c02 */ /* 0x000fe20008000f00 */
[----:B------:R-:W-:-:S05]  /*0340*/  ULDC.64 UR6, c[0x0][0x298] ;  /* 0x0000a60000067ab9 */ /* 0x000fca0000000a00 */
[----:B--2---:R-:W2:Y:S01]  /*0350*/  LDG.E.64 R8, desc[UR14][R8.64] ;  /* 0x0000000e08087981 */ /* 0x004ea2000c1e1b00 */
[----:B0-----:R-:W-:-:S04]  /*0360*/  IABS R5, R6 ;  /* 0x0000000600057213 */ /* 0x001fc80000000000 */
[----:B------:R-:W0:Y:S08]  /*0370*/  I2F.RP R0, R5 ;  /* 0x0000000500007306 */ /* 0x000e300000209400 */
[----:B0-----:R-:W0:Y:S02]  /*0380*/  MUFU.RCP R0, R0 ;  /* 0x0000000000007308 */ /* 0x001e240000001000 */
[----:B0-----:R-:W-:-:S06]  /*0390*/  IADD3 R2, R0, 0xffffffe, RZ ;  /* 0x0ffffffe00027810 */ /* 0x001fcc0007ffe0ff */
[----:B------:R0:W1:Y:S02]  /*03a0*/  F2I.FTZ.U32.TRUNC.NTZ R3, R2 ;  /* 0x0000000200037305 */ /* 0x000064000021f000 */
[----:B0-----:R-:W-:Y:S01]  /*03b0*/  HFMA2.MMA R2, -RZ, RZ, 0, 0 ;  /* 0x00000000ff027435 */ /* 0x001fe200000001ff */
[----:B-1----:R-:W-:-:S05]  /*03c0*/  IADD3 R4, RZ, -R3, RZ ;  /* 0x80000003ff047210 */ /* 0x002fca0007ffe0ff */
[----:B------:R-:W-:Y:S01]  /*03d0*/  IMAD R7, R4, R5, RZ ;  /* 0x0000000504077224 */ /* 0x000fe200078e02ff */
[----:B------:R-:W-:-:S03]  /*03e0*/  IABS R4, UR8 ;  /* 0x0000000800047c13 */ /* 0x000fc60008000000 */
[----:B------:R-:W-:-:S06]  /*03f0*/  IMAD.HI.U32 R3, R3, R7, R2 ;  /* 0x0000000703037227 */ /* 0x000fcc00078e0002 */
[----:B------:R-:W-:-:S05]  /*0400*/  IMAD.HI.U32 R3, R3, R4, RZ ;  /* 0x0000000403037227 */ /* 0x000fca00078e00ff */
[----:B------:R-:W-:-:S05]  /*0410*/  IADD3 R0, -R3, RZ, RZ ;  /* 0x000000ff03007210 */ /* 0x000fca0007ffe1ff */
[----:B------:R-:W-:-:S05]  /*0420*/  IMAD R0, R5, R0, R4 ;  /* 0x0000000005007224 */ /* 0x000fca00078e0204 */
[----:B------:R-:W-:Y:S02]  /*0430*/  ISETP.GT.U32.AND P0, PT, R5, R0, PT ;  /* 0x000000000500720c */ /* 0x000fe40003f04070 */
[----:B------:R-:W-:-:S11]  /*0440*/  LOP3.LUT R2, R6, UR8, RZ, 0x3c, !PT ;  /* 0x0000000806027c12 */ /* 0x000fd6000f8e3cff */
[----:B------:R-:W-:-:S04]  /*0450*/  @!P0 IADD3 R0, R0, -R5, RZ ;  /* 0x8000000500008210 */ /* 0x000fc80007ffe0ff */
[CC--:B------:R-:W-:Y:S02]  /*0460*/  ISETP.GE.U32.AND P2, PT, R0.reuse, R5.reuse, PT ;  /* 0x000000050000720c */ /* 0x0c0fe40003f46070 */
[-C--:B------:R-:W-:Y:S02]  /*0470*/  ISETP.GT.U32.AND P3, PT, R5, R0.reuse, PT ;  /* 0x000000000500720c */ /* 0x080fe40003f64070 */
[----:B------:R-:W-:Y:S02]  /*0480*/  IADD3 R5, R0, -R5, RZ ;  /* 0x8000000500057210 */ /* 0x000fe40007ffe0ff */
[----:B------:R-:W-:Y:S02]  /*0490*/  ISETP.GE.AND P5, PT, R2, RZ, PT ;  /* 0x000000ff0200720c */ /* 0x000fe40003fa6270 */
[----:B------:R-:W-:Y:S02]  /*04a0*/  SEL R0, R5, R0, !P3 ;  /* 0x0000000005007207 */ /* 0x000fe40005800000 */
[----:B------:R-:W-:-:S02]  /*04b0*/  @!P0 IADD3 R3, R3, 0x1, RZ ;  /* 0x0000000103038810 */ /* 0x000fc40007ffe0ff */
[----:B------:R-:W-:Y:S02]  /*04c0*/  ISETP.NE.AND P0, PT, R6, RZ, PT ;  /* 0x000000ff0600720c */ /* 0x000fe40003f05270 */
[----:B------:R-:W-:Y:S02]  /*04d0*/  LOP3.LUT R5, RZ, R6, RZ, 0x33, !PT ;  /* 0x00000006ff057212 */ /* 0x000fe400078e33ff */
[----:B------:R-:W-:Y:S01]  /*04e0*/  @!P4 IADD3 R0, -R0, RZ, RZ ;  /* 0x000000ff0000c210 */ /* 0x000fe20007ffe1ff */
[----:B------:R-:W0:Y:S01]  /*04f0*/  @P1 LDC.64 R6, c[0x0][0x288] ;  /* 0x0000a200ff061b82 */ /* 0x000e220000000a00 */
[----:B------:R-:W-:Y:S02]  /*0500*/  @P2 IADD3 R3, R3, 0x1, RZ ;  /* 0x0000000103032810 */ /* 0x000fe40007ffe0ff */
[----:B------:R-:W-:Y:S02]  /*0510*/  SEL R43, R5, R0, !P0 ;  /* 0x00000000052b7207 */ /* 0x000fe40004000000 */
[----:B------:R-:W-:-:S03]  /*0520*/  @!P5 IADD3 R3, -R3, RZ, RZ ;  /* 0x000000ff0303d210 */ /* 0x000fc60007ffe1ff */
[----:B------:R-:W-:Y:S01]  /*0530*/  IMAD R11, R43, 0x14, RZ ;  /* 0x000000142b0b7824 */ /* 0x000fe200078e02ff */
[----:B------:R-:W-:Y:S02]  /*0540*/  SEL R13, R5, R3, !P0 ;  /* 0x00000003050d7207 */ /* 0x000fe40004000000 */
[----:B------:R-:W-:Y:S01]  /*0550*/  SHF.R.S32.HI R2, RZ, 0x1f, R42 ;  /* 0x0000001fff027819 */ /* 0x000fe2000001142a */
[----:B------:R-:W1:Y:S01]  /*0560*/  @P1 LDC.64 R4, c[0x0][0x228] ;  /* 0x00008a00ff041b82 */ /* 0x000e620000000a00 */
[----:B------:R-:W-:Y:S02]  /*0570*/  IADD3 R38, P0, R42, R11, RZ ;  /* 0x0000000b2a267210 */ /* 0x000fe40007f1e0ff */
[----:B------:R-:W-:Y:S02]  /*0580*/  SHF.R.S32.HI R0, RZ, 0x1f, R13 ;  /* 0x0000001fff007819 */ /* 0x000fe4000001140d */
[----:B------:R-:W-:-:S03]  /*0590*/  LEA.HI.X.SX32 R39, R11, R2, 0x1, P0 ;  /* 0x000000020b277211 */ /* 0x000fc600000f0eff */
[----:B------:R-:W-:Y:S01]  /*05a0*/  IMAD R0, R0, UR6, RZ ;  /* 0x0000000600007c24 */ /* 0x000fe2000f8e02ff */
[----:B------:R-:W3:Y:S01]  /*05b0*/  @P1 LDC.64 R2, c[0x0][0x230] ;  /* 0x00008c00ff021b82 */ /* 0x000ee20000000a00 */
[----:B------:R-:W-:-:S04]  /*05c0*/  IMAD.WIDE.U32 R38, R13, UR6, R38 ;  /* 0x000000060d267c25 */ /* 0x000fc8000f8e0026 */
[----:B------:R-:W-:Y:S01]  /*05d0*/  IMAD R35, R13, UR7, R0 ;  /* 0x000000070d237c24 */ /* 0x000fe2000f8e0200 */
[----:B------:R-:W-:Y:S01]  /*05e0*/  @P1 MOV R34, R38 ;  /* 0x0000002600221202 */ /* 0x000fe20000000f00 */
[----:B0-----:R-:W-:-:S03]  /*05f0*/  @P1 IMAD R0, R45, R6, RZ ;  /* 0x000000062d001224 */ /* 0x001fc600078e02ff */
[----:B------:R-:W-:Y:S01]  /*0600*/  IADD3 R35, R39, R35, RZ ;  /* 0x0000002327237210 */ /* 0x000fe20007ffe0ff */
[C---:B------:R-:W-:Y:S02]  /*0610*/  @P1 IMAD R13, R41.reuse, R7, R0 ;  /* 0x00000007290d1224 */ /* 0x040fe400078e0200 */
[----:B------:R-:W-:-:S05]  /*0620*/  @P1 IMAD.WIDE.U32 R6, R41, R6, R34 ;  /* 0x0000000629061225 */ /* 0x000fca00078e0022 */
[----:B------:R-:W-:Y:S02]  /*0630*/  @P1 IADD3 R13, R7, R13, RZ ;  /* 0x0000000d070d1210 */ /* 0x000fe40007ffe0ff */
[C---:B------:R-:W-:Y:S02]  /*0640*/  @P1 SHF.L.U32 R7, R6.reuse, 0x2, RZ ;  /* 0x0000000206071819 */ /* 0x040fe400000006ff */
[----:B------:R-:W-:Y:S02]  /*0650*/  @P1 SHF.L.U64.HI R0, R6, 0x2, R13 ;  /* 0x0000000206001819 */ /* 0x000fe4000001020d */
[C---:B---3--:R-:W-:Y:S02]  /*0660*/  @P1 IADD3 R6, P0, R7.reuse, R2, RZ ;  /* 0x0000000207061210 */ /* 0x048fe40007f1e0ff */
[----:B-1----:R-:W-:Y:S02]  /*0670*/  @P1 IADD3 R4, P2, R7, R4, RZ ;  /* 0x0000000407041210 */ /* 0x002fe40007f5e0ff */
[----:B------:R-:W-:-:S02]  /*0680*/  @P1 IADD3.X R7, R0, R3, RZ, P0, !PT ;  /* 0x0000000300071210 */ /* 0x000fc400007fe4ff */
[----:B------:R-:W-:Y:S01]  /*0690*/  @P1 IADD3.X R5, R0, R5, RZ, P2, !PT ;  /* 0x0000000500051210 */ /* 0x000fe200017fe4ff */
[----:B------:R-:W-:Y:S01]  /*06a0*/  HFMA2.MMA R3, -RZ, RZ, 0, 0 ;  /* 0x00000000ff037435 */ /* 0x000fe200000001ff */
[----:B------:R-:W-:Y:S02]  /*06b0*/  CS2R R12, SRZ ;  /* 0x00000000000c7805 */ /* 0x000fe4000001ff00 */
[----:B------:R-:W-:Y:S01]  /*06c0*/  MOV R2, RZ ;  /* 0x000000ff00027202 */ /* 0x000fe20000000f00 */
[----:B------:R-:W-:Y:S01]  /*06d0*/  UMOV UR9, 0x3f800000 ;  /* 0x3f80000000097882 */ /* 0x000fe20000000000 */
[----:B------:R-:W-:Y:S01]  /*06e0*/  BSSY B0, `(.L_x_986) ;  /* 0x000001c000007945 */ /* 0x000fe20003800000 */
[----:B------:R-:W-:Y:S01]  /*06f0*/  ISETP.NE.AND P3, PT, RZ, UR18, PT ;  /* 0x00000012ff007c0c */ /* 0x000fe2000bf65270 */
[----:B------:R0:W5:Y:S04]  /*0700*/  @P1 LDG.E.64 R12, desc[UR14][R6.64] ;  /* 0x0000000e060c1981 */ /* 0x000168000c1e1b00 */
[----:B------:R1:W5:Y:S01]  /*0710*/  @P1 LDG.E.64 R2, desc[UR14][R4.64] ;  /* 0x0000000e04021981 */ /* 0x000362000c1e1b00 */
[----:B0-----:R-:W-:-:S02]  /*0720*/  CS2R R6, SRZ ;  /* 0x0000000000067805 */ /* 0x001fc4000001ff00 */
[----:B-1----:R-:W-:Y:S01]  /*0730*/  CS2R R4, SRZ ;  /* 0x0000000000047805 */ /* 0x002fe2000001ff00 */
        /* <DEDUP_REMOVED lines=13> */
[----:B------:R-:W-:Y:S02]  /*0810*/  IADD3 R11, R42, R11, RZ ;  /* 0x0000000b2a0b7210 */ /* 0x000fe40007ffe0ff */
[----:B------:R-:W-:Y:S02]  /*0820*/  MOV R5, RZ ;  /* 0x000000ff00057202 */ /* 0x000fe40000000f00 */
[----:B------:R-:W-:-:S07]  /*0830*/  SHF.R.S32.HI R0, RZ, 0x1f, R11 ;  /* 0x0000001fff007819 */ /* 0x000fce000001140b */
[----:B------:R-:W1:Y:S01]  /*0840*/  @P0 LDC.64 R14, c[0x0][0x240] ;  /* 0x00009000ff0e0b82 */ /* 0x000e620000000a00 */
[----:B0-----:R-:W-:-:S06]  /*0850*/  IMAD.WIDE R6, R11, 0x4, R6 ;  /* 0x000000040b067825 */ /* 0x001fcc00078e0206 */
[----:B------:R-:W5:Y:S01]  /*0860*/  LDG.E.64 R6, desc[UR14][R6.64] ;  /* 0x0000000e06067981 */ /* 0x000f62000c1e1b00 */
[----:B-1----:R-:W-:-:S04]  /*0870*/  @P0 LEA R10, P2, R11, R14, 0x2 ;  /* 0x0000000e0b0a0211 */ /* 0x002fc800078410ff */
[----:B------:R-:W-:-:S05]  /*0880*/  @P0 LEA.HI.X R11, R11, R15, R0, 0x2, P2 ;  /* 0x0000000f0b0b0211 */ /* 0x000fca00010f1400 */
[----:B------:R0:W5:Y:S04]  /*0890*/  @P0 LDG.E.64 R4, desc[UR14][R10.64] ;  /* 0x0000000e0a040981 */ /* 0x000168000c1e1b00 */
.L_x_987:
[----:B------:R-:W-:Y:S05]  /*08a0*/  BSYNC B0 ;  /* 0x0000000000007941 */ /* 0x000fea0003800000 */
.L_x_986:
[C---:B-----5:R-:W-:Y:S01]  /*08b0*/  FADD.FTZ R12, -R8.reuse, R12 ;  /* 0x0000000c080c7221 */ /* 0x060fe20000010100 */
[----:B------:R-:W-:Y:S01]  /*08c0*/  FADD.FTZ R13, -R8, R13 ;  /* 0x0000000d080d7221 */ /* 0x000fe20000010100 */
[----:B------:R-:W-:Y:S02]  /*08d0*/  MOV R9, R2 ;  /* 0x0000000200097202 */ /* 0x000fe40000000f00 */
[----:B------:R-:W-:Y:S01]  /*08e0*/  MOV R0, R3 ;  /* 0x0000000300007202 */ /* 0x000fe20000000f00 */
        /* <DEDUP_REMOVED lines=21> */
.L_x_988:
[----:B------:R-:W1:Y:S01]  /*0a40*/  S2R R12, SR_LANEID ;  /* 0x00000000000c7919 */ /* 0x000e620000000000 */
[----:B0-----:R-:W-:Y:S01]  /*0a50*/  FMUL.FTZ R11, R9, R6 ;  /* 0x00000006090b7220 */ /* 0x001fe20000410000 */
[----:B------:R-:W-:Y:S01]  /*0a60*/  FMUL.FTZ R10, R0, R7 ;  /* 0x00000007000a7220 */ /* 0x000fe20000410000 */
[----:B------:R-:W0:Y:S01]  /*0a70*/  S2UR UR17, SR_CgaCtaId ;  /* 0x00000000001179c3 */ /* 0x000e220000008800 */
[----:B------:R-:W-:Y:S01]  /*0a80*/  UMOV UR7, 0x400 ;  /* 0x0000040000077882 */ /* 0x000fe20000000000 */
[----:B------:R-:W-:Y:S01]  /*0a90*/  FFMA.FTZ R8, R40, R11, RZ ;  /* 0x0000000b28087223 */ /* 0x000fe200000100ff */
[----:B------:R-:W-:Y:S01]  /*0aa0*/  FADD.FTZ R11, RZ, R11 ;  /* 0x0000000bff0b7221 */ /* 0x000fe20000010000 */
[----:B------:R-:W-:Y:S01]  /*0ab0*/  UIADD3 UR6, UR7, 0xd0, URZ ;  /* 0x000000d007067890 */ /* 0x000fe2000fffe03f */
[----:B------:R-:W-:Y:S01]  /*0ac0*/  ISETP.NE.AND P2, PT, R36, RZ, PT ;  /* 0x000000ff2400720c */ /* 0x000fe20003f45270 */
[----:B------:R-:W-:Y:S01]  /*0ad0*/  FFMA.FTZ R32, R37, R10, R8 ;  /* 0x0000000a25207223 */ /* 0x000fe20000010008 */
[----:B------:R-:W-:Y:S01]  /*0ae0*/  FADD.FTZ R33, R10, R11 ;  /* 0x0000000b0a217221 */ /* 0x000fe20000010000 */
[----:B------:R-:W-:Y:S01]  /*0af0*/  FADD.FTZ R10, RZ, R9 ;  /* 0x00000009ff0a7221 */ /* 0x000fe20000010000 */
[----:B------:R-:W-:Y:S01]  /*0b00*/  BSSY B0, `(.L_x_989) ;  /* 0x0000056000007945 */ /* 0x000fe20003800000 */
[----:B------:R-:W-:Y:S01]  /*0b10*/  ISETP.GT.U32.AND P3, PT, R36, 0x9, PT ;  /* 0x000000092400780c */ /* 0x000fe20003f64070 */
[----:B------:R-:W2:Y:S04]  /*0b20*/  SHFL.DOWN PT, R11, R32, 0x1, 0x1f ;  /* 0x08201f00200b7f89 */ /* 0x000ea800000e0000 */
[----:B------:R-:W3:Y:S01]  /*0b30*/  SHFL.DOWN PT, R8, R33, 0x1, 0x1f ;  /* 0x08201f0021087f89 */ /* 0x000ee200000e0000 */
[----:B0-----:R-:W-:Y:S01]  /*0b40*/  ULEA UR6, UR17, UR6, 0x18 ;  /* 0x0000000611067291 */ /* 0x001fe2000f8ec03f */
[----:B-1----:R-:W-:-:S13]  /*0b50*/  ISETP.GT.AND P0, PT, R12, 0x1e, PT ;  /* 0x0000001e0c00780c */ /* 0x002fda0003f04270 */
[----:B--2---:R-:W-:Y:S01]  /*0b60*/  @!P0 FADD.FTZ R32, R32, R11 ;  /* 0x0000000b20208221 */ /* 0x004fe20000010000 */
[----:B---3--:R-:W-:Y:S01]  /*0b70*/  @!P0 FADD.FTZ R33, R33, R8 ;  /* 0x0000000821218221 */ /* 0x008fe20000010000 */
[----:B------:R-:W-:-:S03]  /*0b80*/  ISETP.GT.AND P0, PT, R12, 0x1d, PT ;  /* 0x0000001d0c00780c */ /* 0x000fc60003f04270 */
[----:B------:R-:W0:Y:S04]  /*0b90*/  SHFL.DOWN PT, R11, R32, 0x2, 0x1f ;  /* 0x08401f00200b7f89 */ /* 0x000e2800000e0000 */
[----:B------:R-:W1:Y:S06]  /*0ba0*/  SHFL.DOWN PT, R8, R33, 0x2, 0x1f ;  /* 0x08401f0021087f89 */ /* 0x000e6c00000e0000 */
        /* <DEDUP_REMOVED lines=19> */
[----:B------:R-:W-:Y:S01]  /*0ce0*/  FFMA.FTZ R8, R40, R9, RZ ;  /* 0x0000000928087223 */ /* 0x000fe200000100ff */
[----:B------:R-:W-:Y:S01]  /*0cf0*/  FFMA.FTZ R9, R37, R0, RZ ;  /* 0x0000000025097223 */ /* 0x000fe200000100ff */
[----:B------:R-:W-:-:S05]  /*0d00*/  LEA R0, R36, UR6, 0x4 ;  /* 0x0000000624007c11 */ /* 0x000fca000f8e20ff */
[----:B------:R0:W-:Y:S05]  /*0d10*/  STS.128 [R0], R8 ;  /* 0x0000000800007388 */ /* 0x0001ea0000000c00 */
        /* <DEDUP_REMOVED lines=9> */
[----:B------:R-:W-:-:S02]  /*0db0*/  FADD.FTZ R12, R33, R13 ;  /* 0x0000000d210c7221 */ /* 0x000fc40000010000 */
[----:B0-----:R-:W-:Y:S01]  /*0dc0*/  LDS.64 R32, [UR6+0xb0] ;  /* 0x0000b006ff207984 */ /* 0x001fe20008000a00 */
[----:B------:R-:W-:Y:S01]  /*0dd0*/  FADD.FTZ R13, R29, R14 ;  /* 0x0000000e1d0d7221 */ /* 0x000fe20000010000 */
[----:B------:R-:W-:Y:S02]  /*0de0*/  FADD.FTZ R12, R12, R15 ;  /* 0x0000000f0c0c7221 */ /* 0x000fe40000010000 */
[----:B------:R-:W0:Y:S01]  /*0df0*/  LDS.128 R28, [UR6+0x60] ;  /* 0x00006006ff1c7984 */ /* 0x000e220008000c00 */
[----:B--2---:R-:W-:Y:S01]  /*0e00*/  FADD.FTZ R13, R13, R24 ;  /* 0x000000180d0d7221 */ /* 0x004fe20000010000 */
[----:B------:R-:W-:-:S03]  /*0e10*/  FADD.FTZ R24, R12, R25 ;  /* 0x000000190c187221 */ /* 0x000fc60000010000 */
[----:B------:R-:W-:Y:S01]  /*0e20*/  FADD.FTZ R25, R13, R26 ;  /* 0x0000001a0d197221 */ /* 0x000fe20000010000 */
[----:B------:R-:W-:Y:S01]  /*0e30*/  FADD.FTZ R24, R24, R27 ;  /* 0x0000001b18187221 */ /* 0x000fe20000010000 */
[----:B------:R-:W1:Y:S02]  /*0e40*/  LDS.128 R12, [UR6+0x70] ;  /* 0x00007006ff0c7984 */ /* 0x000e640008000c00 */
        /* <DEDUP_REMOVED lines=13> */
[----:B------:R-:W-:Y:S01]  /*0f20*/  FADD.FTZ R28, R28, R31 ;  /* 0x0000001f1c1c7221 */ /* 0x000fe20000010000 */
[----:B------:R-:W0:Y:S02]  /*0f30*/  LDS.128 R24, [UR6+0xa0] ;  /* 0x0000a006ff187984 */ /* 0x000e240008000c00 */
        /* <DEDUP_REMOVED lines=17> */
[----:B------:R-:W-:-:S07]  /*1050*/  FADD.FTZ R33, R28, R33 ;  /* 0x000000211c217221 */ /* 0x000fce0000010000 */
.L_x_990:
[----:B------:R-:W-:Y:S05]  /*1060*/  BSYNC B0 ;  /* 0x0000000000007941 */ /* 0x000fea0003800000 */
.L_x_989:
        /* <DEDUP_REMOVED lines=15> */
[----:B------:R-:W-:Y:S01]  /*1160*/  FADD.FTZ R14, R14, R19 ;  /* 0x000000130e0e7221 */ /* 0x000fe20000010000 */
[----:B------:R-:W0:Y:S01]  /*1170*/  LDS.128 R8, [R0+0x3c0] ;  /* 0x0003c00000087984 */ /* 0x000e220000000c00 */
[----:B---3--:R-:W-:Y:S01]  /*1180*/  FADD.FTZ R13, R13, R20 ;  /* 0x000000140d0d7221 */ /* 0x008fe20000010000 */
[----:B------:R-:W-:Y:S01]  /*1190*/  FADD.FTZ R12, R12, R21 ;  /* 0x000000150c0c7221 */ /* 0x000fe20000010000 */
[----:B------:R-:W-:Y:S01]  /*11a0*/  FADD.FTZ R17, R15, R22 ;  /* 0x000000160f117221 */ /* 0x000fe20000010000 */
[----:B------:R-:W-:Y:S01]  /*11b0*/  FADD.FTZ R16, R14, R23 ;  /* 0x000000170e107221 */ /* 0x000fe20000010000 */
[----:B----4-:R-:W-:Y:S01]  /*11c0*/  FADD.FTZ R19, R13, R24 ;  /* 0x000000180d137221 */ /* 0x010fe20000010000 */
[----:B------:R-:W-:Y:S01]  /*11d0*/  FADD.FTZ R24, R12, R25 ;  /* 0x000000190c187221 */ /* 0x000fe20000010000 */
[----:B------:R-:W-:Y:S01]  /*11e0*/  FADD.FTZ R21, R17, R26 ;  /* 0x0000001a11157221 */ /* 0x000fe20000010000 */
[----:B------:R-:W1:Y:S01]  /*11f0*/  LDS.128 R12, [R0+0x460] ;  /* 0x00046000000c7984 */ /* 0x000e620000000c00 */
[----:B------:R-:W-:Y:S01]  /*1200*/  FADD.FTZ R26, R16, R27 ;  /* 0x0000001b101a7221 */ /* 0x000fe20000010000 */
[----:B-----5:R-:W-:Y:S01]  /*1210*/  FADD.FTZ R25, R19, R28 ;  /* 0x0000001c13197221 */ /* 0x020fe20000010000 */
[----:B------:R-:W-:Y:S01]  /*1220*/  FADD.FTZ R24, R24, R29 ;  /* 0x0000001d18187221 */ /* 0x000fe20000010000 */
[----:B------:R-:W2:Y:S01]  /*1230*/  LDS.128 R16, [R0+0x500] ;  /* 0x0005000000107984 */ /* 0x000ea20000000c00 */
[----:B------:R-:W-:Y:S01]  /*1240*/  FADD.FTZ R27, R21, R30 ;  /* 0x0000001e151b7221 */ /* 0x000fe20000010000 */
[----:B------:R-:W-:-:S02]  /*1250*/  FADD.FTZ R28, R26, R31 ;  /* 0x0000001f1a1c7221 */ /* 0x000fc40000010000 */
[----:B------:R-:W3:Y:S01]  /*1260*/  LDS.128 R20, [R0+0x5a0] ;  /* 0x0005a00000147984 */ /* 0x000ee20000000c00 */
[----:B0-----:R-:W-:Y:S01]  /*1270*/  FADD.FTZ R29, R25, R8 ;  /* 0x00000008191d7221 */ /* 0x001fe20000010000 */
        /* <DEDUP_REMOVED lines=92> */
[----:B------:R-:W-:Y:S02]  /*1840*/  FADD.FTZ R28, R28, R19 ;  /* 0x000000131c1c7221 */ /* 0x000fe40000010000 */
[----:B------:R-:W2:Y:S01]  /*1850*/  LDS.128 R16, [R0+0x1180] ;  /* 0x0011800000107984 */ /* 0x000ea20000000c00 */
[----:B---3--:R-:W-:Y:S01]  /*1860*/  FADD.FTZ R29, R29, R12 ;  /* 0x0000000c1d1d7221 */ /* 0x008fe20000010000 */
        /* <DEDUP_REMOVED lines=17> */
[----:B------:R-:W-:Y:S01]  /*1980*/  FADD.FTZ R28, R28, R19 ;  /* 0x000000131c1c7221 */ /* 0x000fe20000010000 */
[----:B---3--:R-:W-:Y:S01]  /*1990*/  FADD.FTZ R16, R8, R21 ;  /* 0x0000001508107221 */ /* 0x008fe20000010000 */
        /* <DEDUP_REMOVED lines=128> */
[----:B------:R-:W-:-:S02]  /*21a0*/  FADD.FTZ R28, R28, R23 ;  /* 0x000000171c1c7221 */ /* 0x000fc40000010000 */
        /* <DEDUP_REMOVED lines=14> */
[----:B------:R-:W-:-:S02]  /*2290*/  FADD.FTZ R28, R28, R19 ;  /* 0x000000131c1c7221 */ /* 0x000fc40000010000 */
[----:B------:R-:W-:Y:S01]  /*22a0*/  LDS.128 R16, [R0+0x26c0] ;  /* 0x0026c00000107984 */ /* 0x000fe20000000c00 */
        /* <DEDUP_REMOVED lines=8> */
[----:B------:R1:W3:Y:S01]  /*2330*/  LDS.128 R20, [R0+0x2760] ;  /* 0x0027600000147984 */ /* 0x0002e20000000c00 */
[----:B------:R-:W-:Y:S01]  /*2340*/  FADD.FTZ R28, R28, R27 ;  /* 0x0000001b1c1c7221 */ /* 0x000fe20000010000 */
[----:B--2---:R-:W-:Y:S01]  /*2350*/  FADD.FTZ R24, R9, R24 ;  /* 0x0000001809187221 */ /* 0x004fe20000010000 */
[----:B------:R-:W-:Y:S01]  /*2360*/  FADD.FTZ R31, R8, R31 ;  /* 0x0000001f081f7221 */ /* 0x000fe20000010000 */
[----:B------:R-:W-:Y:S01]  /*2370*/  FADD.FTZ R9, R10, R29 ;  /* 0x0000001d0a097221 */ /* 0x000fe20000010000 */
[----:B------:R-:W-:-:S03]  /*2380*/  FADD.FTZ R8, R11, R28 ;  /* 0x0000001c0b087221 */ /* 0x000fc60000010000 */
[----:B0-----:R-:W-:Y:S01]  /*2390*/  FADD.FTZ R9, R9, R14 ;  /* 0x0000000e09097221 */ /* 0x001fe20000010000 */
[----:B------:R-:W-:Y:S01]  /*23a0*/  FADD.FTZ R31, R31, R12 ;  /* 0x0000000c1f1f7221 */ /* 0x000fe20000010000 */
[----:B------:R-:W-:Y:S01]  /*23b0*/  FADD.FTZ R24, R24, R13 ;  /* 0x0000000d18187221 */ /* 0x000fe20000010000 */
[----:B------:R-:W-:Y:S01]  /*23c0*/  FADD.FTZ R8, R8, R15 ;  /* 0x0000000f08087221 */ /* 0x000fe20000010000 */
[----:B------:R-:W-:Y:S01]  /*23d0*/  FADD.FTZ R11, R9, R18 ;  /* 0x00000012090b7221 */ /* 0x000fe20000010000 */
[----:B------:R-:W-:Y:S01]  /*23e0*/  FADD.FTZ R31, R31, R16 ;  /* 0x000000101f1f7221 */ /* 0x000fe20000010000 */
[----:B------:R-:W-:Y:S01]  /*23f0*/  FADD.FTZ R24, R24, R17 ;  /* 0x0000001118187221 */ /* 0x000fe20000010000 */
[----:B-1----:R-:W-:Y:S01]  /*2400*/  FADD.FTZ R0, R8, R19 ;  /* 0x0000001308007221 */ /* 0x002fe20000010000 */
[----:B---3--:R-:W-:Y:S01]  /*2410*/  FADD.FTZ R10, R11, R22 ;  /* 0x000000160b0a7221 */ /* 0x008fe20000010000 */
[----:B------:R-:W-:Y:S01]  /*2420*/  FADD.FTZ R8, R31, R20 ;  /* 0x000000141f087221 */ /* 0x000fe20000010000 */
[----:B------:R-:W-:Y:S01]  /*2430*/  FADD.FTZ R9, R24, R21 ;  /* 0x0000001518097221 */ /* 0x000fe20000010000 */
[----:B------:R-:W-:-:S07]  /*2440*/  FADD.FTZ R11, R0, R23 ;  /* 0x00000017000b7221 */ /* 0x000fce0000010000 */
.L_x_992:
[----:B------:R-:W-:Y:S05]  /*2450*/  BSYNC B0 ;  /* 0x0000000000007941 */ /* 0x000fea0003800000 */
.L_x_991:
[----:B0-----:R-:W0:Y:S01]  /*2460*/  LDC R0, c[0x0][0xc] ;  /* 0x00000300ff007b82 */ /* 0x001e220000000800 */
[----:B------:R-:W-:Y:S01]  /*2470*/  IMAD R43, R43, 0xa, R36 ;  /* 0x0000000a2b2b7824 */ /* 0x000fe200078e0224 */
[----:B------:R-:W-:Y:S06]  /*2480*/  BSSY B0, `(.L_x_993) ;  /* 0x0000012000007945 */ /* 0x000fec0003800000 */
[----:B------:R-:W1:Y:S01]  /*2490*/  LDC.64 R14, c[0x0][0x268] ;  /* 0x00009a00ff0e7b82 */ /* 0x000e620000000a00 */
[----:B0-----:R-:W-:Y:S01]  /*24a0*/  ISETP.GE.U32.AND P0, PT, R0, 0x2, PT ;  /* 0x000000020000780c */ /* 0x001fe20003f06070 */
[----:B-1----:R-:W-:Y:S01]  /*24b0*/  IMAD.WIDE R14, R43, 0x4, R14 ;  /* 0x000000042b0e7825 */ /* 0x002fe200078e020e */
[----:B------:R-:W-:Y:S11]  /*24c0*/  @P3 BRA `(.L_x_994) ;  /* 0x0000000000343947 */ /* 0x000ff60003800000 */
[----:B------:R-:W0:Y:S01]  /*24d0*/  LDC.64 R12, c[0x0][0x288] ;  /* 0x0000a200ff0c7b82 */ /* 0x000e220000000a00 */
        /* <DEDUP_REMOVED lines=8> */
[----:B0-----:R-:W-:-:S04]  /*2560*/  LEA R18, P4, R12, R14, 0x2 ;  /* 0x0000000e0c127211 */ /* 0x001fc800078810ff */
[----:B------:R-:W-:-:S05]  /*2570*/  LEA.HI.X R19, R12, R15, R13, 0x2, P4 ;  /* 0x0000000f0c137211 */ /* 0x000fca00020f140d */
[----:B------:R1:W-:Y:S04]  /*2580*/  REDG.E.ADD.F32.FTZ.RN.STRONG.GPU desc[UR14][R18.64], R10 ;  /* 0x0000000a120079a6 */ /* 0x0003e8000c10f38e */
[----:B------:R1:W-:Y:S02]  /*2590*/  REDG.E.ADD.F32.FTZ.RN.STRONG.GPU desc[UR14][R20.64], R11 ;  /* 0x0000000b140079a6 */ /* 0x0003e4000c10f38e */
.L_x_994:
[----:B------:R-:W-:Y:S05]  /*25a0*/  BSYNC B0 ;  /* 0x0000000000007941 */ /* 0x000fea0003800000 */
.L_x_993:
[----:B------:R-:W-:Y:S05]  /*25b0*/  @!P0 BRA `(.L_x_995) ;  /* 0x0000001000908947 */ /* 0x000fea0003800000 */
[----:B-1----:R-:W0:Y:S01]  /*25c0*/  LDC R8, c[0x0][0x10] ;  /* 0x00000400ff087b82 */ /* 0x002e220000000800 */
[----:B------:R-:W1:Y:S01]  /*25d0*/  S2R R9, SR_CTAID.Y ;  /* 0x0000000000097919 */ /* 0x000e620000002600 */
[----:B------:R-:W-:-:S06]  /*25e0*/  ULOP3.LUT UR6, UR4, 0x1, URZ, 0xc0, !UPT ;  /* 0x0000000104067892 */ /* 0x000fcc000f8ec03f */
[----:B------:R-:W2:Y:S08]  /*25f0*/  LDC.64 R10, c[0x0][0x258] ;  /* 0x00009600ff0a7b82 */ /* 0x000eb00000000a00 */
[----:B------:R-:W3:Y:S01]  /*2600*/  LDC.64 R12, c[0x0][0x260] ;  /* 0x00009800ff0c7b82 */ /* 0x000ee20000000a00 */
[----:B0-----:R-:W-:-:S04]  /*2610*/  IMAD R14, R8, UR6, RZ ;  /* 0x00000006080e7c24 */ /* 0x001fc8000f8e02ff */
[C---:B------:R-:W-:Y:S01]  /*2620*/  IMAD R16, R14.reuse, R0, RZ ;  /* 0x000000000e107224 */ /* 0x040fe200078e02ff */
[----:B-1----:R-:W-:-:S04]  /*2630*/  IADD3 R15, R14, R9, RZ ;  /* 0x000000090e0f7210 */ /* 0x002fc80007ffe0ff */
[----:B------:R-:W-:Y:S01]  /*2640*/  SHF.L.U32 R17, R16, 0x1, RZ ;  /* 0x0000000110117819 */ /* 0x000fe200000006ff */
[----:B--2---:R-:W-:-:S04]  /*2650*/  IMAD.WIDE.U32 R10, R15, 0x4, R10 ;  /* 0x000000040f0a7825 */ /* 0x004fc800078e000a */
[----:B---3--:R-:W-:Y:S01]  /*2660*/  IMAD.WIDE R12, R17, 0x4, R12 ;  /* 0x00000004110c7825 */ /* 0x008fe200078e020c */
[----:B------:R-:W-:Y:S06]  /*2670*/  @P2 BRA `(.L_x_996) ;  /* 0x0000000000682947 */ /* 0x000fec0003800000 */
[----:B------:R-:W0:Y:S01]  /*2680*/  S2R R14, SR_LANEID ;  /* 0x00000000000e7919 */ /* 0x000e220000000000 */
[----:B------:R-:W-:Y:S01]  /*2690*/  VOTEU.ANY UR7, UPT, PT ;  /* 0x0000000000077886 */ /* 0x000fe200038e0100 */
[----:B------:R-:W-:Y:S01]  /*26a0*/  ULOP3.LUT UP0, URZ, UR4, 0x2, URZ, 0xc0, !UPT ;  /* 0x00000002043f7892 */ /* 0x000fe2000f80c03f */
[----:B------:R-:W-:Y:S01]  /*26b0*/  IMAD R15, R8, UR16, R9 ;  /* 0x00000010080f7c24 */ /* 0x000fe2000f8e0209 */
[----:B------:R-:W-:Y:S01]  /*26c0*/  UFLO.U32 UR17, UR7 ;  /* 0x00000007001172bd */ /* 0x000fe200080e0000 */
[----:B------:R-:W-:Y:S01]  /*26d0*/  UMOV UR6, 0x1 ;  /* 0x0000000100067882 */ /* 0x000fe20000000000 */
[----:B------:R-:W-:Y:S02]  /*26e0*/  UPOPC UR7, UR7 ;  /* 0x00000007000772bf */ /* 0x000fe40008000000 */
[----:B------:R-:W-:-:S04]  /*26f0*/  USEL UR6, UR6, 0xffffffff, !UP0 ;  /* 0xffffffff06067887 */ /* 0x000fc8000c000000 */
[----:B------:R-:W-:-:S06]  /*2700*/  UIMAD UR6, UR6, UR7, URZ ;  /* 0x00000007060672a4 */ /* 0x000fcc000f8e023f */
[----:B------:R-:W-:Y:S02]  /*2710*/  MOV R19, UR6 ;  /* 0x0000000600137c02 */ /* 0x000fe40008000f00 */
[----:B0-----:R-:W-:Y:S01]  /*2720*/  ISETP.EQ.U32.AND P0, PT, R14, UR17, PT ;  /* 0x000000110e007c0c */ /* 0x001fe2000bf02070 */
[----:B------:R-:W-:-:S05]  /*2730*/  IMAD.WIDE.U32 R14, R15, 0x8, R12 ;  /* 0x000000080f0e7825 */ /* 0x000fca00078e000c */
[----:B------:R0:W-:Y:S07]  /*2740*/  STG.E.64 desc[UR14][R14.64], R32 ;  /* 0x000000200e007986 */ /* 0x0001ee000c101b0e */
[----:B------:R-:W-:Y:S06]  /*2750*/  @P0 MEMBAR.ALL.GPU ;  /* 0x0000000000000992 */ /* 0x000fec000000a000 */
[----:B------:R-:W-:-:S00]  /*2760*/  @P0 ERRBAR ;  /* 0x00000000000009ab */ /* 0x000fc00000000000 */
[----:B------:R-:W-:Y:S06]  /*2770*/  @P0 CGAERRBAR ;  /* 0x00000000000005ab */ /* 0x000fec0000000000 */
[----:B------:R0:W-:Y:S01]  /*2780*/  @P0 REDG.E.ADD.S32.STRONG.GPU desc[UR14][R10.64], R19 ;  /* 0x000000130a00098e */ /* 0x0001e2000c10e38e */
[----:B------:R-:W-:-:S04]  /*2790*/  PLOP3.LUT P0, PT, PT, PT, UP0, 0x80, 0x0 ;  /* 0x000000000000781c */ /* 0x000fc80003f0f008 */
[----:B------:R-:W-:-:S04]  /*27a0*/  SEL R17, R0, RZ, !P0 ;  /* 0x000000ff00117207 */ /* 0x000fc80004000000 */
[----:B------:R-:W-:-:S13]  /*27b0*/  ISETP.NE.AND P0, PT, R17, -0x1, PT ;  /* 0xffffffff1100780c */ /* 0x000fda0003f05270 */
[----:B0-----:R-:W-:Y:S05]  /*27c0*/  @!P0 BRA `(.L_x_996) ;  /* 0x0000000000148947 */ /* 0x001fea0003800000 */
.L_x_997:
[----:B------:R-:W2:Y:S04]  /*27d0*/  LDG.E.STRONG.GPU R14, desc[UR14][R10.64] ;  /* 0x0000000e0a0e7981 */ /* 0x000ea8000c1ef900 */
[----:B--2---:R-:W-:Y:S01]  /*27e0*/  CCTL.IVALL ;  /* 0x00000000ff00798f */ /* 0x004fe20002000000 */
[----:B------:R-:W-:Y:S05]  /*27f0*/  YIELD ;  /* 0x0000000000007946 */ /* 0x000fea0003800000 */
[----:B------:R-:W-:-:S13]  /*2800*/  ISETP.NE.AND P0, PT, R14, R17, PT ;  /* 0x000000110e00720c */ /* 0x000fda0003f05270 */
[----:B------:R-:W-:Y:S05]  /*2810*/  @P0 BRA `(.L_x_997) ;  /* 0xfffffffc00ec0947 */ /* 0x000fea000383ffff */
.L_x_996:
        /* <DEDUP_REMOVED lines=8> */
[----:B------:R-:W-:-:S04]  /*28a0*/  LOP3.LUT R11, R0, 0x3, RZ, 0xc0, !PT ;  /* 0x00000003000b7812 */ /* 0x000fc800078ec0ff */
[----:B------:R-:W-:Y:S02]  /*28b0*/  IADD3 R10, -R11, R0, RZ ;  /* 0x000000000b0a7210 */ /* 0x000fe40007ffe1ff */
[----:B------:R-:W-:Y:S02]  /*28c0*/  MOV R11, RZ ;  /* 0x000000ff000b7202 */ /* 0x000fe40000000f00 */
[----:B------:R-:W-:-:S13]  /*28d0*/  ISETP.GT.AND P0, PT, R10, RZ, PT ;  /* 0x000000ff0a00720c */ /* 0x000fda0003f04270 */
[----:B------:R-:W-:Y:S05]  /*28e0*/  @!P0 BRA `(.L_x_999) ;  /* 0x0000000800d88947 */ /* 0x000fea0003800000 */
[----:B------:R-:W-:Y:S02]  /*28f0*/  ISETP.GT.AND P3, PT, R10, 0xc, PT ;  /* 0x0000000c0a00780c */ /* 0x000fe40003f64270 */
[----:B------:R-:W-:-:S11]  /*2900*/  PLOP3.LUT P0, PT, PT, PT, PT, 0x80, 0x0 ;  /* 0x000000000000781c */ /* 0x000fd60003f0f070 */
[----:B------:R-:W-:Y:S05]  /*2910*/  @!P3 BRA `(.L_x_1000) ;  /* 0x0000000400d0b947 */ /* 0x000fea0003800000 */
[----:B------:R-:W-:-:S13]  /*2920*/  PLOP3.LUT P0, PT, PT, PT, PT, 0x8, 0x0 ;  /* 0x000000000000781c */ /* 0x000fda0003f0e170 */
.L_x_1001:
[C---:B------:R-:W-:Y:S02]  /*2930*/  IADD3 R17, R11.reuse, 0x1, RZ ;  /* 0x000000010b117810 */ /* 0x040fe40007ffe0ff */
[----:B------:R-:W-:Y:S02]  /*2940*/  ISETP.EQ.OR P3, PT, R11, UR16, P2 ;  /* 0x000000100b007c0c */ /* 0x000fe40009762670 */
        /* <DEDUP_REMOVED lines=113> */
.L_x_1000:
        /* <DEDUP_REMOVED lines=35> */
[C---:B------:R-:W-:Y:S02]  /*3290*/  @!P5 IMAD R19, R8.reuse, R22, R9 ;  /* 0x000000160813d224 */ /* 0x040fe400078e0209 */
[----:B------:R-:W-:Y:S01]  /*32a0*/  @!P4 IMAD.WIDE.U32 R16, R17, 0x8, R12 ;  /* 0x000000081110c825 */ /* 0x000fe200078e000c */
[----:B------:R-:W2:Y:S03]  /*32b0*/  @!P0 LDG.E.64 R14, desc[UR14][R14.64] ;  /* 0x0000000e0e0e8981 */ /* 0x000ea6000c1e1b00 */
[C---:B------:R-:W-:Y:S02]  /*32c0*/  @!P6 IMAD R23, R8.reuse, R23, R9 ;  /* 0x000000170817e224 */ /* 0x040fe400078e0209 */
        /* <DEDUP_REMOVED lines=8> */
[----:B------:R-:W-:-:S02]  /*3350*/  IADD3 R10, R10, -0x4, RZ ;  /* 0xfffffffc0a0a7810 */ /* 0x000fc40007ffe0ff */
[----:B------:R-:W-:Y:S02]  /*3360*/  IADD3 R11, R11, 0x4, RZ ;  /* 0x000000040b0b7810 */ /* 0x000fe40007ffe0ff */
        /* <DEDUP_REMOVED lines=11> */
[----:B------:R-:W-:-:S07]  /*3420*/  @!P3 FADD.FTZ R33, R33, R21 ;  /* 0x000000152121b221 */ /* 0x000fce0000010000 */
.L_x_1002:
[----:B------:R-:W-:-:S13]  /*3430*/  ISETP.NE.OR P0, PT, R10, RZ, P0 ;  /* 0x000000ff0a00720c */ /* 0x000fda0000705670 */
[----:B------:R-:W-:Y:S05]  /*3440*/  @!P0 BRA `(.L_x_998) ;  /* 0x00000000007c8947 */ /* 0x000fea0003800000 */
.L_x_999:
        /* <DEDUP_REMOVED lines=31> */
.L_x_998:
        /* <DEDUP_REMOVED lines=11> */
.L_x_1004:
[----:B------:R-:W-:Y:S05]  /*36f0*/  BSYNC B0 ;  /* 0x0000000000007941 */ /* 0x000fea0003800000 */
.L_x_1003:
        /* <DEDUP_REMOVED lines=16> */
.L_x_995:
[----:B------:R-:W0:Y:S01]  /*3800*/  S2UR UR7, SR_CgaCtaId ;  /* 0x00000000000779c3 */ /* 0x000e220000008800 */
[----:B------:R-:W-:Y:S01]  /*3810*/  UMOV UR6, 0x400 ;  /* 0x0000040000067882 */ /* 0x000fe20000000000 */
[----:B------:R-:W-:Y:S01]  /*3820*/  ISETP.NE.AND P0, PT, RZ, UR18, PT ;  /* 0x00000012ff007c0c */ /* 0x000fe2000bf05270 */
[----:B0-----:R-:W-:-:S09]  /*3830*/  ULEA UR6, UR7, UR6, 0x18 ;  /* 0x0000000607067291 */ /* 0x001fd2000f8ec03f */
[----:B------:R0:W-:Y:S01]  /*3840*/  @!P2 STS.64 [UR6+0xc0], R32 ;  /* 0x0000c020ff00a988 */ /* 0x0001e20008000a06 */
[----:B------:R-:W-:Y:S06]  /*3850*/  BAR.SYNC.DEFER_BLOCKING 0x0 ;  /* 0x0000000000007b1d */ /* 0x000fec0000010000 */
[----:B-1----:R-:W1:Y:S01]  /*3860*/  LDS.64 R8, [UR6+0xc0] ;  /* 0x0000c006ff087984 */ /* 0x002e620008000a00 */
        /* <DEDUP_REMOVED lines=19> */
.L_x_1005:
        /* <DEDUP_REMOVED lines=15> */
[----:B------:R-:W-:Y:S01]  /*3a90*/  LEA R4, P0, R34, UR20, 0x2 ;  /* 0x0000001422047c11 */ /* 0x000fe2000f8010ff */
[----:B------:R-:W-:Y:S01]  /*3aa0*/  FFMA.FTZ R8, R7, R3, -R8 ;  /* 0x0000000307087223 */ /* 0x000fe20000010808 */
[----:B------:R-:W-:Y:S01]  /*3ab0*/  IADD3 R11, R35, R11, RZ ;  /* 0x0000000b230b7210 */ /* 0x000fe20007ffe0ff */
[----:B------:R-:W-:Y:S02]  /*3ac0*/  FMUL.FTZ R2, R2, UR9 ;  /* 0x0000000902027c20 */ /* 0x000fe40008410000 */
[----:B------:R-:W-:Y:S01]  /*3ad0*/  FMUL.FTZ R3, R8, UR9 ;  /* 0x0000000908037c20 */ /* 0x000fe20008410000 */
[----:B------:R-:W-:-:S05]  /*3ae0*/  LEA.HI.X R5, R34, UR21, R11, 0x2, P0 ;  /* 0x0000001522057c11 */ /* 0x000fca00080f140b */
[----:B------:R2:W-:Y:S02]  /*3af0*/  STG.E.64 desc[UR14][R4.64], R2 ;  /* 0x0000000204007986 */ /* 0x0005e4000c101b0e */
.L_x_1007:
[----:B------:R-:W-:Y:S05]  /*3b00*/  BSYNC B0 ;  /* 0x0000000000007941 */ /* 0x000fea0003800000 */
.L_x_1006:
[----:B------:R-:W-:Y:S01]  /*3b10*/  ULDC UR6, c[0x0][0x10] ;  /* 0x0000040000067ab9 */ /* 0x000fe20000000800 */
[----:B------:R-:W-:Y:S02]  /*3b20*/  UIADD3 UR4, UR4, 0x1, URZ ;  /* 0x0000000104047890 */ /* 0x000fe4000fffe03f */
[----:B------:R-:W-:-:S04]  /*3b30*/  UIADD3 UR8, UR6, UR8, URZ ;  /* 0x0000000806087290 */ /* 0x000fc8000fffe03f */
[----:B------:R-:W-:-:S06]  /*3b40*/  UISETP.GE.AND UP0, UPT, UR8, UR5, UPT ;  /* 0x000000050800728c */ /* 0x000fcc000bf06270 */
[----:B------:R-:W-:-:S13]  /*3b50*/  PLOP3.LUT P0, PT, PT, PT, UP0, 0x80, 0x0 ;  /* 0x000000000000781c */ /* 0x000fda0003f0f008 */
[----:B------:R-:W-:Y:S05]  /*3b60*/  @!P0 BRA `(.L_x_1008) ;  /* 0xffffffc400dc8947 */ /* 0x000fea000383ffff */
.L_x_985:
[----:B--2---:R-:W2:Y:S01]  /*3b70*/  LDC R4, c[0x0][0xc] ;  /* 0x00000300ff047b82 */ /* 0x004ea20000000800 */
[----:B------:R-:W-:Y:S01]  /*3b80*/  ISETP.NE.AND P1, PT, R36, RZ, PT ;  /* 0x000000ff2400720c */ /* 0x000fe20003f25270 */
[----:B------:R-:W-:Y:S06]  /*3b90*/  BSSY B0, `(.L_x_1009) ;  /* 0x0000011000007945 */ /* 0x000fec0003800000 */
[----:B------:R-:W3:Y:S08]  /*3ba0*/  LDC R7, c[0x0][0x10] ;  /* 0x00000400ff077b82 */ /* 0x000ef00000000800 */
[----:B------:R-:W4:Y:S01]  /*3bb0*/  LDC.64 R2, c[0x0][0x258] ;  /* 0x00009600ff027b82 */ /* 0x000f220000000a00 */
[----:B--2---:R-:W-:-:S02]  /*3bc0*/  ISETP.NE.AND P0, PT, R4, 0x1, PT ;  /* 0x000000010400780c */ /* 0x004fc40003f05270 */
[----:B---3--:R-:W-:-:S04]  /*3bd0*/  SHF.L.U32 R0, R7, 0x1, RZ ;  /* 0x0000000107007819 */ /* 0x008fc800000006ff */
[----:B------:R-:W-:-:S05]  /*3be0*/  SEL R5, R0, RZ, P0 ;  /* 0x000000ff00057207 */ /* 0x000fca0000000000 */
[----:B----4-:R-:W-:Y:S01]  /*3bf0*/  IMAD.WIDE.U32 R2, R5, 0x4, R2 ;  /* 0x0000000405027825 */ /* 0x010fe200078e0002 */
        /* <DEDUP_REMOVED lines=10> */
.L_x_1010:
[----:B------:R-:W-:Y:S05]  /*3ca0*/  BSYNC B0 ;  /* 0x0000000000007941 */ /* 0x000fea0003800000 */
.L_x_1009:
        /* <DEDUP_REMOVED lines=11> */
.L_x_1012:
[----:B------:R-:W2:Y:S04]  /*3d60*/  LDG.E.STRONG.GPU R5, desc[UR14][R2.64] ;  /* 0x0000000e02057981 */ /* 0x000ea8000c1ef900 */
[----:B--2---:R-:W-:Y:S01]  /*3d70*/  CCTL.IVALL ;  /* 0x00000000ff00798f */ /* 0x004fe20002000000 */
[----:B------:R-:W-:Y:S05]  /*3d80*/  YIELD ;  /* 0x0000000000007946 */ /* 0x000fea0003800000 */
[----:B------:R-:W-:-:S13]  /*3d90*/  ISETP.NE.AND P0, PT, R5, R0, PT ;  /* 0x000000000500720c */ /* 0x000fda0003f05270 */
[----:B------:R-:W-:Y:S05]  /*3da0*/  @P0 BRA `(.L_x_1012) ;  /* 0xfffffffc00ec0947 */ /* 0x000fea000383ffff */
.L_x_1011:
[----:B------:R-:W-:Y:S05]  /*3db0*/  WARPSYNC.ALL ;  /* 0x0000000000007948 */ /* 0x000fea0003800000 */
[----:B------:R-:W2:Y:S08]  /*3dc0*/  LDC.64 R2, c[0x0][0x288] ;  /* 0x0000a200ff027b82 */ /* 0x000eb00000000a00 */
[----:B------:R-:W-:Y:S01]  /*3dd0*/  BAR.SYNC.DEFER_BLOCKING 0x0 ;  /* 0x0000000000007b1d */ /* 0x000fe20000010000 */
[----:B--2---:R-:W-:-:S04]  /*3de0*/  LEA.HI R0, P0, R3, R2, RZ, 0x1 ;  /* 0x0000000203007211 */ /* 0x004fc800078108ff */
[----:B------:R-:W-:-:S04]  /*3df0*/  IADD3.X R5, RZ, R3, RZ, P0, !PT ;  /* 0x00000003ff057210 */ /* 0x000fc800007fe4ff */
[--C-:B------:R-:W-:Y:S02]  /*3e00*/  SHF.R.S64 R25, R0, 0x1, R5.reuse ;  /* 0x0000000100197819 */ /* 0x100fe40000001005 */
        /* <DEDUP_REMOVED lines=11> */
[----:B0-----:R-:W-:Y:S02]  /*3ec0*/  SHF.L.U64.HI R33, R25, 0x2, R27 ;  /* 0x0000000219217819 */ /* 0x001fe4000001021b */
[----:B------:R-:W-:Y:S01]  /*3ed0*/  LEA.HI R8, P0, R11, R8, RZ, 0x1 ;  /* 0x000000080b087211 */ /* 0x000fe200078108ff */
[----:B------:R-:W0:Y:S03]  /*3ee0*/  LDC.64 R6, c[0x0][0x220] ;  /* 0x00008800ff067b82 */ /* 0x000e260000000a00 */
[----:B------:R-:W-:-:S04]  /*3ef0*/  IADD3.X R11, RZ, R11, RZ, P0, !PT ;  /* 0x0000000bff0b7210 */ /* 0x000fc800007fe4ff */
[--C-:B------:R-:W-:Y:S02]  /*3f00*/  SHF.R.S64 R29, R8, 0x1, R11.reuse ;  /* 0x00000001081d7819 */ /* 0x100fe4000000100b */
[----:B------:R-:W-:-:S04]  /*3f10*/  SHF.R.S32.HI R8, RZ, 0x1, R11 ;  /* 0x00000001ff087819 */ /* 0x000fc8000001140b */
[----:B------:R-:W-:-:S07]  /*3f20*/  SHF.L.U64.HI R31, R29, 0x2, R8 ;  /* 0x000000021d1f7819 */ /* 0x000fce0000010208 */
.L_x_1013:
        /* <DEDUP_REMOVED lines=14> */
[----:B-1----:R-:W-:-:S04]  /*4010*/  IMAD.WIDE R8, R11, 0x4, R4 ;  /* 0x000000040b087825 */ /* 0x002fc800078e0204 */
[----:B0-----:R-:W-:Y:S01]  /*4020*/  IMAD.WIDE R10, R11, 0x4, R6 ;  /* 0x000000040b0a7825 */ /* 0x001fe200078e0206 */
[----:B------:R-:W-:Y:S02]  /*4030*/  ISETP.GT.U32.AND P0, PT, R25, R36, PT ;  /* 0x000000241900720c */ /* 0x000fe40003f04070 */
[----:B------:R-:W-:-:S04]  /*4040*/  SHF.R.S32.HI R0, RZ, 0x1f, R36 ;  /* 0x0000001fff007819 */ /* 0x000fc80000011424 */
[----:B------:R-:W-:Y:S01]  /*4050*/  ISETP.GT.AND.EX P0, PT, R27, R0, PT, P0 ;  /* 0x000000001b00720c */ /* 0x000fe20003f04300 */
[----:B--2---:R2:W-:Y:S04]  /*4060*/  STG.E.64 desc[UR14][R8.64], R20 ;  /* 0x0000001408007986 */ /* 0x0045e8000c101b0e */
[----:B---3--:R2:W-:Y:S08]  /*4070*/  STG.E.64 desc[UR14][R10.64], R22 ;  /* 0x000000160a007986 */ /* 0x0085f0000c101b0e */
[----:B------:R-:W-:Y:S05]  /*4080*/  @P0 BRA `(.L_x_1013) ;  /* 0xfffffffc00a80947 */ /* 0x000fea000383ffff */
[----:B------:R-:W-:Y:S05]  /*4090*/  EXIT ;  /* 0x000000000000794d */ /* 0x000fea0003800000 */
.L_x_1014:
        /* <DEDUP_REMOVED lines=14> */
.L_x_2303:


//--------------------- .text._Z35group_norm_nhwc_bwd_one_pass_kernelI11Fp32IOFp32WLi128ELi20ELi640EEv26Group_norm_nhwc_bwd_params --------------------------
	.section	.text._Z35group_norm_nhwc_bwd_one_pass_kernelI11Fp32IOFp32WLi128ELi20ELi640EEv26Group_norm_nhwc_bwd_params,"ax",@progbits
	.align	128
        .global         _Z35group_norm_nhwc_bwd_one_pass_kernelI11Fp32IOFp32WLi128ELi20ELi640EEv26Group_norm_nhwc_bwd_params
        .type           _Z35group_norm_nhwc_bwd_one_pass_kernelI11Fp32IOFp32WLi128ELi20ELi640EEv26Group_norm_nhwc_bwd_params,@function
        .size           _Z35group_norm_nhwc_bwd_one_pass_kernelI11Fp32IOFp32WLi128ELi20ELi640EEv26Group_norm_nhwc_bwd_params,(.L_x_2304 - _Z35group_norm_nhwc_bwd_one_pass_kernelI11Fp32IOFp32WLi128ELi20ELi640EEv26Group_norm_nhwc_bwd_params)
        .other          _Z35group_norm_nhwc_bwd_one_pass_kernelI11Fp32IOFp32WLi128ELi20ELi640EEv26Group_norm_nhwc_bwd_params,@"STO_CUDA_ENTRY STV_DEFAULT"
_Z35group_norm_nhwc_bwd_one_pass_kernelI11Fp32IOFp32WLi128ELi20ELi640EEv26Group_norm_nhwc_bwd_params:
.text._Z35group_norm_nhwc_bwd_one_pass_kernelI11Fp32IOFp32WLi128ELi20ELi640EEv26Group_norm_nhwc_bwd_params:
        /* <DEDUP_REMOVED lines=39> */
[----:B------:R-:W-:Y:S01]  /*0270*/  ISETP.GE.U32.AND P1, PT, R38, UR18, PT ;  /* 0x0000001226007c0c */ /* 0x000fe2000bf26070 */
[----:B------:R-:W-:Y:S01]  /*0280*/  ULDC.U8 UR18, c[0x0][0x2a4] ;  /* 0x0000a90000127ab9 */ /* 0x000fe20000000000 */
[----:B------:R-:W-:Y:S01]  /*0290*/  SHF.R.S32.HI R2, RZ, 0x1f, R38 ;  /* 0x0000001fff027819 */ /* 0x000fe20000011426 */
[----:B--2---:R-:W-:-:S03]  /*02a0*/  ULEA UR4, UR8, UR4, 0x18 ;  /* 0x0000000408047291 */ /* 0x004fc6000f8ec03f */
[----:B------:R-:W-:-:S03]  /*02b0*/  ISETP.GE.AND.EX P1, PT, R2, UR19, PT, P1 ;  /* 0x0000001302007c0c */ /* 0x000fc6000bf26310 */
[----:B------:R-:W-:Y:S01]  /*02c0*/  LEA R36, R0, UR4, 0x3 ;  /* 0x0000000400247c11 */ /* 0x000fe2000f8e18ff */
[----:B------:R-:W-:Y:S01]  /*02d0*/  UMOV UR4, URZ ;  /* 0x0000003f00047c82 */ /* 0x000fe20008000000 */
[----:B-1----:R-:W-:-:S13]  /*02e0*/  ISETP.LT.U32.AND P1, PT, R39, 0x280, !P1 ;  /* 0x000002802700780c */ /* 0x002fda0004f21070 */
.L_x_1042:
[----:B0-----:R-:W0:Y:S01]  /*02f0*/  LDC R6, c[0x0][0x2a0] ;  /* 0x0000a800ff067b82 */ /* 0x001e220000000800 */
[----:B------:R-:W-:Y:S01]  /*0300*/  ULDC.64 UR8, c[0x0][0x248] ;  /* 0x0000920000087ab9 */ /* 0x000fe20000000a00 */
[----:B------:R-:W-:Y:S01]  /*0310*/  ULDC.64 UR20, c[0x0][0x290] ;  /* 0x0000a40000147ab9 */ /* 0x000fe20000000a00 */
[----:B------:R-:W-:Y:S02]  /*0320*/  UIMAD.WIDE UR8, UR7, 0x8, UR8 ;  /* 0x00000008070878a5 */ /* 0x000fe4000f8e0208 */
[----:B------:R-:W-:-:S03]  /*0330*/  ISETP.LE.AND P2, PT, RZ, UR7, PT ;  /* 0x00000007ff007c0c */ /* 0x000fc6000bf43270 */
[----:B------:R-:W1:Y:S01]  /*0340*/  @P1 LDC.64 R16, c[0x0][0x288] ;  /* 0x0000a200ff101b82 */ /* 0x000e620000000a00 */
[----:B------:R-:W-:Y:S02]  /*0350*/  MOV R10, UR8 ;  /* 0x00000008000a7c02 */ /* 0x000fe40008000f00 */
[----:B------:R-:W-:Y:S01]  /*0360*/  MOV R11, UR9 ;  /* 0x00000009000b7c02 */ /* 0x000fe20008000f00 */
[----:B------:R-:W-:-:S04]  /*0370*/  ULDC.64 UR8, c[0x0][0x298] ;  /* 0x0000a60000087ab9 */ /* 0x000fc80000000a00 */
[----:B------:R-:W2:Y:S01]  /*0380*/  @P1 LDC.64 R8, c[0x0][0x230] ;  /* 0x00008c00ff081b82 */ /* 0x000ea20000000a00 */
[----:B------:R-:W3:Y:S01]  /*0390*/  LDG.E.64 R10, desc[UR14][R10.64] ;  /* 0x0000000e0a0a7981 */ /* 0x000ee2000c1e1b00 */
[----:B0-----:R-:W-:-:S04]  /*03a0*/  IABS R5, R6 ;  /* 0x0000000600057213 */ /* 0x001fc80000000000 */
[----:B------:R-:W0:Y:S08]  /*03b0*/  I2F.RP R0, R5 ;  /* 0x0000000500007306 */ /* 0x000e300000209400 */
[----:B0-----:R-:W0:Y:S02]  /*03c0*/  MUFU.RCP R0, R0 ;  /* 0x0000000000007308 */ /* 0x001e240000001000 */
[----:B0-----:R-:W-:-:S06]  /*03d0*/  IADD3 R2, R0, 0xffffffe, RZ ;  /* 0x0ffffffe00027810 */ /* 0x001fcc0007ffe0ff */
[----:B------:R0:W4:Y:S02]  /*03e0*/  F2I.FTZ.U32.TRUNC.NTZ R3, R2 ;  /* 0x0000000200037305 */ /* 0x000124000021f000 */
[----:B0-----:R-:W-:Y:S01]  /*03f0*/  HFMA2.MMA R2, -RZ, RZ, 0, 0 ;  /* 0x00000000ff027435 */ /* 0x001fe200000001ff */
[----:B----4-:R-:W-:-:S05]  /*0400*/  IADD3 R4, RZ, -R3, RZ ;  /* 0x80000003ff047210 */ /* 0x010fca0007ffe0ff */
[----:B------:R-:W-:Y:S01]  /*0410*/  IMAD R7, R4, R5, RZ ;  /* 0x0000000504077224 */ /* 0x000fe200078e02ff */
[----:B------:R-:W-:-:S03]  /*0420*/  IABS R4, UR7 ;  /* 0x0000000700047c13 */ /* 0x000fc60008000000 */
[----:B------:R-:W-:Y:S01]  /*0430*/  IMAD.HI.U32 R3, R3, R7, R2 ;  /* 0x0000000703037227 */ /* 0x000fe200078e0002 */
[----:B------:R-:W-:-:S04]  /*0440*/  LOP3.LUT R2, R6, UR7, RZ, 0x3c, !PT ;  /* 0x0000000706027c12 */ /* 0x000fc8000f8e3cff */
[----:B------:R-:W-:Y:S01]  /*0450*/  ISETP.GE.AND P4, PT, R2, RZ, PT ;  /* 0x000000ff0200720c */ /* 0x000fe20003f86270 */
[----:B------:R-:W-:-:S05]  /*0460*/  IMAD.HI.U32 R3, R3, R4, RZ ;  /* 0x0000000403037227 */ /* 0x000fca00078e00ff */
[----:B------:R-:W-:-:S05]  /*0470*/  IADD3 R0, -R3, RZ, RZ ;  /* 0x000000ff03007210 */ /* 0x000fca0007ffe1ff */
[----:B------:R-:W-:Y:S01]  /*0480*/  IMAD R4, R5, R0, R4 ;  /* 0x0000000005047224 */ /* 0x000fe200078e0204 */
[----:B------:R-:W-:-:S04]  /*0490*/  IADD3 R0, R38, 0x40, RZ ;  /* 0x0000004026007810 */ /* 0x000fc80007ffe0ff */
[----:B------:R-:W-:Y:S02]  /*04a0*/  ISETP.GT.U32.AND P5, PT, R5, R4, PT ;  /* 0x000000040500720c */ /* 0x000fe40003fa4070 */
[----:B------:R-:W-:Y:S02]  /*04b0*/  ISETP.GE.U32.AND P0, PT, R0, UR20, PT ;  /* 0x0000001400007c0c */ /* 0x000fe4000bf06070 */
[----:B------:R-:W-:-:S04]  /*04c0*/  SHF.R.S32.HI R19, RZ, 0x1f, R0 ;  /* 0x0000001fff137819 */ /* 0x000fc80000011400 */
[----:B------:R-:W-:-:S04]  /*04d0*/  ISETP.GE.AND.EX P0, PT, R19, UR21, PT, P0 ;  /* 0x0000001513007c0c */ /* 0x000fc8000bf06300 */
[----:B------:R-:W-:Y:S02]  /*04e0*/  ISETP.GT.U32.OR P0, PT, R39, 0x27f, P0 ;  /* 0x0000027f2700780c */ /* 0x000fe40000704470 */
[-C--:B------:R-:W-:Y:S02]  /*04f0*/  @!P5 IADD3 R4, R4, -R5.reuse, RZ ;  /* 0x800000050404d210 */ /* 0x080fe40007ffe0ff */
[----:B------:R-:W-:Y:S02]  /*0500*/  @!P5 IADD3 R3, R3, 0x1, RZ ;  /* 0x000000010303d810 */ /* 0x000fe40007ffe0ff */
[CC--:B------:R-:W-:Y:S02]  /*0510*/  ISETP.GE.U32.AND P3, PT, R4.reuse, R5.reuse, PT ;  /* 0x000000050400720c */ /* 0x0c0fe40003f66070 */
[----:B------:R-:W-:Y:S02]  /*0520*/  ISETP.GT.U32.AND P6, PT, R5, R4, PT ;  /* 0x000000040500720c */ /* 0x000fe40003fc4070 */
[----:B------:R-:W-:-:S02]  /*0530*/  IADD3 R5, R4, -R5, RZ ;  /* 0x8000000504057210 */ /* 0x000fc40007ffe0ff */
[----:B------:R-:W-:Y:S01]  /*0540*/  ISETP.NE.AND P5, PT, R6, RZ, PT ;  /* 0x000000ff0600720c */ /* 0x000fe20003fa5270 */
[----:B------:R-:W0:Y:S01]  /*0550*/  @!P0 LDC.64 R12, c[0x0][0x288] ;  /* 0x0000a200ff0c8b82 */ /* 0x000e220000000a00 */
[----:B------:R-:W-:Y:S02]  /*0560*/  SEL R4, R5, R4, !P6 ;  /* 0x0000000405047207 */ /* 0x000fe40007000000 */
[----:B------:R-:W-:Y:S02]  /*0570*/  LOP3.LUT R5, RZ, R6, RZ, 0x33, !PT ;  /* 0x00000006ff057212 */ /* 0x000fe400078e33ff */
[----:B------:R-:W-:Y:S02]  /*0580*/  @!P2 IADD3 R4, -R4, RZ, RZ ;  /* 0x000000ff0404a210 */ /* 0x000fe40007ffe1ff */
[----:B------:R-:W-:Y:S01]  /*0590*/  @P3 IADD3 R3, R3, 0x1, RZ ;  /* 0x0000000103033810 */ /* 0x000fe20007ffe0ff */
[----:B------:R-:W4:Y:S01]  /*05a0*/  @P1 LDC.64 R6, c[0x0][0x228] ;  /* 0x00008a00ff061b82 */ /* 0x000f220000000a00 */
[----:B------:R-:W-:-:S02]  /*05b0*/  SEL R34, R5, R4, !P5 ;  /* 0x0000000405227207 */ /* 0x000fc40006800000 */
[----:B------:R-:W-:-:S03]  /*05c0*/  @!P4 IADD3 R3, -R3, RZ, RZ ;  /* 0x000000ff0303c210 */ /* 0x000fc60007ffe1ff */
[----:B------:R-:W-:Y:S01]  /*05d0*/  IMAD R15, R34, 0x14, RZ ;  /* 0x00000014220f7824 */ /* 0x000fe200078e02ff */
[----:B------:R-:W-:Y:S02]  /*05e0*/  SEL R3, R5, R3, !P5 ;  /* 0x0000000305037207 */ /* 0x000fe40006800000 */
[----:B------:R-:W-:Y:S02]  /*05f0*/  SHF.R.S32.HI R4, RZ, 0x1f, R40 ;  /* 0x0000001fff047819 */ /* 0x000fe40000011428 */
[----:B------:R-:W-:Y:S02]  /*0600*/  IADD3 R42, P2, R40, R15, RZ ;  /* 0x0000000f282a7210 */ /* 0x000fe40007f5e0ff */
[----:B------:R-:W-:Y:S02]  /*0610*/  SHF.R.S32.HI R2, RZ, 0x1f, R3 ;  /* 0x0000001fff027819 */ /* 0x000fe40000011403 */
[----:B------:R-:W-:Y:S02]  /*0620*/  LEA.HI.X.SX32 R43, R15, R4, 0x1, P2 ;  /* 0x000000040f2b7211 */ /* 0x000fe400010f0eff */
[----:B------:R-:W-:Y:S01]  /*0630*/  SHF.R.S32.HI R21, RZ, 0x1f, R38 ;  /* 0x0000001fff157819 */ /* 0x000fe20000011426 */
[----:B------:R-:W-:Y:S01]  /*0640*/  IMAD R2, R2, UR8, RZ ;  /* 0x0000000802027c24 */ /* 0x000fe2000f8e02ff */
[----:B------:R-:W4:Y:S01]  /*0650*/  @!P0 LDC.64 R4, c[0x0][0x228] ;  /* 0x00008a00ff048b82 */ /* 0x000f220000000a00 */
[----:B------:R-:W-:-:S04]  /*0660*/  IMAD.WIDE.U32 R42, R3, UR8, R42 ;  /* 0x00000008032a7c25 */ /* 0x000fc8000f8e002a */
[----:B------:R-:W-:Y:S02]  /*0670*/  IMAD R45, R3, UR9, R2 ;  /* 0x00000009032d7c24 */ /* 0x000fe4000f8e0202 */
[----:B0-----:R-:W-:Y:S01]  /*0680*/  @!P0 IMAD R19, R19, R12, RZ ;  /* 0x0000000c13138224 */ /* 0x001fe200078e02ff */
[----:B------:R-:W-:Y:S01]  /*0690*/  @P1 MOV R44, R42 ;  /* 0x0000002a002c1202 */ /* 0x000fe20000000f00 */
[----:B-1----:R-:W-:Y:S01]  /*06a0*/  @P1 IMAD R14, R21, R16, RZ ;  /* 0x00000010150e1224 */ /* 0x002fe200078e02ff */
[----:B------:R-:W-:Y:S01]  /*06b0*/  IADD3 R45, R43, R45, RZ ;  /* 0x0000002d2b2d7210 */ /* 0x000fe20007ffe0ff */
[----:B------:R-:W-:Y:S01]  /*06c0*/  @!P0 IMAD R23, R0, R13, R19 ;  /* 0x0000000d00178224 */ /* 0x000fe200078e0213 */
[----:B------:R-:W-:Y:S01]  /*06d0*/  @!P0 MOV R18, R42 ;  /* 0x0000002a00128202 */ /* 0x000fe20000000f00 */
[C---:B------:R-:W-:Y:S01]  /*06e0*/  @P1 IMAD R21, R38.reuse, R17, R14 ;  /* 0x0000001126151224 */ /* 0x040fe200078e020e */
[----:B------:R-:W-:Y:S01]  /*06f0*/  @!P0 MOV R19, R45 ;  /* 0x0000002d00138202 */ /* 0x000fe20000000f00 */
[----:B------:R-:W-:Y:S01]  /*0700*/  @P1 IMAD.WIDE.U32 R16, R38, R16, R44 ;  /* 0x0000001026101225 */ /* 0x000fe200078e002c */
[----:B------:R-:W0:Y:S03]  /*0710*/  @!P0 LDC.64 R2, c[0x0][0x230] ;  /* 0x00008c00ff028b82 */ /* 0x000e260000000a00 */
[----:B------:R-:W-:Y:S01]  /*0720*/  @!P0 IMAD.WIDE.U32 R12, R0, R12, R18 ;  /* 0x0000000c000c8225 */ /* 0x000fe200078e0012 */
[----:B------:R-:W-:-:S02]  /*0730*/  @P1 IADD3 R19, R17, R21, RZ ;  /* 0x0000001511131210 */ /* 0x000fc40007ffe0ff */
[C---:B------:R-:W-:Y:S02]  /*0740*/  @P1 SHF.L.U32 R17, R16.reuse, 0x2, RZ ;  /* 0x0000000210111819 */ /* 0x040fe400000006ff */
[----:B------:R-:W-:Y:S02]  /*0750*/  @!P0 IADD3 R13, R13, R23, RZ ;  /* 0x000000170d0d8210 */ /* 0x000fe40007ffe0ff */
[----:B------:R-:W-:Y:S02]  /*0760*/  @P1 SHF.L.U64.HI R16, R16, 0x2, R19 ;  /* 0x0000000210101819 */ /* 0x000fe40000010213 */
[----:B--2---:R-:W-:Y:S02]  /*0770*/  @P1 IADD3 R20, P2, R17, R8, RZ ;  /* 0x0000000811141210 */ /* 0x004fe40007f5e0ff */
[C---:B------:R-:W-:Y:S02]  /*0780*/  @!P0 SHF.L.U32 R19, R12.reuse, 0x2, RZ ;  /* 0x000000020c138819 */ /* 0x040fe400000006ff */
[----:B------:R-:W-:-:S02]  /*0790*/  @!P0 SHF.L.U64.HI R0, R12, 0x2, R13 ;  /* 0x000000020c008819 */ /* 0x000fc4000001020d */
[----:B------:R-:W-:Y:S02]  /*07a0*/  CS2R R12, SRZ ;  /* 0x00000000000c7805 */ /* 0x000fe4000001ff00 */
[----:B------:R-:W-:-:S05]  /*07b0*/  @P1 IADD3.X R21, R16, R9, RZ, P2, !PT ;  /* 0x0000000910151210 */ /* 0x000fca00017fe4ff */
[----:B------:R-:W5:Y:S01]  /*07c0*/  @P1 LDG.E.64 R12, desc[UR14][R20.64] ;  /* 0x0000000e140c1981 */ /* 0x000f62000c1e1b00 */
[----:B----4-:R-:W-:Y:S02]  /*07d0*/  @P1 IADD3 R6, P3, R17, R6, RZ ;  /* 0x0000000611061210 */ /* 0x010fe40007f7e0ff */
[C---:B------:R-:W-:Y:S02]  /*07e0*/  @!P0 IADD3 R18, P5, R19.reuse, R4, RZ ;  /* 0x0000000413128210 */ /* 0x040fe40007fbe0ff */
[----:B0-----:R-:W-:Y:S02]  /*07f0*/  @!P0 IADD3 R8, P4, R19, R2, RZ ;  /* 0x0000000213088210 */ /* 0x001fe40007f9e0ff */
[----:B------:R-:W-:Y:S02]  /*0800*/  @P1 IADD3.X R7, R16, R7, RZ, P3, !PT ;  /* 0x0000000710071210 */ /* 0x000fe40001ffe4ff */
[----:B------:R-:W-:Y:S02]  /*0810*/  CS2R R16, SRZ ;  /* 0x0000000000107805 */ /* 0x000fe4000001ff00 */
[----:B------:R-:W-:-:S02]  /*0820*/  @!P0 IADD3.X R19, R0, R5, RZ, P5, !PT ;  /* 0x0000000500138210 */ /* 0x000fc40002ffe4ff */
[----:B------:R-:W-:Y:S02]  /*0830*/  CS2R R4, SRZ ;  /* 0x0000000000047805 */ /* 0x000fe4000001ff00 */
[----:B------:R-:W-:-:S05]  /*0840*/  @!P0 IADD3.X R9, R0, R3, RZ, P4, !PT ;  /* 0x0000000300098210 */ /* 0x000fca00027fe4ff */
[----:B------:R0:W5:Y:S04]  /*0850*/  @!P0 LDG.E.64 R16, desc[UR14][R8.64] ;  /* 0x0000000e08108981 */ /* 0x000168000c1e1b00 */
[----:B------:R-:W5:Y:S01]  /*0860*/  @!P0 LDG.E.64 R4, desc[UR14][R18.64] ;  /* 0x0000000e12048981 */ /* 0x000f62000c1e1b00 */
[----:B------:R-:W-:Y:S01]  /*0870*/  HFMA2.MMA R3, -RZ, RZ, 0, 0 ;  /* 0x00000000ff037435 */ /* 0x000fe200000001ff */
[----:B------:R-:W-:Y:S01]  /*0880*/  MOV R2, RZ ;  /* 0x000000ff00027202 */ /* 0x000fe20000000f00 */
[----:B------:R-:W-:Y:S01]  /*0890*/  UMOV UR13, 0x3f800000 ;  /* 0x3f800000000d7882 */ /* 0x000fe20000000000 */
[----:B------:R-:W-:Y:S01]  /*08a0*/  BSSY B0, `(.L_x_1016) ;  /* 0x0000019000007945 */ /* 0x000fe20003800000 */
[----:B0-----:R-:W-:-:S06]  /*08b0*/  CS2R R8, SRZ ;  /* 0x0000000000087805 */ /* 0x001fcc000001ff00 */
[----:B------:R0:W5:Y:S02]  /*08c0*/  @P1 LDG.E.64 R2, desc[UR14][R6.64] ;  /* 0x0000000e06021981 */ /* 0x000164000c1e1b00 */
[----:B0-----:R-:W-:Y:S01]  /*08d0*/  CS2R R6, SRZ ;  /* 0x0000000000067805 */ /* 0x001fe2000001ff00 */
[----:B---3--:R-:W-:-:S05]  /*08e0*/  FFMA.FTZ R11, -R10, R10, R11 ;  /* 0x0000000a0a0b7223 */ /* 0x008fca000001010b */
        /* <DEDUP_REMOVED lines=20> */
.L_x_1017:
[----:B------:R-:W-:Y:S05]  /*0a30*/  BSYNC B0 ;  /* 0x0000000000007941 */ /* 0x000fea0003800000 */
.L_x_1016:
[----:B------:R-:W-:Y:S01]  /*0a40*/  ISETP.NE.AND P2, PT, RZ, UR18, PT ;  /* 0x00000012ff007c0c */ /* 0x000fe2000bf45270 */
[C---:B-----5:R-:W-:Y:S01]  /*0a50*/  FADD.FTZ R35, -R10.reuse, R12 ;  /* 0x0000000c0a237221 */ /* 0x060fe20000010100 */
[C---:B------:R-:W-:Y:S01]  /*0a60*/  FADD.FTZ R13, -R10.reuse, R13 ;  /* 0x0000000d0a0d7221 */ /* 0x040fe20000010100 */
[C---:B------:R-:W-:Y:S01]  /*0a70*/  FADD.FTZ R16, -R10.reuse, R16 ;  /* 0x000000100a107221 */ /* 0x040fe20000010100 */
[----:B------:R-:W-:Y:S01]  /*0a80*/  FADD.FTZ R0, -R10, R17 ;  /* 0x000000110a007221 */ /* 0x000fe20000010100 */
[----:B------:R-:W-:Y:S01]  /*0a90*/  MOV R11, R2 ;  /* 0x00000002000b7202 */ /* 0x000fe20000000f00 */
[----:B------:R-:W-:Y:S01]  /*0aa0*/  FMUL.FTZ R35, R35, UR13 ;  /* 0x0000000d23237c20 */ /* 0x000fe20008410000 */
[----:B------:R-:W-:Y:S01]  /*0ab0*/  MOV R12, R3 ;  /* 0x00000003000c7202 */ /* 0x000fe20000000f00 */
[----:B------:R-:W-:Y:S01]  /*0ac0*/  FMUL.FTZ R32, R13, UR13 ;  /* 0x0000000d0d207c20 */ /* 0x000fe20008410000 */
[----:B------:R-:W-:-:S04]  /*0ad0*/  MOV R10, R4 ;  /* 0x00000004000a7202 */ /* 0x000fc80000000f00 */
[----:B------:R-:W-:Y:S05]  /*0ae0*/  @!P2 BRA `(.L_x_1018) ;  /* 0x000000000048a947 */ /* 0x000fea0003800000 */
        /* <DEDUP_REMOVED lines=10> */
[----:B-1----:R-:W-:-:S04]  /*0b90*/  FADD.FTZ R19, -R18, 1 ;  /* 0x3f80000012137421 */ /* 0x002fc80000010100 */
[----:B------:R-:W-:Y:S01]  /*0ba0*/  FFMA.FTZ R19, R12, R19, 1 ;  /* 0x3f8000000c137423 */ /* 0x000fe20000010013 */
[----:B------:R-:W-:Y:S01]  /*0bb0*/  FMUL.FTZ R12, R3, R18 ;  /* 0x00000012030c7220 */ /* 0x000fe20000410000 */
[----:B0-----:R-:W-:Y:S01]  /*0bc0*/  FADD.FTZ R20, -R15, 1 ;  /* 0x3f8000000f147421 */ /* 0x001fe20000010100 */
[----:B------:R-:W-:Y:S02]  /*0bd0*/  FMUL.FTZ R15, R2, R15 ;  /* 0x0000000f020f7220 */ /* 0x000fe40000410000 */
[----:B------:R-:W-:Y:S01]  /*0be0*/  FMUL.FTZ R12, R12, R19 ;  /* 0x000000130c0c7220 */ /* 0x000fe20000410000 */
[----:B------:R-:W-:-:S04]  /*0bf0*/  FFMA.FTZ R20, R11, R20, 1 ;  /* 0x3f8000000b147423 */ /* 0x000fc80000010014 */
[----:B------:R-:W-:-:S07]  /*0c00*/  FMUL.FTZ R11, R15, R20 ;  /* 0x000000140f0b7220 */ /* 0x000fce0000410000 */
.L_x_1018:
[----:B0-----:R-:W-:Y:S01]  /*0c10*/  FMUL.FTZ R14, R11, R6 ;  /* 0x000000060b0e7220 */ /* 0x001fe20000410000 */
[----:B------:R-:W-:Y:S01]  /*0c20*/  MOV R17, R5 ;  /* 0x0000000500117202 */ /* 0x000fe20000000f00 */
        /* <DEDUP_REMOVED lines=24> */
.L_x_1019:
        /* <DEDUP_REMOVED lines=13> */
[C---:B------:R-:W-:Y:S01]  /*0e80*/  ISETP.NE.AND P3, PT, R39.reuse, RZ, PT ;  /* 0x000000ff2700720c */ /* 0x040fe20003f65270 */
        /* <DEDUP_REMOVED lines=29> */
[----:B------:R-:W-:Y:S01]  /*1060*/  FFMA.FTZ R13, R32, R12, RZ ;  /* 0x0000000c200d7223 */ /* 0x000fe200000100ff */
[----:B------:R-:W-:Y:S01]  /*1070*/  FFMA.FTZ R12, R33, R10, R14 ;  /* 0x0000000a210c7223 */ /* 0x000fe2000001000e */
[----:B------:R-:W-:Y:S01]  /*1080*/  FADD.FTZ R14, R11, R10 ;  /* 0x0000000a0b0e7221 */ /* 0x000fe20000010000 */
[----:B-1----:R-:W-:Y:S01]  /*1090*/  @!P0 FADD.FTZ R18, R18, R15 ;  /* 0x0000000f12128221 */ /* 0x002fe20000010000 */
[----:B------:R-:W-:Y:S01]  /*10a0*/  ISETP.NE.AND P0, PT, R37, RZ, PT ;  /* 0x000000ff2500720c */ /* 0x000fe20003f05270 */
[----:B------:R-:W-:Y:S01]  /*10b0*/  FFMA.FTZ R13, R0, R17, R13 ;  /* 0x00000011000d7223 */ /* 0x000fe2000001000d */
[----:B------:R-:W-:Y:S01]  /*10c0*/  FADD.FTZ R15, R20, R17 ;  /* 0x00000011140f7221 */ /* 0x000fe20000010000 */
[----:B------:R-:W-:-:S02]  /*10d0*/  MOV R10, R16 ;  /* 0x00000010000a7202 */ /* 0x000fc40000000f00 */
[----:B------:R-:W-:Y:S02]  /*10e0*/  MOV R11, R18 ;  /* 0x00000012000b7202 */ /* 0x000fe40000000f00 */
[----:B------:R0:W-:Y:S06]  /*10f0*/  STS.128 [R41], R12 ;  /* 0x0000000c29007388 */ /* 0x0001ec0000000c00 */
[----:B------:R0:W-:Y:S01]  /*1100*/  @!P0 STS.64 [R36+0x18], R10 ;  /* 0x0000180a24008388 */ /* 0x0001e20000000a00 */
[----:B------:R-:W-:Y:S06]  /*1110*/  BAR.SYNC.DEFER_BLOCKING 0x0 ;  /* 0x0000000000007b1d */ /* 0x000fec0000010000 */
[----:B------:R-:W-:Y:S05]  /*1120*/  @P3 BRA `(.L_x_1021) ;  /* 0x0000000000c83947 */ /* 0x000fea0003800000 */
[----:B------:R-:W-:Y:S02]  /*1130*/  UMOV UR8, 0x400 ;  /* 0x0000040000087882 */ /* 0x000fe40000000000 */
        /* <DEDUP_REMOVED lines=49> */
.L_x_1021:
[----:B------:R-:W-:Y:S05]  /*1450*/  BSYNC B0 ;  /* 0x0000000000007941 */ /* 0x000fea0003800000 */
.L_x_1020:
        /* <DEDUP_REMOVED lines=295> */
[----:B------:R-:W2:Y:S04]  /*26d0*/  LDS.128 R12, [R41+0x2620] ;  /* 0x00262000290c7984 */ /* 0x000ea80000000c00 */
[----:B------:R-:W-:Y:S01]  /*26e0*/  LDS.128 R24, [R41+0x2760] ;  /* 0x0027600029187984 */ /* 0x000fe20000000c00 */
        /* <DEDUP_REMOVED lines=17> */
[----:B------:R-:W-:Y:S01]  /*2800*/  FADD.FTZ R12, R31, R24 ;  /* 0x000000181f0c7221 */ /* 0x000fe20000010000 */
[----:B------:R-:W-:Y:S01]  /*2810*/  FADD.FTZ R13, R28, R25 ;  /* 0x000000191c0d7221 */ /* 0x000fe20000010000 */
[----:B------:R-:W-:Y:S01]  /*2820*/  FADD.FTZ R14, R29, R26 ;  /* 0x0000001a1d0e7221 */ /* 0x000fe20000010000 */
[----:B------:R-:W-:-:S07]  /*2830*/  FADD.FTZ R15, R30, R27 ;  /* 0x0000001b1e0f7221 */ /* 0x000fce0000010000 */
.L_x_1023:
[----:B------:R-:W-:Y:S05]  /*2840*/  BSYNC B0 ;  /* 0x0000000000007941 */ /* 0x000fea0003800000 */
.L_x_1022:
        /* <DEDUP_REMOVED lines=20> */
.L_x_1025:
[----:B------:R-:W-:Y:S05]  /*2990*/  BSYNC B0 ;  /* 0x0000000000007941 */ /* 0x000fea0003800000 */
.L_x_1024:
[----:B------:R-:W-:Y:S05]  /*29a0*/  @!P0 BRA `(.L_x_1026) ;  /* 0x0000001000908947 */ /* 0x000fea0003800000 */
[----:B0-2---:R-:W0:Y:S01]  /*29b0*/  LDC R13, c[0x0][0x10] ;  /* 0x00000400ff0d7b82 */ /* 0x005e220000000800 */
        /* <DEDUP_REMOVED lines=32> */
.L_x_1028:
[----:B------:R-:W2:Y:S04]  /*2bc0*/  LDG.E.STRONG.GPU R17, desc[UR14][R14.64] ;  /* 0x0000000e0e117981 */ /* 0x000ea8000c1ef900 */
[----:B--2---:R-:W-:Y:S01]  /*2bd0*/  CCTL.IVALL ;  /* 0x00000000ff00798f */ /* 0x004fe20002000000 */
[----:B------:R-:W-:Y:S05]  /*2be0*/  YIELD ;  /* 0x0000000000007946 */ /* 0x000fea0003800000 */
[----:B------:R-:W-:-:S13]  /*2bf0*/  ISETP.NE.AND P0, PT, R17, R20, PT ;  /* 0x000000141100720c */ /* 0x000fda0003f05270 */
[----:B------:R-:W-:Y:S05]  /*2c00*/  @P0 BRA `(.L_x_1028) ;  /* 0xfffffffc00ec0947 */ /* 0x000fea000383ffff */
.L_x_1027:
        /* <DEDUP_REMOVED lines=17> */
.L_x_1032:
[----:B------:R-:W-:-:S13]  /*2d20*/  ISETP.EQ.OR P6, PT, R24, UR16, P3 ;  /* 0x0000001018007c0c */ /* 0x000fda0009fc2670 */
[----:B------:R-:W-:-:S04]  /*2d30*/  @!P6 IMAD R15, R13, R24, R12 ;  /* 0x000000180d0fe224 */ /* 0x000fc800078e020c */
[----:B------:R-:W-:-:S06]  /*2d40*/  @!P6 IMAD.WIDE.U32 R14, R15, 0x8, R26 ;  /* 0x000000080f0ee825 */ /* 0x000fcc00078e001a */
[----:B------:R-:W2:Y:S01]  /*2d50*/  @!P6 LDG.E.64 R14, desc[UR14][R14.64] ;  /* 0x0000000e0e0ee981 */ /* 0x000ea2000c1e1b00 */
[C---:B------:R-:W-:Y:S02]  /*2d60*/  IADD3 R19, R24.reuse, 0x1, RZ ;  /* 0x0000000118137810 */ /* 0x040fe40007ffe0ff */
[C---:B------:R-:W-:Y:S02]  /*2d70*/  IADD3 R21, R24.reuse, 0x2, RZ ;  /* 0x0000000218157810 */ /* 0x040fe40007ffe0ff */
[----:B------:R-:W-:Y:S02]  /*2d80*/  ISETP.EQ.OR P4, PT, R19, UR16, P3 ;  /* 0x0000001013007c0c */ /* 0x000fe40009f82670 */
[----:B------:R-:W-:Y:S02]  /*2d90*/  ISETP.EQ.OR P5, PT, R21, UR16, P3 ;  /* 0x0000001015007c0c */ /* 0x000fe40009fa2670 */
[----:B------:R-:W-:-:S09]  /*2da0*/  IADD3 R20, R24, 0x3, RZ ;  /* 0x0000000318147810 */ /* 0x000fd20007ffe0ff */
[C-C-:B------:R-:W-:Y:S02]  /*2db0*/  @!P4 IMAD R19, R13.reuse, R19, R12.reuse ;  /* 0x000000130d13c224 */ /* 0x140fe400078e020c */
[----:B------:R-:W-:Y:S02]  /*2dc0*/  @!P5 IMAD R21, R13, R21, R12 ;  /* 0x000000150d15d224 */ /* 0x000fe400078e020c */
[----:B--2---:R-:W-:Y:S01]  /*2dd0*/  @!P6 FADD.FTZ R10, R10, R14 ;  /* 0x0000000e0a0ae221 */ /* 0x004fe20000010000 */
        /* <DEDUP_REMOVED lines=103> */
.L_x_1031:
[----:B------:R-:W-:-:S13]  /*3450*/  ISETP.GT.AND P4, PT, R17, 0x4, PT ;  /* 0x000000041100780c */ /* 0x000fda0003f84270 */
[----:B------:R-:W-:Y:S05]  /*3460*/  @!P4 BRA `(.L_x_1033) ;  /* 0x0000000000ecc947 */ /* 0x000fea0003800000 */
[C---:B------:R-:W-:Y:S02]  /*3470*/  IADD3 R19, R24.reuse, 0x1, RZ ;  /* 0x0000000118137810 */ /* 0x040fe40007ffe0ff */
[C---:B------:R-:W-:Y:S02]  /*3480*/  ISETP.EQ.OR P0, PT, R24.reuse, UR16, P3 ;  /* 0x0000001018007c0c */ /* 0x040fe40009f02670 */
        /* <DEDUP_REMOVED lines=19> */
[----:B------:R-:W-:Y:S02]  /*35c0*/  @!P0 FADD.FTZ R11, R11, R15 ;  /* 0x0000000f0b0b8221 */ /* 0x000fe40000010000 */
        /* <DEDUP_REMOVED lines=37> */
.L_x_1033:
[----:B------:R-:W-:-:S13]  /*3820*/  ISETP.NE.OR P0, PT, R17, RZ, P0 ;  /* 0x000000ff1100720c */ /* 0x000fda0000705670 */
[----:B------:R-:W-:Y:S05]  /*3830*/  @!P0 BRA `(.L_x_1029) ;  /* 0x00000000007c8947 */ /* 0x000fea0003800000 */
.L_x_1030:
        /* <DEDUP_REMOVED lines=31> */
.L_x_1029:
        /* <DEDUP_REMOVED lines=11> */
.L_x_1035:
[----:B------:R-:W-:Y:S05]  /*3ae0*/  BSYNC B0 ;  /* 0x0000000000007941 */ /* 0x000fea0003800000 */
.L_x_1034:
        /* <DEDUP_REMOVED lines=16> */
.L_x_1026:
[----:B------:R-:W1:Y:S01]  /*3bf0*/  S2UR UR9, SR_CgaCtaId ;  /* 0x00000000000979c3 */ /* 0x000e620000008800 */
[----:B------:R-:W-:Y:S01]  /*3c00*/  UMOV UR8, 0x400 ;  /* 0x0000040000087882 */ /* 0x000fe20000000000 */
[----:B0-2---:R-:W-:Y:S01]  /*3c10*/  IADD3 R12, R38, 0x40, RZ ;  /* 0x00000040260c7810 */ /* 0x005fe20007ffe0ff */
[----:B-1----:R-:W-:-:S09]  /*3c20*/  ULEA UR8, UR9, UR8, 0x18 ;  /* 0x0000000809087291 */ /* 0x002fd2000f8ec03f */
[----:B------:R-:W-:Y:S01]  /*3c30*/  @!P3 STS.64 [UR8+0xc0], R10 ;  /* 0x0000c00aff00b988 */ /* 0x000fe20008000a08 */
[----:B------:R-:W-:Y:S06]  /*3c40*/  BAR.SYNC.DEFER_BLOCKING 0x0 ;  /* 0x0000000000007b1d */ /* 0x000fec0000010000 */
[----:B------:R-:W0:Y:S01]  /*3c50*/  LDS.64 R14, [UR8+0xc0] ;  /* 0x0000c008ff0e7984 */ /* 0x000e220008000a00 */
[----:B------:R-:W-:Y:S02]  /*3c60*/  ULDC UR8, c[0x0][0x2bc] ;  /* 0x0000af0000087ab9 */ /* 0x000fe40000000800 */
[----:B0-----:R-:W-:Y:S01]  /*3c70*/  FMUL.FTZ R13, R14, UR8 ;  /* 0x000000080e0d7c20 */ /* 0x001fe20008410000 */
        /* <DEDUP_REMOVED lines=20> */
.L_x_1036:
[----:B------:R-:W-:Y:S04]  /*3dc0*/  BSSY B0, `(.L_x_1037) ;  /* 0x0000014000007945 */ /* 0x000fe80003800000 */
[----:B------:R-:W-:Y:S05]  /*3dd0*/  @!P1 BRA `(.L_x_1038) ;  /* 0x0000000000489947 */ /* 0x000fea0003800000 */
[----:B------:R-:W-:Y:S01]  /*3de0*/  SHF.R.S32.HI R15, RZ, 0x1f, R38 ;  /* 0x0000001fff0f7819 */ /* 0x000fe20000011426 */
[----:B------:R-:W-:Y:S01]  /*3df0*/  ULDC.64 UR8, c[0x0][0x288] ;  /* 0x0000a20000087ab9 */ /* 0x000fe20000000a00 */
[----:B------:R-:W-:Y:S01]  /*3e00*/  MOV R10, R42 ;  /* 0x0000002a000a7202 */ /* 0x000fe20000000f00 */
[--C-:B------:R-:W-:Y:S01]  /*3e10*/  FFMA.FTZ R35, R35, R13, R14.reuse ;  /* 0x0000000d23237223 */ /* 0x100fe2000001000e */
[----:B------:R-:W-:Y:S01]  /*3e20*/  MOV R11, R45 ;  /* 0x0000002d000b7202 */ /* 0x000fe20000000f00 */
[----:B------:R-:W-:Y:S02]  /*3e30*/  IMAD R15, R15, UR8, RZ ;  /* 0x000000080f0f7c24 */ /* 0x000fe4000f8e02ff */
[----:B------:R-:W-:Y:S01]  /*3e40*/  FFMA.FTZ R32, R32, R13, R14 ;  /* 0x0000000d20207223 */ /* 0x000fe2000001000e */
        /* <DEDUP_REMOVED lines=8> */
[----:B------:R-:W-:-:S04]  /*3ed0*/  IADD3 R15, R11, R15, RZ ;  /* 0x0000000f0b0f7210 */ /* 0x000fc80007ffe0ff */
[----:B------:R-:W-:-:S05]  /*3ee0*/  LEA.HI.X R3, R10, UR9, R15, 0x2, P0 ;  /* 0x000000090a037c11 */ /* 0x000fca00080f140f */
[----:B------:R0:W-:Y:S02]  /*3ef0*/  STG.E.64 desc[UR14][R2.64], R16 ;  /* 0x0000001002007986 */ /* 0x0001e4000c101b0e */
.L_x_1038:
[----:B------:R-:W-:Y:S05]  /*3f00*/  BSYNC B0 ;  /* 0x0000000000007941 */ /* 0x000fea0003800000 */
.L_x_1037:
[----:B------:R-:W-:Y:S05]  /*3f10*/  @!P2 BRA `(.L_x_1039) ;  /* 0x000000000048a947 */ /* 0x000fea0003800000 */
[----:B------:R-:W-:Y:S01]  /*3f20*/  FFMA.FTZ R8, R33, R6, R8 ;  /* 0x0000000621087223 */ /* 0x000fe20000010008 */
[----:B------:R-:W-:-:S03]  /*3f30*/  FFMA.FTZ R9, R0, R7, R9 ;  /* 0x0000000700097223 */ /* 0x000fc60000010009 */
[----:B0-----:R-:W-:Y:S01]  /*3f40*/  FMUL.FTZ R2, R8, -1.4426950216293334961 ;  /* 0xbfb8aa3b08027820 */ /* 0x001fe20000410000 */
        /* <DEDUP_REMOVED lines=15> */
.L_x_1039:
[----:B------:R-:W-:Y:S01]  /*4040*/  ULDC.64 UR8, c[0x0][0x290] ;  /* 0x0000a40000087ab9 */ /* 0x000fe20000000a00 */
[----:B0-----:R-:W-:Y:S01]  /*4050*/  SHF.R.S32.HI R3, RZ, 0x1f, R12 ;  /* 0x0000001fff037819 */ /* 0x001fe2000001140c */
[----:B------:R-:W-:Y:S01]  /*4060*/  BSSY B0, `(.L_x_1040) ;  /* 0x0000015000007945 */ /* 0x000fe20003800000 */
[----:B------:R-:W-:-:S04]  /*4070*/  ISETP.GE.U32.AND P0, PT, R12, UR8, PT ;  /* 0x000000080c007c0c */ /* 0x000fc8000bf06070 */
[----:B------:R-:W-:-:S04]  /*4080*/  ISETP.GE.AND.EX P0, PT, R3, UR9, PT, P0 ;  /* 0x0000000903007c0c */ /* 0x000fc8000bf06300 */
[----:B------:R-:W-:-:S13]  /*4090*/  ISETP.GT.U32.OR P0, PT, R39, 0x27f, P0 ;  /* 0x0000027f2700780c */ /* 0x000fda0000704470 */
[----:B------:R-:W-:Y:S05]  /*40a0*/  @P0 BRA `(.L_x_1041) ;  /* 0x0000000000400947 */ /* 0x000fea0003800000 */
[----:B------:R-:W-:Y:S01]  /*40b0*/  ULDC.64 UR8, c[0x0][0x288] ;  /* 0x0000a20000087ab9 */ /* 0x000fe20000000a00 */
[----:B------:R-:W-:Y:S01]  /*40c0*/  MOV R43, R45 ;  /* 0x0000002d002b7202 */ /* 0x000fe20000000f00 */
[----:B------:R-:W-:Y:S02]  /*40d0*/  IMAD R3, R3, UR8, RZ ;  /* 0x0000000803037c24 */ /* 0x000fe4000f8e02ff */
[-CC-:B------:R-:W-:Y:S01]  /*40e0*/  FFMA.FTZ R33, R33, R13.reuse, R14.reuse ;  /* 0x0000000d21217223 */ /* 0x180fe2000001000e */
[----:B------:R-:W-:Y:S01]  /*40f0*/  FFMA.FTZ R0, R0, R13, R14 ;  /* 0x0000000d00007223 */ /* 0x000fe2000001000e */
[----:B------:R-:W-:-:S04]  /*4100*/  IMAD.WIDE.U32 R42, R12, UR8, R42 ;  /* 0x000000080c2a7c25 */ /* 0x000fc8000f8e002a */
[----:B------:R-:W-:Y:S01]  /*4110*/  FFMA.FTZ R33, R6, R4, -R33 ;  /* 0x0000000406217223 */ /* 0x000fe20000010821 */
[----:B------:R-:W-:Y:S01]  /*4120*/  FFMA.FTZ R0, R7, R5, -R0 ;  /* 0x0000000507007223 */ /* 0x000fe20000010800 */
[----:B------:R-:W-:Y:S01]  /*4130*/  IMAD R3, R12, UR9, R3 ;  /* 0x000000090c037c24 */ /* 0x000fe2000f8e0203 */
[----:B------:R-:W-:Y:S01]  /*4140*/  ULDC.64 UR8, c[0x0][0x210] ;  /* 0x0000840000087ab9 */ /* 0x000fe20000000a00 */
[----:B------:R-:W-:Y:S01]  /*4150*/  FMUL.FTZ R4, R33, UR13 ;  /* 0x0000000d21047c20 */ /* 0x000fe20008410000 */
[----:B------:R-:W-:Y:S01]  /*4160*/  LEA R2, P0, R42, UR8, 0x2 ;  /* 0x000000082a027c11 */ /* 0x000fe2000f8010ff */
[----:B------:R-:W-:Y:S01]  /*4170*/  FMUL.FTZ R5, R0, UR13 ;  /* 0x0000000d00057c20 */ /* 0x000fe20008410000 */
[----:B------:R-:W-:-:S04]  /*4180*/  IADD3 R3, R43, R3, RZ ;  /* 0x000000032b037210 */ /* 0x000fc80007ffe0ff */
[----:B------:R-:W-:-:S05]  /*4190*/  LEA.HI.X R3, R42, UR9, R3, 0x2, P0 ;  /* 0x000000092a037c11 */ /* 0x000fca00080f1403 */
[----:B------:R0:W-:Y:S02]  /*41a0*/  STG.E.64 desc[UR14][R2.64], R4 ;  /* 0x0000000402007986 */ /* 0x0001e4000c101b0e */
.L_x_1041:
[----:B------:R-:W-:Y:S05]  /*41b0*/  BSYNC B0 ;  /* 0x0000000000007941 */ /* 0x000fea0003800000 */
.L_x_1040:
[----:B------:R-:W-:Y:S01]  /*41c0*/  ULDC UR8, c[0x0][0x10] ;  /* 0x0000040000087ab9 */ /* 0x000fe20000000800 */
[----:B------:R-:W-:Y:S02]  /*41d0*/  UIADD3 UR4, UR4, 0x1, URZ ;  /* 0x0000000104047890 */ /* 0x000fe4000fffe03f */
[----:B------:R-:W-:-:S04]  /*41e0*/  UIADD3 UR7, UR8, UR7, URZ ;  /* 0x0000000708077290 */ /* 0x000fc8000fffe03f */
[----:B------:R-:W-:-:S06]  /*41f0*/  UISETP.GE.AND UP0, UPT, UR7, UR5, UPT ;  /* 0x000000050700728c */ /* 0x000fcc000bf06270 */
[----:B------:R-:W-:-:S13]  /*4200*/  PLOP3.LUT P0, PT, PT, PT, UP0, 0x80, 0x0 ;  /* 0x000000000000781c */ /* 0x000fda0003f0f008 */
[----:B------:R-:W-:Y:S05]  /*4210*/  @!P0 BRA `(.L_x_1042) ;  /* 0xffffffc000348947 */ /* 0x000fea000383ffff */
.L_x_1015:
        /* <DEDUP_REMOVED lines=19> */
.L_x_1044:
[----:B------:R-:W-:Y:S05]  /*4350*/  BSYNC B0 ;  /* 0x0000000000007941 */ /* 0x000fea0003800000 */
.L_x_1043:
        /* <DEDUP_REMOVED lines=11> */
.L_x_1046:
[----:B------:R-:W2:Y:S04]  /*4410*/  LDG.E.STRONG.GPU R5, desc[UR14][R2.64] ;  /* 0x0000000e02057981 */ /* 0x000ea8000c1ef900 */
[----:B--2---:R-:W-:Y:S01]  /*4420*/  CCTL.IVALL ;  /* 0x00000000ff00798f */ /* 0x004fe20002000000 */
[----:B------:R-:W-:Y:S05]  /*4430*/  YIELD ;  /* 0x0000000000007946 */ /* 0x000fea0003800000 */
[----:B------:R-:W-:-:S13]  /*4440*/  ISETP.NE.AND P0, PT, R5, R0, PT ;  /* 0x000000000500720c */ /* 0x000fda0003f05270 */
[----:B------:R-:W-:Y:S05]  /*4450*/  @P0 BRA `(.L_x_1046) ;  /* 0xfffffffc00ec0947 */ /* 0x000fea000383ffff */
.L_x_1045:
        /* <DEDUP_REMOVED lines=24> */
.L_x_1047:
        /* <DEDUP_REMOVED lines=23> */
.L_x_1048:
        /* <DEDUP_REMOVED lines=11> */
.L_x_2304:


//--------------------- .text._Z35group_norm_nhwc_bwd_one_pass_kernelI11Fp32IOFp32WLi256ELi20ELi640EEv26Group_norm_nhwc_bwd_params --------------------------
	.section	.text._Z35group_norm_nhwc_bwd_one_pass_kernelI11Fp32IOFp32WLi256ELi20ELi640EEv26Group_norm_nhwc_bwd_params,"ax",@progbits
	.align	128
        .global         _Z35group_norm_nhwc_bwd_one_pass_kernelI11Fp32IOFp32WLi256ELi20ELi640EEv26Group_norm_nhwc_bwd_params
        .type           _Z35group_norm_nhwc_bwd_one_pass_kernelI11Fp32IOFp32WLi256ELi20ELi640EEv26Group_norm_nhwc_bwd_params,@function
        .size           _Z35group_norm_nhwc_bwd_one_pass_kernelI11Fp32IOFp32WLi256ELi20ELi640EEv26Group_norm_nhwc_bwd_params,(.L_x_2305 - _Z35group_norm_nhwc_bwd_one_pass_kernelI11Fp32IOFp32WLi256ELi20ELi640EEv26Group_norm_nhwc_bwd_params)
        .other          _Z35group_norm_nhwc_bwd_one_pass_kernelI11Fp32IOFp32WLi256ELi20ELi640EEv26Group_norm_nhwc_bwd_params,@"STO_CUDA_ENTRY STV_DEFAULT"
_Z35group_norm_nhwc_bwd_one_pass_kernelI11Fp32IOFp32WLi256ELi20ELi640EEv26Group_norm_nhwc_bwd_params:
.text._Z35group_norm_nhwc_bwd_one_pass_kernelI11Fp32IOFp32WLi256ELi20ELi640EEv26Group_norm_nhwc_bwd_params:
[----:B------:R-:W0:Y:S08]  /*0000*/  LDC R1, c[0x0][0x28] ;  /* 0x00000a00ff017b82 */ /* 0x000e300000000800 */
[----:B------:R-:W1:Y:S01]  /*0010*/  S2UR UR6, SR_CTAID.Y ;  /* 0x00000000000679c3 */ /* 0x000e620000002600 */
[----:B------:R-:W-:Y:S01]  /*0020*/  ULDC UR5, c[0x0][0x2a0] ;  /* 0x0000a80000057ab9 */ /* 0x000fe20000000800 */
[----:B------:R-:W-:Y:S01]  /*0030*/  ULDC UR4, c[0x0][0x270] ;  /* 0x00009c0000047ab9 */ /* 0x000fe20000000800 */
[----:B------:R-:W2:Y:S01]  /*0040*/  S2R R32, SR_TID.X ;  /* 0x0000000000207919 */ /* 0x000ea20000002100 */
[----:B------:R-:W-:Y:S01]  /*0050*/  UIMAD UR5, UR5, UR4, URZ ;  /* 0x00000004050572a4 */ /* 0x000fe2000f8e023f */
[----:B0-----:R-:W-:Y:S01]  /*0060*/  IADD3 R1, R1, -0x8, RZ ;  /* 0xfffffff801017810 */ /* 0x001fe20007ffe0ff */
[----:B------:R-:W-:-:S02]  /*0070*/  ULDC.64 UR14, c[0x0][0x208] ;  /* 0x00008200000e7ab9 */ /* 0x000fc40000000a00 */
[----:B-1----:R-:W-:-:S06]  /*0080*/  UISETP.GE.AND UP0, UPT, UR6, UR5, UPT ;  /* 0x000000050600728c */ /* 0x002fcc000bf06270 */
[----:B------:R-:W-:-:S13]  /*0090*/  PLOP3.LUT P0, PT, PT, PT, UP0, 0x80, 0x0 ;  /* 0x000000000000781c */ /* 0x000fda0003f0f008 */
[----:B--2---:R-:W-:Y:S05]  /*00a0*/  @P0 BRA `(.L_x_1049) ;  /* 0x0000004c008c0947 */ /* 0x004fea0003800000 */
[----:B------:R-:W0:Y:S01]  /*00b0*/  S2UR UR13, SR_CTAID.X ;  /* 0x00000000000d79c3 */ /* 0x000e220000002500 */
[----:B------:R-:W-:Y:S01]  /*00c0*/  IMAD.WIDE.U32 R2, R32, -0x33333333, RZ ;  /* 0xcccccccd20027825 */ /* 0x000fe200078e00ff */
[----:B------:R-:W-:Y:S01]  /*00d0*/  UMOV UR4, 0x400 ;  /* 0x0000040000047882 */ /* 0x000fe20000000000 */
[----:B------:R-:W-:Y:S01]  /*00e0*/  ULDC.64 UR16, c[0x0][0x290] ;  /* 0x0000a40000107ab9 */ /* 0x000fe20000000a00 */
[----:B------:R-:W-:Y:S01]  /*00f0*/  ULDC.64 UR10, c[0x0][0x288] ;  /* 0x0000a200000a7ab9 */ /* 0x000fe20000000a00 */
[----:B------:R-:W-:Y:S01]  /*0100*/  ULDC.U8 UR18, c[0x0][0x2a4] ;  /* 0x0000a90000127ab9 */ /* 0x000fe20000000000 */
[----:B------:R-:W-:Y:S01]  /*0110*/  SHF.R.U32.HI R3, RZ, 0x3, R3 ;  /* 0x00000003ff037819 */ /* 0x000fe20000011603 */
[----:B------:R-:W-:Y:S01]  /*0120*/  UIMAD.WIDE.U32 UR8, UR10, 0x3, URZ ;  /* 0x000000030a0878a5 */ /* 0x000fe2000f8e003f */
[----:B------:R-:W0:Y:S01]  /*0130*/  LDC R0, c[0x0][0x2ac] ;  /* 0x0000ab00ff007b82 */ /* 0x000e220000000800 */
[----:B------:R-:W-:Y:S02]  /*0140*/  UIMAD UR12, UR11, 0x3, URZ ;  /* 0x000000030b0c78a4 */ /* 0x000fe4000f8e023f */
[----:B------:R-:W-:Y:S01]  /*0150*/  IMAD R43, R3, -0xa, R32 ;  /* 0xfffffff6032b7824 */ /* 0x000fe200078e0220 */
[----:B------:R-:W-:-:S02]  /*0160*/  ULEA.HI UR10, UP0, UR11, UR10, URZ, 0x1 ;  /* 0x0000000a0b0a7291 */ /* 0x000fc4000f81083f */
[----:B------:R-:W-:Y:S02]  /*0170*/  UIADD3 UR12, UR9, UR12, URZ ;  /* 0x0000000c090c7290 */ /* 0x000fe4000fffe03f */
[----:B------:R-:W1:Y:S01]  /*0180*/  S2UR UR7, SR_CgaCtaId ;  /* 0x00000000000779c3 */ /* 0x000e620000008800 */
[----:B------:R-:W-:Y:S01]  /*0190*/  UIADD3.X UR11, URZ, UR11, URZ, UP0, !UPT ;  /* 0x0000000b3f0b7290 */ /* 0x000fe200087fe43f */
[----:B------:R-:W-:Y:S01]  /*01a0*/  SHF.L.U32 R43, R43, 0x1, RZ ;  /* 0x000000012b2b7819 */ /* 0x000fe200000006ff */
[----:B------:R-:W-:Y:S02]  /*01b0*/  ULEA.HI UR8, UP0, UR12, UR8, URZ, 0x1 ;  /* 0x000000080c087291 */ /* 0x000fe4000f81083f */
[----:B------:R-:W-:Y:S02]  /*01c0*/  USHF.R.S32.HI UR9, URZ, 0x1, UR11 ;  /* 0x000000013f097899 */ /* 0x000fe4000801140b */
[----:B------:R-:W-:-:S04]  /*01d0*/  UIADD3.X UR12, URZ, UR12, URZ, UP0, !UPT ;  /* 0x0000000c3f0c7290 */ /* 0x000fc800087fe43f */
[----:B------:R-:W-:Y:S02]  /*01e0*/  USHF.R.S64 UR8, UR8, 0x1, UR12 ;  /* 0x0000000108087899 */ /* 0x000fe4000800100c */
[----:B------:R-:W-:Y:S01]  /*01f0*/  USHF.R.S32.HI UR12, URZ, 0x1, UR12 ;  /* 0x000000013f0c7899 */ /* 0x000fe2000801140c */
[----:B0-----:R-:W-:Y:S01]  /*0200*/  IMAD R33, R0, UR13, R3 ;  /* 0x0000000d00217c24 */ /* 0x001fe2000f8e0203 */
[----:B------:R-:W-:Y:S02]  /*0210*/  SHF.R.S32.HI R3, RZ, 0x1f, R32 ;  /* 0x0000001fff037819 */ /* 0x000fe40000011420 */
[----:B------:R-:W-:Y:S02]  /*0220*/  USHF.L.U64.HI UR12, UR8, 0x2, UR12 ;  /* 0x00000002080c7899 */ /* 0x000fe4000801020c */
[----:B------:R-:W-:Y:S02]  /*0230*/  LEA.HI R3, R3, R32, RZ, 0x5 ;  /* 0x0000002003037211 */ /* 0x000fe400078f28ff */
[----:B------:R-:W-:Y:S01]  /*0240*/  ISETP.GE.U32.AND P1, PT, R33, UR16, PT ;  /* 0x0000001021007c0c */ /* 0x000fe2000bf26070 */
[----:B-1----:R-:W-:Y:S01]  /*0250*/  ULEA UR4, UR7, UR4, 0x18 ;  /* 0x0000000407047291 */ /* 0x002fe2000f8ec03f */
[----:B------:R-:W-:Y:S01]  /*0260*/  SHF.R.S32.HI R2, RZ, 0x1f, R33 ;  /* 0x0000001fff027819 */ /* 0x000fe20000011421 */
[----:B------:R-:W-:Y:S01]  /*0270*/  USHF.R.S64 UR7, UR10, 0x1, UR11 ;  /* 0x000000010a077899 */ /* 0x000fe2000800100b */
[----:B------:R-:W-:-:S02]  /*0280*/  SHF.R.S32.HI R3, RZ, 0x5, R3 ;  /* 0x00000005ff037819 */ /* 0x000fc40000011403 */
[----:B------:R-:W-:Y:S01]  /*0290*/  ISETP.GE.AND.EX P1, PT, R2, UR17, PT, P1 ;  /* 0x0000001102007c0c */ /* 0x000fe2000bf26310 */
[----:B------:R-:W-:Y:S01]  /*02a0*/  USHF.L.U64.HI UR9, UR7, 0x2, UR9 ;  /* 0x0000000207097899 */ /* 0x000fe20008010209 */
[----:B------:R-:W-:Y:S01]  /*02b0*/  LEA R2, R3, UR4, 0x3 ;  /* 0x0000000403027c11 */ /* 0x000fe2000f8e18ff */
[----:B------:R-:W-:Y:S01]  /*02c0*/  UMOV UR4, URZ ;  /* 0x0000003f00047c82 */ /* 0x000fe20008000000 */
[----:B------:R-:W-:Y:S02]  /*02d0*/  ISETP.LT.U32.AND P1, PT, R32, 0x280, !P1 ;  /* 0x000002802000780c */ /* 0x000fe40004f21070 */
[C---:B------:R-:W-:Y:S01]  /*02e0*/  IADD3 R44, R33.reuse, 0x40, RZ ;  /* 0x00000040212c7810 */ /* 0x040fe20007ffe0ff */
[----:B------:R0:W-:Y:S01]  /*02f0*/  STL [R1], R2 ;  /* 0x0000000201007387 */ /* 0x0001e20000100800 */
[C---:B------:R-:W-:Y:S02]  /*0300*/  IADD3 R0, R33.reuse, 0x80, RZ ;  /* 0x0000008021007810 */ /* 0x040fe40007ffe0ff */
[----:B------:R-:W-:-:S07]  /*0310*/  IADD3 R45, R33, 0xc0, RZ ;  /* 0x000000c0212d7810 */ /* 0x000fce0007ffe0ff */
.L_x_1084:
[----:B-123--:R-:W1:Y:S01]  /*0320*/  LDC R6, c[0x0][0x2a0] ;  /* 0x0000a800ff067b82 */ /* 0x00ee620000000800 */
[----:B------:R-:W-:Y:S01]  /*0330*/  ISETP.LE.AND P5, PT, RZ, UR6, PT ;  /* 0x00000006ff007c0c */ /* 0x000fe2000bfa3270 */
[----:B------:R-:W-:Y:S01]  /*0340*/  ULDC.64 UR16, c[0x0][0x290] ;  /* 0x0000a40000107ab9 */ /* 0x000fe20000000a00 */
[----:B------:R-:W-:Y:S01]  /*0350*/  ULDC.64 UR10, c[0x0][0x298] ;  /* 0x0000a600000a7ab9 */ /* 0x000fe20000000a00 */
[----:B0-----:R-:W-:Y:S02]  /*0360*/  SHF.R.S32.HI R16, RZ, 0x1f, R44 ;  /* 0x0000001fff107819 */ /* 0x001fe4000001142c */
[----:B------:R-:W-:Y:S02]  /*0370*/  IADD3 R36, R33, 0x80, RZ ;  /* 0x0000008021247810 */ /* 0x000fe40007ffe0ff */
[----:B------:R-:W2:Y:S01]  /*0380*/  @P1 LDC.64 R10, c[0x0][0x288] ;  /* 0x0000a200ff0a1b82 */ /* 0x000ea20000000a00 */
[----:B------:R-:W-:Y:S02]  /*0390*/  SHF.R.S32.HI R8, RZ, 0x1f, R33 ;  /* 0x0000001fff087819 */ /* 0x000fe40000011421 */
[----:B------:R-:W-:-:S02]  /*03a0*/  SHF.R.S32.HI R25, RZ, 0x1f, R36 ;  /* 0x0000001fff197819 */ /* 0x000fc40000011424 */
[----:B------:R-:W-:-:S03]  /*03b0*/  SHF.R.S32.HI R35, RZ, 0x1f, R45 ;  /* 0x0000001fff237819 */ /* 0x000fc6000001142d */
[----:B------:R-:W3:Y:S01]  /*03c0*/  @P1 LDC.64 R18, c[0x0][0x230] ;  /* 0x00008c00ff121b82 */ /* 0x000ee20000000a00 */
[----:B-1----:R-:W-:-:S04]  /*03d0*/  IABS R5, R6 ;  /* 0x0000000600057213 */ /* 0x002fc80000000000 */
[----:B------:R-:W1:Y:S08]  /*03e0*/  I2F.RP R0, R5 ;  /* 0x0000000500007306 */ /* 0x000e700000209400 */
[----:B-1----:R-:W0:Y:S02]  /*03f0*/  MUFU.RCP R0, R0 ;  /* 0x0000000000007308 */ /* 0x002e240000001000 */
[----:B0-----:R-:W-:-:S06]  /*0400*/  IADD3 R2, R0, 0xffffffe, RZ ;  /* 0x0ffffffe00027810 */ /* 0x001fcc0007ffe0ff */
[----:B------:R0:W1:Y:S02]  /*0410*/  F2I.FTZ.U32.TRUNC.NTZ R3, R2 ;  /* 0x0000000200037305 */ /* 0x000064000021f000 */
[----:B0-----:R-:W-:Y:S01]  /*0420*/  HFMA2.MMA R2, -RZ, RZ, 0, 0 ;  /* 0x00000000ff027435 */ /* 0x001fe200000001ff */
[----:B-1----:R-:W-:-:S05]  /*0430*/  IADD3 R4, RZ, -R3, RZ ;  /* 0x80000003ff047210 */ /* 0x002fca0007ffe0ff */
[----:B------:R-:W-:Y:S01]  /*0440*/  IMAD R7, R4, R5, RZ ;  /* 0x0000000504077224 */ /* 0x000fe200078e02ff */
[----:B------:R-:W-:-:S03]  /*0450*/  IABS R4, UR6 ;  /* 0x0000000600047c13 */ /* 0x000fc60008000000 */
[----:B------:R-:W-:Y:S01]  /*0460*/  IMAD.HI.U32 R3, R3, R7, R2 ;  /* 0x0000000703037227 */ /* 0x000fe200078e0002 */
[----:B------:R-:W-:-:S04]  /*0470*/  LOP3.LUT R2, R6, UR6, RZ, 0x3c, !PT ;  /* 0x0000000606027c12 */ /* 0x000fc8000f8e3cff */
[----:B------:R-:W-:Y:S01]  /*0480*/  ISETP.GE.AND P2, PT, R2, RZ, PT ;  /* 0x000000ff0200720c */ /* 0x000fe20003f46270 */
[----:B------:R-:W-:-:S05]  /*0490*/  IMAD.HI.U32 R3, R3, R4, RZ ;  /* 0x0000000403037227 */ /* 0x000fca00078e00ff */
[----:B------:R-:W-:-:S05]  /*04a0*/  IADD3 R0, -R3, RZ, RZ ;  /* 0x000000ff03007210 */ /* 0x000fca0007ffe1ff */
        /* <DEDUP_REMOVED lines=14> */
[----:B------:R-:W-:Y:S01]  /*0590*/  ISETP.GE.U32.AND P0, PT, R44, UR16, PT ;  /* 0x000000102c007c0c */ /* 0x000fe2000bf06070 */
[----:B------:R-:W-:Y:S01]  /*05a0*/  IMAD R0, R42, 0x14, RZ ;  /* 0x000000142a007824 */ /* 0x000fe200078e02ff */
[----:B------:R-:W-:Y:S02]  /*05b0*/  SEL R3, R5, R3, !P3 ;  /* 0x0000000305037207 */ /* 0x000fe40005800000 */
[----:B------:R-:W-:Y:S02]  /*05c0*/  SHF.R.S32.HI R5, RZ, 0x1f, R43 ;  /* 0x0000001fff057819 */ /* 0x000fe4000001142b */
[----:B------:R-:W-:Y:S02]  /*05d0*/  IADD3 R30, P3, R43, R0, RZ ;  /* 0x000000002b1e7210 */ /* 0x000fe40007f7e0ff */
[----:B------:R-:W-:Y:S02]  /*05e0*/  SHF.R.S32.HI R2, RZ, 0x1f, R3 ;  /* 0x0000001fff027819 */ /* 0x000fe40000011403 */
[----:B------:R-:W-:-:S02]  /*05f0*/  LEA.HI.X.SX32 R31, R0, R5, 0x1, P3 ;  /* 0x00000005001f7211 */ /* 0x000fc400018f0eff */
[----:B------:R-:W-:Y:S01]  /*0600*/  ISETP.GE.AND.EX P0, PT, R16, UR17, PT, P0 ;  /* 0x0000001110007c0c */ /* 0x000fe2000bf06300 */
[----:B------:R-:W-:Y:S01]  /*0610*/  IMAD R2, R2, UR10, RZ ;  /* 0x0000000a02027c24 */ /* 0x000fe2000f8e02ff */
[----:B------:R-:W-:Y:S01]  /*0620*/  ISETP.GE.U32.AND P2, PT, R36, UR16, PT ;  /* 0x0000001024007c0c */ /* 0x000fe2000bf46070 */
[----:B------:R-:W-:Y:S01]  /*0630*/  IMAD.WIDE.U32 R30, R3, UR10, R30 ;  /* 0x0000000a031e7c25 */ /* 0x000fe2000f8e001e */
[----:B------:R-:W-:Y:S01]  /*0640*/  ISETP.GT.U32.OR P0, PT, R32, 0x27f, P0 ;  /* 0x0000027f2000780c */ /* 0x000fe20000704470 */
[----:B------:R-:W0:Y:S01]  /*0650*/  @P1 LDC.64 R4, c[0x0][0x228] ;  /* 0x00008a00ff041b82 */ /* 0x000e220000000a00 */
[----:B------:R-:W-:Y:S01]  /*0660*/  ISETP.GE.AND.EX P2, PT, R25, UR17, PT, P2 ;  /* 0x0000001119007c0c */ /* 0x000fe2000bf46320 */
[----:B------:R-:W-:Y:S01]  /*0670*/  IMAD R7, R3, UR11, R2 ;  /* 0x0000000b03077c24 */ /* 0x000fe2000f8e0202 */
[----:B------:R-:W-:Y:S01]  /*0680*/  ULDC.64 UR10, c[0x0][0x248] ;  /* 0x00009200000a7ab9 */ /* 0x000fe20000000a00 */
[----:B--2---:R-:W-:Y:S01]  /*0690*/  @P1 IMAD R2, R8, R10, RZ ;  /* 0x0000000a08021224 */ /* 0x004fe200078e02ff */
[----:B------:R-:W-:Y:S01]  /*06a0*/  UIMAD.WIDE UR10, UR6, 0x8, UR10 ;  /* 0x00000008060a78a5 */ /* 0x000fe2000f8e020a */
[----:B------:R-:W-:-:S02]  /*06b0*/  ISETP.GT.U32.OR P2, PT, R32, 0x27f, P2 ;  /* 0x0000027f2000780c */ /* 0x000fc40001744470 */
[----:B------:R-:W-:Y:S01]  /*06c0*/  ISETP.GE.U32.AND P3, PT, R45, UR16, PT ;  /* 0x000000102d007c0c */ /* 0x000fe2000bf66070 */
[----:B------:R-:W-:Y:S01]  /*06d0*/  @P1 IMAD R13, R33, R11, R2 ;  /* 0x0000000b210d1224 */ /* 0x000fe200078e0202 */
[----:B------:R-:W-:Y:S02]  /*06e0*/  IADD3 R3, R31, R7, RZ ;  /* 0x000000071f037210 */ /* 0x000fe40007ffe0ff */
[----:B------:R-:W-:Y:S01]  /*06f0*/  MOV R14, UR10 ;  /* 0x0000000a000e7c02 */ /* 0x000fe20008000f00 */
[----:B------:R-:W1:Y:S01]  /*0700*/  @!P0 LDC.64 R28, c[0x0][0x288] ;  /* 0x0000a200ff1c8b82 */ /* 0x000e620000000a00 */
[----:B------:R-:W-:Y:S02]  /*0710*/  MOV R15, UR11 ;  /* 0x0000000b000f7c02 */ /* 0x000fe40008000f00 */
[----:B------:R-:W-:Y:S02]  /*0720*/  @P1 MOV R2, R30 ;  /* 0x0000001e00021202 */ /* 0x000fe40000000f00 */
[----:B------:R-:W-:-:S02]  /*0730*/  ISETP.GE.AND.EX P3, PT, R35, UR17, PT, P3 ;  /* 0x0000001123007c0c */ /* 0x000fc4000bf66330 */
[----:B------:R-:W2:Y:S01]  /*0740*/  LDG.E.64 R14, desc[UR14][R14.64] ;  /* 0x0000000e0e0e7981 */ /* 0x000ea2000c1e1b00 */
[----:B------:R-:W4:Y:S01]  /*0750*/  @!P2 LDC.64 R22, c[0x0][0x288] ;  /* 0x0000a200ff16ab82 */ /* 0x000f220000000a00 */
[----:B------:R-:W-:Y:S01]  /*0760*/  ISETP.GT.U32.OR P3, PT, R32, 0x27f, P3 ;  /* 0x0000027f2000780c */ /* 0x000fe20001f64470 */
[----:B------:R-:W-:-:S05]  /*0770*/  @P1 IMAD.WIDE.U32 R10, R33, R10, R2 ;  /* 0x0000000a210a1225 */ /* 0x000fca00078e0002 */
[----:B------:R-:W-:Y:S01]  /*0780*/  @P1 IADD3 R13, R11, R13, RZ ;  /* 0x0000000d0b0d1210 */ /* 0x000fe20007ffe0ff */
[----:B------:R-:W4:Y:S01]  /*0790*/  @!P0 LDC.64 R6, c[0x0][0x230] ;  /* 0x00008c00ff068b82 */ /* 0x000f220000000a00 */
[C---:B------:R-:W-:Y:S02]  /*07a0*/  @P1 SHF.L.U32 R11, R10.reuse, 0x2, RZ ;  /* 0x000000020a0b1819 */ /* 0x040fe400000006ff */
[----:B------:R-:W-:Y:S02]  /*07b0*/  @P1 SHF.L.U64.HI R12, R10, 0x2, R13 ;  /* 0x000000020a0c1819 */ /* 0x000fe4000001020d */
[C---:B---3--:R-:W-:Y:S02]  /*07c0*/  @P1 IADD3 R18, P4, R11.reuse, R18, RZ ;  /* 0x000000120b121210 */ /* 0x048fe40007f9e0ff */
[----:B0-----:R-:W-:Y:S01]  /*07d0*/  @P1 IADD3 R4, P5, R11, R4, RZ ;  /* 0x000000040b041210 */ /* 0x001fe20007fbe0ff */
[----:B-1----:R-:W-:Y:S01]  /*07e0*/  @!P0 IMAD R24, R16, R28, RZ ;  /* 0x0000001c10188224 */ /* 0x002fe200078e02ff */
[----:B------:R-:W-:Y:S01]  /*07f0*/  @!P0 MOV R10, R30 ;  /* 0x0000001e000a8202 */ /* 0x000fe20000000f00 */
[----:B------:R-:W0:Y:S01]  /*0800*/  @!P0 LDC.64 R8, c[0x0][0x228] ;  /* 0x00008a00ff088b82 */ /* 0x000e220000000a00 */
[----:B------:R-:W-:Y:S01]  /*0810*/  @!P0 MOV R11, R3 ;  /* 0x00000003000b8202 */ /* 0x000fe20000000f00 */
[----:B------:R-:W-:-:S06]  /*0820*/  @!P0 IMAD R24, R44, R29, R24 ;  /* 0x0000001d2c188224 */ /* 0x000fcc00078e0218 */
[----:B------:R-:W1:Y:S01]  /*0830*/  @!P3 LDC.64 R20, c[0x0][0x288] ;  /* 0x0000a200ff14bb82 */ /* 0x000e620000000a00 */
[----:B------:R-:W-:-:S04]  /*0840*/  @!P0 IMAD.WIDE.U32 R28, R44, R28, R10 ;  /* 0x0000001c2c1c8225 */ /* 0x000fc800078e000a */
[----:B----4-:R-:W-:Y:S01]  /*0850*/  @!P2 IMAD R26, R25, R22, RZ ;  /* 0x00000016191aa224 */ /* 0x010fe200078e02ff */
[----:B------:R-:W-:Y:S02]  /*0860*/  @!P0 IADD3 R27, R29, R24, RZ ;  /* 0x000000181d1b8210 */ /* 0x000fe40007ffe0ff */
[----:B------:R-:W3:Y:S01]  /*0870*/  @!P2 LDC.64 R16, c[0x0][0x230] ;  /* 0x00008c00ff10ab82 */ /* 0x000ee20000000a00 */
[----:B------:R-:W-:Y:S01]  /*0880*/  @!P0 SHF.L.U32 R34, R28, 0x2, RZ ;  /* 0x000000021c228819 */ /* 0x000fe200000006ff */
[----:B------:R-:W-:Y:S01]  /*0890*/  @!P2 IMAD R29, R36, R23, R26 ;  /* 0x00000017241da224 */ /* 0x000fe200078e021a */
[----:B------:R-:W-:Y:S02]  /*08a0*/  @!P0 SHF.L.U64.HI R28, R28, 0x2, R27 ;  /* 0x000000021c1c8819 */ /* 0x000fe4000001021b */
[----:B------:R-:W-:Y:S02]  /*08b0*/  @!P2 MOV R26, R30 ;  /* 0x0000001e001aa202 */ /* 0x000fe40000000f00 */
[----:B------:R-:W-:Y:S01]  /*08c0*/  @!P2 MOV R27, R3 ;  /* 0x00000003001ba202 */ /* 0x000fe20000000f00 */
[----:B------:R-:W4:Y:S02]  /*08d0*/  @!P3 LDC.64 R24, c[0x0][0x228] ;  /* 0x00008a00ff18bb82 */ /* 0x000f240000000a00 */
[----:B------:R-:W-:Y:S01]  /*08e0*/  @!P2 IMAD.WIDE.U32 R22, R36, R22, R26 ;  /* 0x000000162416a225 */ /* 0x000fe200078e001a */
[----:B------:R-:W-:-:S02]  /*08f0*/  @P1 IADD3.X R19, R12, R19, RZ, P4, !PT ;  /* 0x000000130c131210 */ /* 0x000fc400027fe4ff */
[----:B------:R-:W-:Y:S01]  /*0900*/  @P1 IADD3.X R5, R12, R5, RZ, P5, !PT ;  /* 0x000000050c051210 */ /* 0x000fe20002ffe4ff */
[----:B-1----:R-:W-:Y:S01]  /*0910*/  @!P3 IMAD R35, R35, R20, RZ ;  /* 0x000000142323b224 */ /* 0x002fe200078e02ff */
[C---:B------:R-:W-:Y:S01]  /*0920*/  @!P0 IADD3 R6, P4, R34.reuse, R6, RZ ;  /* 0x0000000622068210 */ /* 0x040fe20007f9e0ff */
[----:B------:R-:W1:Y:S01]  /*0930*/  @!P3 LDC.64 R12, c[0x0][0x230] ;  /* 0x00008c00ff0cbb82 */ /* 0x000e620000000a00 */
[----:B0-----:R-:W-:Y:S02]  /*0940*/  @!P0 IADD3 R8, P5, R34, R8, RZ ;  /* 0x0000000822088210 */ /* 0x001fe40007fbe0ff */
[----:B------:R-:W-:Y:S02]  /*0950*/  @!P2 IADD3 R29, R23, R29, RZ ;  /* 0x0000001d171da210 */ /* 0x000fe40007ffe0ff */
[----:B------:R-:W-:Y:S02]  /*0960*/  @!P3 MOV R26, R30 ;  /* 0x0000001e001ab202 */ /* 0x000fe40000000f00 */
[----:B------:R-:W-:Y:S01]  /*0970*/  @!P3 MOV R27, R3 ;  /* 0x00000003001bb202 */ /* 0x000fe20000000f00 */
[----:B------:R-:W0:Y:S01]  /*0980*/  @!P2 LDC.64 R10, c[0x0][0x228] ;  /* 0x00008a00ff0aab82 */ /* 0x000e220000000a00 */
[----:B------:R-:W-:Y:S01]  /*0990*/  @!P2 SHF.L.U32 R23, R22, 0x2, RZ ;  /* 0x000000021617a819 */ /* 0x000fe200000006ff */
[----:B------:R-:W-:Y:S01]  /*09a0*/  @!P3 IMAD R35, R45, R21, R35 ;  /* 0x000000152d23b224 */ /* 0x000fe200078e0223 */
[----:B------:R-:W-:-:S02]  /*09b0*/  @!P0 IADD3.X R7, R28, R7, RZ, P4, !PT ;  /* 0x000000071c078210 */ /* 0x000fc400027fe4ff */
[----:B------:R-:W-:Y:S02]  /*09c0*/  @!P0 IADD3.X R9, R28, R9, RZ, P5, !PT ;  /* 0x000000091c098210 */ /* 0x000fe40002ffe4ff */
[----:B------:R-:W-:Y:S02]  /*09d0*/  @!P2 SHF.L.U64.HI R22, R22, 0x2, R29 ;  /* 0x000000021616a819 */ /* 0x000fe4000001021d */
[----:B------:R-:W-:Y:S01]  /*09e0*/  CS2R R28, SRZ ;  /* 0x00000000001c7805 */ /* 0x000fe2000001ff00 */
[----:B------:R-:W-:Y:S01]  /*09f0*/  @!P3 IMAD.WIDE.U32 R20, R45, R20, R26 ;  /* 0x000000142d14b225 */ /* 0x000fe200078e001a */
[----:B---3--:R-:W-:-:S04]  /*0a00*/  @!P2 IADD3 R16, P5, R23, R16, RZ ;  /* 0x000000101710a210 */ /* 0x008fc80007fbe0ff */
[----:B------:R-:W-:Y:S01]  /*0a10*/  @!P3 IADD3 R35, R21, R35, RZ ;  /* 0x000000231523b210 */ /* 0x000fe20007ffe0ff */
[----:B------:R3:W5:Y:S01]  /*0a20*/  @P1 LDG.E.64 R28, desc[UR14][R4.64] ;  /* 0x0000000e041c1981 */ /* 0x000762000c1e1b00 */
[----:B------:R-:W-:Y:S02]  /*0a30*/  @!P3 SHF.L.U32 R21, R20, 0x2, RZ ;  /* 0x000000021415b819 */ /* 0x000fe400000006ff */
[----:B------:R-:W-:Y:S02]  /*0a40*/  @!P2 IADD3.X R17, R22, R17, RZ, P5, !PT ;  /* 0x000000111611a210 */ /* 0x000fe40002ffe4ff */
[----:B------:R-:W-:Y:S02]  /*0a50*/  @!P3 SHF.L.U64.HI R20, R20, 0x2, R35 ;  /* 0x000000021414b819 */ /* 0x000fe40000010223 */
[----:B---3--:R-:W-:Y:S02]  /*0a60*/  CS2R R4, SRZ ;  /* 0x0000000000047805 */ /* 0x008fe4000001ff00 */
[----:B----4-:R-:W-:-:S04]  /*0a70*/  @!P3 IADD3 R24, P5, R21, R24, RZ ;  /* 0x000000181518b210 */ /* 0x010fc80007fbe0ff */
[----:B------:R3:W5:Y:S01]  /*0a80*/  @!P0 LDG.E.64 R4, desc[UR14][R8.64] ;  /* 0x0000000e08048981 */ /* 0x000762000c1e1b00 */
[----:B------:R-:W-:Y:S02]  /*0a90*/  @!P3 IADD3.X R25, R20, R25, RZ, P5, !PT ;  /* 0x000000191419b210 */ /* 0x000fe40002ffe4ff */
[----:B---3--:R-:W-:-:S06]  /*0aa0*/  CS2R R8, SRZ ;  /* 0x0000000000087805 */ /* 0x008fcc000001ff00 */
[----:B------:R-:W5:Y:S01]  /*0ab0*/  @!P3 LDG.E.64 R8, desc[UR14][R24.64] ;  /* 0x0000000e1808b981 */ /* 0x000f62000c1e1b00 */
[----:B-1----:R-:W-:-:S04]  /*0ac0*/  @!P3 IADD3 R12, P4, R21, R12, RZ ;  /* 0x0000000c150cb210 */ /* 0x002fc80007f9e0ff */
[----:B------:R-:W-:Y:S02]  /*0ad0*/  @!P3 IADD3.X R13, R20, R13, RZ, P4, !PT ;  /* 0x0000000d140db210 */ /* 0x000fe400027fe4ff */
[----:B------:R-:W-:-:S06]  /*0ae0*/  CS2R R20, SRZ ;  /* 0x0000000000147805 */ /* 0x000fcc000001ff00 */
[----:B------:R1:W5:Y:S01]  /*0af0*/  @!P0 LDG.E.64 R20, desc[UR14][R6.64] ;  /* 0x0000000e06148981 */ /* 0x000362000c1e1b00 */
[----:B0-----:R-:W-:-:S04]  /*0b00*/  @!P2 IADD3 R10, P6, R23, R10, RZ ;  /* 0x0000000a170aa210 */ /* 0x001fc80007fde0ff */
[----:B------:R-:W-:Y:S02]  /*0b10*/  @!P2 IADD3.X R11, R22, R11, RZ, P6, !PT ;  /* 0x0000000b160ba210 */ /* 0x000fe400037fe4ff */
[----:B------:R-:W-:-:S06]  /*0b20*/  CS2R R22, SRZ ;  /* 0x0000000000167805 */ /* 0x000fcc000001ff00 */
[----:B------:R0:W5:Y:S01]  /*0b30*/  @P1 LDG.E.64 R22, desc[UR14][R18.64] ;  /* 0x0000000e12161981 */ /* 0x000162000c1e1b00 */
[----:B-1----:R-:W-:Y:S01]  /*0b40*/  CS2R R6, SRZ ;  /* 0x0000000000067805 */ /* 0x002fe2000001ff00 */
[----:B------:R-:W-:Y:S01]  /*0b50*/  UMOV UR16, 0x3f800000 ;  /* 0x3f80000000107882 */ /* 0x000fe20000000000 */
[----:B------:R-:W-:Y:S04]  /*0b60*/  BSSY B0, `(.L_x_1050) ;  /* 0x000001d000007945 */ /* 0x000fe80003800000 */
[----:B------:R1:W5:Y:S01]  /*0b70*/  @!P2 LDG.E.64 R6, desc[UR14][R10.64] ;  /* 0x0000000e0a06a981 */ /* 0x000362000c1e1b00 */
[----:B0-----:R-:W-:-:S06]  /*0b80*/  CS2R R18, SRZ ;  /* 0x0000000000127805 */ /* 0x001fcc000001ff00 */
[----:B------:R0:W5:Y:S01]  /*0b90*/  @!P2 LDG.E.64 R18, desc[UR14][R16.64] ;  /* 0x0000000e1012a981 */ /* 0x000162000c1e1b00 */
[----:B-1----:R-:W-:Y:S02]  /*0ba0*/  CS2R R10, SRZ ;  /* 0x00000000000a7805 */ /* 0x002fe4000001ff00 */
[----:B0-----:R-:W-:-:S06]  /*0bb0*/  CS2R R16, SRZ ;  /* 0x0000000000107805 */ /* 0x001fcc000001ff00 */
[----:B------:R0:W5:Y:S02]  /*0bc0*/  @!P3 LDG.E.64 R16, desc[UR14][R12.64] ;  /* 0x0000000e0c10b981 */ /* 0x000164000c1e1b00 */
[----:B0-----:R-:W-:Y:S01]  /*0bd0*/  CS2R R12, SRZ ;  /* 0x00000000000c7805 */ /* 0x001fe2000001ff00 */
        /* <DEDUP_REMOVED lines=21> */
.L_x_1051:
[----:B------:R-:W-:Y:S05]  /*0d30*/  BSYNC B0 ;  /* 0x0000000000007941 */ /* 0x000fea0003800000 */
.L_x_1050:
        /* <DEDUP_REMOVED lines=21> */
[----:B0-----:R-:W-:-:S04]  /*0e90*/  FADD.FTZ R21, -R22, 1 ;  /* 0x3f80000016157421 */ /* 0x001fc80000010100 */
[----:B------:R-:W-:Y:S01]  /*0ea0*/  FFMA.FTZ R0, R0, R21, 1 ;  /* 0x3f80000000007423 */ /* 0x000fe20000010015 */
[----:B------:R-:W-:Y:S01]  /*0eb0*/  FMUL.FTZ R21, R29, R22 ;  /* 0x000000161d157220 */ /* 0x000fe20000410000 */
[----:B-1----:R-:W-:Y:S01]  /*0ec0*/  FADD.FTZ R24, -R23, 1 ;  /* 0x3f80000017187421 */ /* 0x002fe20000010100 */
[----:B------:R-:W-:Y:S02]  /*0ed0*/  FMUL.FTZ R23, R28, R23 ;  /* 0x000000171c177220 */ /* 0x000fe40000410000 */
[----:B------:R-:W-:Y:S01]  /*0ee0*/  FMUL.FTZ R21, R21, R0 ;  /* 0x0000000015157220 */ /* 0x000fe20000410000 */
[----:B------:R-:W-:-:S04]  /*0ef0*/  FFMA.FTZ R24, R15, R24, 1 ;  /* 0x3f8000000f187423 */ /* 0x000fc80000010018 */
[----:B------:R-:W-:-:S07]  /*0f00*/  FMUL.FTZ R22, R23, R24 ;  /* 0x0000001817167220 */ /* 0x000fce0000410000 */
.L_x_1052:
        /* <DEDUP_REMOVED lines=20> */
[----:B-1----:R-:W-:Y:S01]  /*1050*/  FADD.FTZ R34, -R26, 1 ;  /* 0x3f8000001a227421 */ /* 0x002fe20000010100 */
[----:B------:R-:W-:-:S03]  /*1060*/  FMUL.FTZ R0, R5, R26 ;  /* 0x0000001a05007220 */ /* 0x000fc60000410000 */
[----:B------:R-:W-:Y:S01]  /*1070*/  FFMA.FTZ R34, R20, R34, 1 ;  /* 0x3f80000014227423 */ /* 0x000fe20000010022 */
[----:B------:R-:W-:-:S03]  /*1080*/  FMUL.FTZ R20, R4, R25 ;  /* 0x0000001904147220 */ /* 0x000fc60000410000 */
[----:B------:R-:W-:Y:S01]  /*1090*/  FMUL.FTZ R0, R0, R34 ;  /* 0x0000002200007220 */ /* 0x000fe20000410000 */
[----:B------:R-:W-:-:S07]  /*10a0*/  FMUL.FTZ R20, R20, R27 ;  /* 0x0000001b14147220 */ /* 0x000fce0000410000 */
.L_x_1053:
[----:B------:R-:W-:Y:S01]  /*10b0*/  FFMA.FTZ R25, R38, R15, R23 ;  /* 0x0000000f26197223 */ /* 0x000fe20000010017 */
[----:B------:R-:W-:Y:S01]  /*10c0*/  FMUL.FTZ R23, R20, R10 ;  /* 0x0000000a14177220 */ /* 0x000fe20000410000 */
[----:B------:R-:W-:Y:S01]  /*10d0*/  FADD.FTZ R24, R15, R24 ;  /* 0x000000180f187221 */ /* 0x000fe20000010000 */
[----:B------:R-:W-:Y:S01]  /*10e0*/  FMUL.FTZ R15, R0, R11 ;  /* 0x0000000b000f7220 */ /* 0x000fe20000410000 */
[----:B------:R-:W-:Y:S01]  /*10f0*/  FADD.FTZ R35, -R14, R18 ;  /* 0x000000120e237221 */ /* 0x000fe20000010100 */
[----:B------:R-:W-:Y:S01]  /*1100*/  FFMA.FTZ R25, R37, R23, R25 ;  /* 0x0000001725197223 */ /* 0x000fe20000010019 */
[----:B------:R-:W-:Y:S01]  /*1110*/  FADD.FTZ R23, R24, R23 ;  /* 0x0000001718177221 */ /* 0x000fe20000010000 */
[----:B------:R-:W-:Y:S01]  /*1120*/  FADD.FTZ R19, -R14, R19 ;  /* 0x000000130e137221 */ /* 0x000fe20000010100 */
[----:B------:R-:W-:Y:S01]  /*1130*/  MOV R18, R7 ;  /* 0x0000000700127202 */ /* 0x000fe20000000f00 */
[----:B------:R-:W-:Y:S01]  /*1140*/  FFMA.FTZ R24, R36, R15, R25 ;  /* 0x0000000f24187223 */ /* 0x000fe20000010019 */
[----:B------:R-:W-:Y:S01]  /*1150*/  FADD.FTZ R15, R15, R23 ;  /* 0x000000170f0f7221 */ /* 0x000fe20000010000 */
        /* <DEDUP_REMOVED lines=17> */
[----:B-1----:R-:W-:-:S04]  /*1270*/  FADD.FTZ R26, -R23, 1 ;  /* 0x3f800000171a7421 */ /* 0x002fc80000010100 */
[----:B------:R-:W-:Y:S01]  /*1280*/  FFMA.FTZ R18, R18, R26, 1 ;  /* 0x3f80000012127423 */ /* 0x000fe2000001001a */
[----:B------:R-:W-:Y:S01]  /*1290*/  FMUL.FTZ R26, R7, R23 ;  /* 0x00000017071a7220 */ /* 0x000fe20000410000 */
[----:B------:R-:W-:-:S03]  /*12a0*/  FMUL.FTZ R23, R19, R25 ;  /* 0x0000001913177220 */ /* 0x000fc60000410000 */
[----:B------:R-:W-:-:S07]  /*12b0*/  FMUL.FTZ R18, R26, R18 ;  /* 0x000000121a127220 */ /* 0x000fce0000410000 */
.L_x_1054:
[----:B------:R-:W-:Y:S01]  /*12c0*/  FMUL.FTZ R19, R23, R10 ;  /* 0x0000000a17137220 */ /* 0x000fe20000410000 */
[C---:B------:R-:W-:Y:S01]  /*12d0*/  FADD.FTZ R16, -R14.reuse, R16 ;  /* 0x000000100e107221 */ /* 0x040fe20000010100 */
[----:B------:R-:W-:Y:S01]  /*12e0*/  FADD.FTZ R40, -R14, R17 ;  /* 0x000000110e287221 */ /* 0x000fe20000010100 */
[----:B------:R-:W-:Y:S01]  /*12f0*/  MOV R17, R8 ;  /* 0x0000000800117202 */ /* 0x000fe20000000f00 */
[----:B------:R-:W-:Y:S01]  /*1300*/  FFMA.FTZ R24, R35, R19, R24 ;  /* 0x0000001323187223 */ /* 0x000fe20000010018 */
[----:B------:R-:W-:Y:S01]  /*1310*/  FADD.FTZ R15, R15, R19 ;  /* 0x000000130f0f7221 */ /* 0x000fe20000010000 */
[----:B------:R-:W-:Y:S01]  /*1320*/  FMUL.FTZ R19, R18, R11 ;  /* 0x0000000b12137220 */ /* 0x000fe20000410000 */
[----:B------:R-:W-:Y:S01]  /*1330*/  FMUL.FTZ R41, R16, UR16 ;  /* 0x0000001010297c20 */ /* 0x000fe20008410000 */
[----:B------:R-:W-:Y:S02]  /*1340*/  FMUL.FTZ R40, R40, UR16 ;  /* 0x0000001028287c20 */ /* 0x000fe40008410000 */
[----:B------:R-:W-:Y:S01]  /*1350*/  FFMA.FTZ R14, R34, R19, R24 ;  /* 0x00000013220e7223 */ /* 0x000fe20000010018 */
[----:B------:R-:W-:Y:S01]  /*1360*/  FADD.FTZ R15, R19, R15 ;  /* 0x0000000f130f7221 */ /* 0x000fe20000010000 */
[----:B------:R-:W-:Y:S01]  /*1370*/  MOV R19, R9 ;  /* 0x0000000900137202 */ /* 0x000fe20000000f00 */
        /* <DEDUP_REMOVED lines=19> */
.L_x_1055:
[----:B------:R-:W2:Y:S01]  /*14b0*/  LDL R26, [R1] ;  /* 0x00000000011a7983 */ /* 0x000ea20000100800 */
[----:B------:R-:W-:Y:S01]  /*14c0*/  FMUL.FTZ R16, R17, R10 ;  /* 0x0000000a11107220 */ /* 0x000fe20000410000 */
[----:B------:R-:W0:Y:S01]  /*14d0*/  S2UR UR17, SR_CgaCtaId ;  /* 0x00000000001179c3 */ /* 0x000e220000008800 */
[----:B------:R-:W-:Y:S01]  /*14e0*/  FFMA.FTZ R25, R39, R22, RZ ;  /* 0x0000001627197223 */ /* 0x000fe200000100ff */
[----:B------:R-:W1:Y:S01]  /*14f0*/  S2R R27, SR_LANEID ;  /* 0x00000000001b7919 */ /* 0x000e620000000000 */
[----:B------:R-:W-:Y:S01]  /*1500*/  FFMA.FTZ R14, R41, R16, R14 ;  /* 0x00000010290e7223 */ /* 0x000fe2000001000e */
[----:B------:R-:W-:Y:S01]  /*1510*/  FADD.FTZ R15, R15, R16 ;  /* 0x000000100f0f7221 */ /* 0x000fe20000010000 */
[----:B------:R-:W-:Y:S01]  /*1520*/  FMUL.FTZ R16, R19, R11 ;  /* 0x0000000b13107220 */ /* 0x000fe20000410000 */
[----:B------:R-:W-:Y:S01]  /*1530*/  FADD.FTZ R22, RZ, R22 ;  /* 0x00000016ff167221 */ /* 0x000fe20000010000 */
[----:B------:R-:W-:Y:S01]  /*1540*/  FFMA.FTZ R25, R37, R20, R25 ;  /* 0x0000001425197223 */ /* 0x000fe20000010019 */
[----:B------:R-:W-:Y:S01]  /*1550*/  UMOV UR11, 0x400 ;  /* 0x00000400000b7882 */ /* 0x000fe20000000000 */
[----:B------:R-:W-:Y:S01]  /*1560*/  FFMA.FTZ R14, R40, R16, R14 ;  /* 0x00000010280e7223 */ /* 0x000fe2000001000e */
[----:B------:R-:W-:Y:S01]  /*1570*/  FADD.FTZ R15, R16, R15 ;  /* 0x0000000f100f7221 */ /* 0x000fe20000010000 */
[----:B------:R-:W-:Y:S01]  /*1580*/  FADD.FTZ R22, R22, R20 ;  /* 0x0000001416167221 */ /* 0x000fe20000010000 */
[----:B------:R-:W-:Y:S01]  /*1590*/  FADD.FTZ R20, RZ, R21 ;  /* 0x00000015ff147221 */ /* 0x000fe20000010000 */
[----:B------:R-:W-:Y:S01]  /*15a0*/  FFMA.FTZ R21, R38, R21, RZ ;  /* 0x0000001526157223 */ /* 0x000fe200000100ff */
[----:B------:R-:W3:Y:S01]  /*15b0*/  SHFL.DOWN PT, R16, R14, 0x1, 0x1f ;  /* 0x08201f000e107f89 */ /* 0x000ee200000e0000 */
[----:B------:R-:W-:Y:S01]  /*15c0*/  UIADD3 UR10, UR11, 0xd0, URZ ;  /* 0x000000d00b0a7890 */ /* 0x000fe2000fffe03f */
[----:B------:R-:W-:Y:S01]  /*15d0*/  FADD.FTZ R20, R20, R0 ;  /* 0x0000000014147221 */ /* 0x000fe20000010000 */
[----:B------:R-:W-:Y:S01]  /*15e0*/  FFMA.FTZ R21, R36, R0, R21 ;  /* 0x0000000024157223 */ /* 0x000fe20000010015 */
[----:B------:R-:W4:Y:S01]  /*15f0*/  SHFL.DOWN PT, R24, R15, 0x1, 0x1f ;  /* 0x08201f000f187f89 */ /* 0x000f2200000e0000 */
[----:B------:R-:W-:Y:S01]  /*1600*/  FADD.FTZ R22, R22, R23 ;  /* 0x0000001716167221 */ /* 0x000fe20000010000 */
[----:B------:R-:W-:Y:S01]  /*1610*/  FFMA.FTZ R25, R35, R23, R25 ;  /* 0x0000001723197223 */ /* 0x000fe20000010019 */
[----:B------:R-:W-:Y:S01]  /*1620*/  FFMA.FTZ R21, R34, R18, R21 ;  /* 0x0000001222157223 */ /* 0x000fe20000010015 */
[----:B------:R-:W-:Y:S01]  /*1630*/  ISETP.NE.AND P2, PT, R32, RZ, PT ;  /* 0x000000ff2000720c */ /* 0x000fe20003f45270 */
[----:B------:R-:W-:Y:S01]  /*1640*/  FADD.FTZ R20, R20, R18 ;  /* 0x0000001214147221 */ /* 0x000fe20000010000 */
[----:B0-----:R-:W-:Y:S01]  /*1650*/  ULEA UR10, UR17, UR10, 0x18 ;  /* 0x0000000a110a7291 */ /* 0x001fe2000f8ec03f */
[----:B------:R-:W-:Y:S01]  /*1660*/  FADD.FTZ R18, R22, R17 ;  /* 0x0000001116127221 */ /* 0x000fe20000010000 */
[----:B------:R-:W-:Y:S01]  /*1670*/  BSSY B0, `(.L_x_1056) ;  /* 0x0000053000007945 */ /* 0x000fe20003800000 */
[----:B------:R-:W-:-:S03]  /*1680*/  ISETP.GT.U32.AND P3, PT, R32, 0x9, PT ;  /* 0x000000092000780c */ /* 0x000fc60003f64070 */
[----:B------:R-:W-:Y:S02]  /*1690*/  LEA R0, R32, UR10, 0x4 ;  /* 0x0000000a20007c11 */ /* 0x000fe4000f8e20ff */
[----:B-1----:R-:W-:-:S13]  /*16a0*/  ISETP.GT.AND P0, PT, R27, 0x1e, PT ;  /* 0x0000001e1b00780c */ /* 0x002fda0003f04270 */
[----:B---3--:R-:W-:Y:S01]  /*16b0*/  @!P0 FADD.FTZ R14, R14, R16 ;  /* 0x000000100e0e8221 */ /* 0x008fe20000010000 */
[----:B----4-:R-:W-:Y:S01]  /*16c0*/  @!P0 FADD.FTZ R15, R15, R24 ;  /* 0x000000180f0f8221 */ /* 0x010fe20000010000 */
        /* <DEDUP_REMOVED lines=19> */
[----:B------:R-:W-:Y:S01]  /*1800*/  FFMA.FTZ R16, R41, R17, R25 ;  /* 0x0000001129107223 */ /* 0x000fe20000010019 */
[----:B------:R-:W-:Y:S01]  /*1810*/  FFMA.FTZ R17, R40, R19, R21 ;  /* 0x0000001328117223 */ /* 0x000fe20000010015 */
[----:B------:R-:W-:Y:S01]  /*1820*/  FADD.FTZ R19, R20, R19 ;  /* 0x0000001314137221 */ /* 0x000fe20000010000 */
[----:B-1----:R-:W-:Y:S01]  /*1830*/  @!P0 FADD.FTZ R15, R15, R24 ;  /* 0x000000180f0f8221 */ /* 0x002fe20000010000 */
[----:B------:R-:W-:-:S03]  /*1840*/  ISETP.NE.AND P0, PT, R27, RZ, PT ;  /* 0x000000ff1b00720c */ /* 0x000fc60003f05270 */
[----:B------:R0:W-:Y:S10]  /*1850*/  STS.128 [R0], R16 ;  /* 0x0000001000007388 */ /* 0x0001f40000000c00 */
[----:B--2---:R0:W-:Y:S01]  /*1860*/  @!P0 STS.64 [R26+0x18], R14 ;  /* 0x0000180e1a008388 */ /* 0x0041e20000000a00 */
[----:B------:R-:W-:Y:S06]  /*1870*/  BAR.SYNC.DEFER_BLOCKING 0x0 ;  /* 0x0000000000007b1d */ /* 0x000fec0000010000 */
[----:B------:R-:W-:Y:S05]  /*1880*/  @P2 BRA `(.L_x_1057) ;  /* 0x0000000000c42947 */ /* 0x000fea0003800000 */
[----:B------:R-:W-:-:S09]  /*1890*/  ULEA UR10, UR17, UR11, 0x18 ;  /* 0x0000000b110a7291 */ /* 0x000fd2000f8ec03f */
[----:B0-----:R-:W0:Y:S04]  /*18a0*/  LDS.128 R24, [UR10+0x20] ;  /* 0x0000200aff187984 */ /* 0x001e280008000c00 */
[----:B------:R-:W1:Y:S01]  /*18b0*/  LDS.128 R20, [UR10+0x30] ;  /* 0x0000300aff147984 */ /* 0x000e620008000c00 */
[----:B0-----:R-:W-:Y:S01]  /*18c0*/  FADD.FTZ R24, R14, R24 ;  /* 0x000000180e187221 */ /* 0x001fe20000010000 */
[----:B------:R-:W-:-:S03]  /*18d0*/  FADD.FTZ R14, R15, R25 ;  /* 0x000000190f0e7221 */ /* 0x000fc60000010000 */
[----:B------:R-:W-:Y:S01]  /*18e0*/  FADD.FTZ R24, R24, R26 ;  /* 0x0000001a18187221 */ /* 0x000fe20000010000 */
[----:B------:R-:W-:-:S03]  /*18f0*/  FADD.FTZ R14, R14, R27 ;  /* 0x0000001b0e0e7221 */ /* 0x000fc60000010000 */
[----:B-1----:R-:W-:Y:S01]  /*1900*/  FADD.FTZ R20, R24, R20 ;  /* 0x0000001418147221 */ /* 0x002fe20000010000 */
[----:B------:R-:W-:Y:S01]  /*1910*/  FADD.FTZ R14, R14, R21 ;  /* 0x000000150e0e7221 */ /* 0x000fe20000010000 */
[----:B------:R-:W0:Y:S02]  /*1920*/  LDS.128 R24, [UR10+0x40] ;  /* 0x0000400aff187984 */ /* 0x000e240008000c00 */
[----:B------:R-:W-:Y:S01]  /*1930*/  FADD.FTZ R20, R20, R22 ;  /* 0x0000001614147221 */ /* 0x000fe20000010000 */
[----:B------:R-:W-:-:S03]  /*1940*/  FADD.FTZ R14, R14, R23 ;  /* 0x000000170e0e7221 */ /* 0x000fc60000010000 */
[----:B0-----:R-:W-:Y:S01]  /*1950*/  FADD.FTZ R24, R20, R24 ;  /* 0x0000001814187221 */ /* 0x001fe20000010000 */
        /* <DEDUP_REMOVED lines=28> */
[----:B------:R-:W-:Y:S01]  /*1b20*/  FADD.FTZ R21, R21, R23 ;  /* 0x0000001715157221 */ /* 0x000fe20000010000 */
[----:B------:R-:W1:Y:S02]  /*1b30*/  LDS.64 R14, [UR10+0xb0] ;  /* 0x0000b00aff0e7984 */ /* 0x000e640008000a00 */
[----:B0-----:R-:W-:Y:S01]  /*1b40*/  FADD.FTZ R20, R20, R24 ;  /* 0x0000001814147221 */ /* 0x001fe20000010000 */
[----:B------:R-:W-:-:S03]  /*1b50*/  FADD.FTZ R21, R21, R25 ;  /* 0x0000001915157221 */ /* 0x000fc60000010000 */
[----:B------:R-:W-:Y:S01]  /*1b60*/  FADD.FTZ R20, R20, R26 ;  /* 0x0000001a14147221 */ /* 0x000fe20000010000 */
[----:B------:R-:W-:-:S03]  /*1b70*/  FADD.FTZ R21, R21, R27 ;  /* 0x0000001b15157221 */ /* 0x000fc60000010000 */
[----:B-1----:R-:W-:Y:S01]  /*1b80*/  FADD.FTZ R14, R20, R14 ;  /* 0x0000000e140e7221 */ /* 0x002fe20000010000 */
[----:B------:R-:W-:-:S07]  /*1b90*/  FADD.FTZ R15, R21, R15 ;  /* 0x0000000f150f7221 */ /* 0x000fce0000010000 */
.L_x_1057:
[----:B------:R-:W-:Y:S05]  /*1ba0*/  BSYNC B0 ;  /* 0x0000000000007941 */ /* 0x000fea0003800000 */
.L_x_1056:
[----:B------:R-:W-:Y:S06]  /*1bb0*/  BAR.SYNC.DEFER_BLOCKING 0x0 ;  /* 0x0000000000007b1d */ /* 0x000fec0000010000 */
[----:B------:R-:W-:Y:S04]  /*1bc0*/  BSSY B0, `(.L_x_1058) ;  /* 0x000013d000007945 */ /* 0x000fe80003800000 */
[----:B------:R-:W-:Y:S05]  /*1bd0*/  @P3 BRA `(.L_x_1059) ;  /* 0x0000001000ec3947 */ /* 0x000fea0003800000 */
[----:B------:R-:W1:Y:S04]  /*1be0*/  LDS.128 R20, [R0+0xa0] ;  /* 0x0000a00000147984 */ /* 0x000e680000000c00 */
[----:B0-----:R-:W0:Y:S01]  /*1bf0*/  LDS.128 R24, [R0+0x140] ;  /* 0x0001400000187984 */ /* 0x001e220000000c00 */
[----:B-1----:R-:W-:Y:S01]  /*1c00*/  FADD.FTZ R20, R16, R20 ;  /* 0x0000001410147221 */ /* 0x002fe20000010000 */
        /* <DEDUP_REMOVED lines=8> */
[----:B0-----:R-:W-:Y:S01]  /*1c90*/  FADD.FTZ R16, R20, R16 ;  /* 0x0000001014107221 */ /* 0x001fe20000010000 */
[----:B------:R-:W-:Y:S01]  /*1ca0*/  FADD.FTZ R25, R25, R17 ;  /* 0x0000001119197221 */ /* 0x000fe20000010000 */
[----:B------:R-:W0:Y:S01]  /*1cb0*/  LDS.128 R20, [R0+0x280] ;  /* 0x0002800000147984 */ /* 0x000e220000000c00 */
        /* <DEDUP_REMOVED lines=289> */
[----:B------:R-:W-:Y:S01]  /*2ed0*/  FADD.FTZ R26, R26, R18 ;  /* 0x000000121a1a7221 */ /* 0x000fe20000010000 */
[----:B------:R-:W-:Y:S01]  /*2ee0*/  FADD.FTZ R27, R27, R19 ;  /* 0x000000131b1b7221 */ /* 0x000fe20000010000 */
[----:B------:R-:W-:Y:S04]  /*2ef0*/  LDS.128 R20, [R0+0x2760] ;  /* 0x0027600000147984 */ /* 0x000fe80000000c00 */
[----:B------:R-:W0:Y:S02]  /*2f00*/  LDS.128 R16, [R0+0x26c0] ;  /* 0x0026c00000107984 */ /* 0x000e240000000c00 */
        /* <DEDUP_REMOVED lines=8> */
.L_x_1059:
[----:B------:R-:W-:Y:S05]  /*2f90*/  BSYNC B0 ;  /* 0x0000000000007941 */ /* 0x000fea0003800000 */
.L_x_1058:
        /* <DEDUP_REMOVED lines=8> */
[----:B------:R1:W-:Y:S02]  /*3020*/  REDG.E.ADD.F32.FTZ.RN.STRONG.GPU desc[UR14][R20.64], R16 ;  /* 0x00000010140079a6 */ /* 0x0003e4000c10f38e */
[----:B-1----:R-:W-:Y:S02]  /*3030*/  MOV R16, UR7 ;  /* 0x0000000700107c02 */ /* 0x002fe40008000f00 */
[----:B0-----:R-:W-:-:S04]  /*3040*/  LEA R22, P3, R24, R20, 0x2 ;  /* 0x0000001418167211 */ /* 0x001fc800078610ff */
[----:B------:R-:W-:Y:S02]  /*3050*/  LEA.HI.X R23, R24, R21, R25, 0x2, P3 ;  /* 0x0000001518177211 */ /* 0x000fe400018f1419 */
[----:B------:R-:W-:Y:S02]  /*3060*/  MOV R25, UR8 ;  /* 0x0000000800197c02 */ /* 0x000fe40008000f00 */
[-C--:B------:R-:W-:Y:S02]  /*3070*/  LEA R24, P3, R16, R20.reuse, 0x2 ;  /* 0x0000001410187211 */ /* 0x080fe400078610ff */
[----:B------:R-:W-:Y:S02]  /*3080*/  LEA R20, P5, R25, R20, 0x2 ;  /* 0x0000001419147211 */ /* 0x000fe400078a10ff */
[C---:B------:R-:W-:Y:S02]  /*3090*/  IADD3.X R25, R21.reuse, UR9, RZ, P3, !PT ;  /* 0x0000000915197c10 */ /* 0x040fe40009ffe4ff */
[----:B------:R-:W-:-:S03]  /*30a0*/  IADD3.X R21, R21, UR12, RZ, P5, !PT ;  /* 0x0000000c15157c10 */ /* 0x000fc6000affe4ff */
[----:B------:R0:W-:Y:S04]  /*30b0*/  REDG.E.ADD.F32.FTZ.RN.STRONG.GPU desc[UR14][R24.64], R17 ;  /* 0x00000011180079a6 */ /* 0x0001e8000c10f38e */
[----:B------:R0:W-:Y:S04]  /*30c0*/  REDG.E.ADD.F32.FTZ.RN.STRONG.GPU desc[UR14][R22.64], R18 ;  /* 0x00000012160079a6 */ /* 0x0001e8000c10f38e */
[----:B------:R0:W-:Y:S02]  /*30d0*/  REDG.E.ADD.F32.FTZ.RN.STRONG.GPU desc[UR14][R20.64], R19 ;  /* 0x00000013140079a6 */ /* 0x0001e4000c10f38e */
.L_x_1061:
[----:B------:R-:W-:Y:S05]  /*30e0*/  BSYNC B0 ;  /* 0x0000000000007941 */ /* 0x000fea0003800000 */
.L_x_1060:
[----:B------:R-:W-:Y:S05]  /*30f0*/  @!P0 BRA `(.L_x_1062) ;  /* 0x0000001000908947 */ /* 0x000fea0003800000 */
[----:B------:R-:W1:Y:S01]  /*3100*/  LDC R16, c[0x0][0x10] ;  /* 0x00000400ff107b82 */ /* 0x000e620000000800 */
[----:B0-----:R-:W0:Y:S01]  /*3110*/  S2R R17, SR_CTAID.Y ;  /* 0x0000000000117919 */ /* 0x001e220000002600 */
[----:B------:R-:W-:-:S06]  /*3120*/  ULOP3.LUT UR10, UR4, 0x1, URZ, 0xc0, !UPT ;  /* 0x00000001040a7892 */ /* 0x000fcc000f8ec03f */
[----:B------:R-:W2:Y:S08]  /*3130*/  LDC.64 R18, c[0x0][0x258] ;  /* 0x00009600ff127b82 */ /* 0x000eb00000000a00 */
[----:B------:R-:W3:Y:S01]  /*3140*/  LDC.64 R22, c[0x0][0x260] ;  /* 0x00009800ff167b82 */ /* 0x000ee20000000a00 */
[----:B-1----:R-:W-:-:S04]  /*3150*/  IMAD R21, R16, UR10, RZ ;  /* 0x0000000a10157c24 */ /* 0x002fc8000f8e02ff */
[C---:B------:R-:W-:Y:S01]  /*3160*/  IMAD R20, R21.reuse, R0, RZ ;  /* 0x0000000015147224 */ /* 0x040fe200078e02ff */
[----:B0-----:R-:W-:-:S04]  /*3170*/  IADD3 R21, R21, R17, RZ ;  /* 0x0000001115157210 */ /* 0x001fc80007ffe0ff */
[----:B------:R-:W-:Y:S01]  /*3180*/  SHF.L.U32 R20, R20, 0x1, RZ ;  /* 0x0000000114147819 */ /* 0x000fe200000006ff */
[----:B--2---:R-:W-:-:S04]  /*3190*/  IMAD.WIDE.U32 R18, R21, 0x4, R18 ;  /* 0x0000000415127825 */ /* 0x004fc800078e0012 */
[----:B---3--:R-:W-:Y:S01]  /*31a0*/  IMAD.WIDE R20, R20, 0x4, R22 ;  /* 0x0000000414147825 */ /* 0x008fe200078e0216 */
[----:B------:R-:W-:Y:S06]  /*31b0*/  @P2 BRA `(.L_x_1063) ;  /* 0x0000000000682947 */ /* 0x000fec0003800000 */
[----:B------:R-:W0:Y:S01]  /*31c0*/  S2R R22, SR_LANEID ;  /* 0x0000000000167919 */ /* 0x000e220000000000 */
[----:B------:R-:W-:Y:S01]  /*31d0*/  VOTEU.ANY UR11, UPT, PT ;  /* 0x00000000000b7886 */ /* 0x000fe200038e0100 */
[----:B------:R-:W-:Y:S02]  /*31e0*/  ULOP3.LUT UP0, URZ, UR4, 0x2, URZ, 0xc0, !UPT ;  /* 0x00000002043f7892 */ /* 0x000fe4000f80c03f */
[----:B------:R-:W-:Y:S01]  /*31f0*/  UFLO.U32 UR17, UR11 ;  /* 0x0000000b001172bd */ /* 0x000fe200080e0000 */
[----:B------:R-:W-:Y:S01]  /*3200*/  UMOV UR10, 0x1 ;  /* 0x00000001000a7882 */ /* 0x000fe20000000000 */
[----:B------:R-:W-:Y:S02]  /*3210*/  UPOPC UR11, UR11 ;  /* 0x0000000b000b72bf */ /* 0x000fe40008000000 */
[----:B------:R-:W-:-:S04]  /*3220*/  USEL UR10, UR10, 0xffffffff, !UP0 ;  /* 0xffffffff0a0a7887 */ /* 0x000fc8000c000000 */
[----:B------:R-:W-:-:S06]  /*3230*/  UIMAD UR10, UR10, UR11, URZ ;  /* 0x0000000b0a0a72a4 */ /* 0x000fcc000f8e023f */
[----:B------:R-:W-:Y:S02]  /*3240*/  MOV R24, UR10 ;  /* 0x0000000a00187c02 */ /* 0x000fe40008000f00 */
[----:B0-----:R-:W-:Y:S01]  /*3250*/  ISETP.EQ.U32.AND P0, PT, R22, UR17, PT ;  /* 0x0000001116007c0c */ /* 0x001fe2000bf02070 */
[----:B------:R-:W-:-:S04]  /*3260*/  IMAD R22, R16, UR13, R17 ;  /* 0x0000000d10167c24 */ /* 0x000fc8000f8e0211 */
[----:B------:R-:W-:-:S05]  /*3270*/  IMAD.WIDE.U32 R22, R22, 0x8, R20 ;  /* 0x0000000816167825 */ /* 0x000fca00078e0014 */
[----:B------:R0:W-:Y:S03]  /*3280*/  STG.E.64 desc[UR14][R22.64], R14 ;  /* 0x0000000e16007986 */ /* 0x0001e6000c101b0e */
[----:B------:R-:W-:Y:S06]  /*3290*/  @P0 MEMBAR.ALL.GPU ;  /* 0x0000000000000992 */ /* 0x000fec000000a000 */
[----:B------:R-:W-:-:S00]  /*32a0*/  @P0 ERRBAR ;  /* 0x00000000000009ab */ /* 0x000fc00000000000 */
[----:B------:R-:W-:Y:S06]  /*32b0*/  @P0 CGAERRBAR ;  /* 0x00000000000005ab */ /* 0x000fec0000000000 */
[----:B------:R1:W-:Y:S01]  /*32c0*/  @P0 REDG.E.ADD.S32.STRONG.GPU desc[UR14][R18.64], R24 ;  /* 0x000000181200098e */ /* 0x0003e2000c10e38e */
[----:B------:R-:W-:-:S04]  /*32d0*/  PLOP3.LUT P0, PT, PT, PT, UP0, 0x80, 0x0 ;  /* 0x000000000000781c */ /* 0x000fc80003f0f008 */
[----:B0-----:R-:W-:-:S04]  /*32e0*/  SEL R22, R0, RZ, !P0 ;  /* 0x000000ff00167207 */ /* 0x001fc80004000000 */
[----:B------:R-:W-:-:S13]  /*32f0*/  ISETP.NE.AND P0, PT, R22, -0x1, PT ;  /* 0xffffffff1600780c */ /* 0x000fda0003f05270 */
[----:B-1----:R-:W-:Y:S05]  /*3300*/  @!P0 BRA `(.L_x_1063) ;  /* 0x0000000000148947 */ /* 0x002fea0003800000 */
.L_x_1064:
[----:B------:R-:W2:Y:S04]  /*3310*/  LDG.E.STRONG.GPU R23, desc[UR14][R18.64] ;  /* 0x0000000e12177981 */ /* 0x000ea8000c1ef900 */
[----:B--2---:R-:W-:Y:S01]  /*3320*/  CCTL.IVALL ;  /* 0x00000000ff00798f */ /* 0x004fe20002000000 */
[----:B------:R-:W-:Y:S05]  /*3330*/  YIELD ;  /* 0x0000000000007946 */ /* 0x000fea0003800000 */
[----:B------:R-:W-:-:S13]  /*3340*/  ISETP.NE.AND P0, PT, R23, R22, PT ;  /* 0x000000161700720c */ /* 0x000fda0003f05270 */
[----:B------:R-:W-:Y:S05]  /*3350*/  @P0 BRA `(.L_x_1064) ;  /* 0xfffffffc00ec0947 */ /* 0x000fea000383ffff */
.L_x_1063:
        /* <DEDUP_REMOVED lines=17> */
.L_x_1068:
[----:B------:R-:W-:-:S13]  /*3470*/  ISETP.EQ.OR P3, PT, R19, UR13, P2 ;  /* 0x0000000d13007c0c */ /* 0x000fda0009762670 */
[----:B------:R-:W-:-:S04]  /*3480*/  @!P3 IMAD R22, R16, R19, R17 ;  /* 0x000000131016b224 */ /* 0x000fc800078e0211 */
[----:B------:R-:W-:-:S06]  /*3490*/  @!P3 IMAD.WIDE.U32 R22, R22, 0x8, R20 ;  /* 0x000000081616b825 */ /* 0x000fcc00078e0014 */
[----:B------:R-:W2:Y:S01]  /*34a0*/  @!P3 LDG.E.64 R22, desc[UR14][R22.64] ;  /* 0x0000000e1616b981 */ /* 0x000ea2000c1e1b00 */
[----:B------:R-:W-:-:S04]  /*34b0*/  IADD3 R26, R19, 0x3, RZ ;  /* 0x00000003131a7810 */ /* 0x000fc80007ffe0ff */
[----:B------:R-:W-:-:S13]  /*34c0*/  ISETP.EQ.OR P6, PT, R26, UR13, P2 ;  /* 0x0000000d1a007c0c */ /* 0x000fda00097c2670 */
[----:B------:R-:W-:-:S04]  /*34d0*/  @!P6 IMAD R26, R16, R26, R17 ;  /* 0x0000001a101ae224 */ /* 0x000fc800078e0211 */
[----:B------:R-:W-:-:S06]  /*34e0*/  @!P6 IMAD.WIDE.U32 R26, R26, 0x8, R20 ;  /* 0x000000081a1ae825 */ /* 0x000fcc00078e0014 */
[----:B------:R-:W3:Y:S01]  /*34f0*/  @!P6 LDG.E.64 R26, desc[UR14][R26.64] ;  /* 0x0000000e1a1ae981 */ /* 0x000ee2000c1e1b00 */
[----:B--2---:R-:W-:Y:S01]  /*3500*/  @!P3 FADD.FTZ R14, R14, R22 ;  /* 0x000000160e0eb221 */ /* 0x004fe20000010000 */
[----:B------:R-:W-:Y:S01]  /*3510*/  IADD3 R22, R19, 0x1, RZ ;  /* 0x0000000113167810 */ /* 0x000fe20007ffe0ff */
[----:B------:R-:W-:Y:S01]  /*3520*/  @!P3 FADD.FTZ R15, R15, R23 ;  /* 0x000000170f0fb221 */ /* 0x000fe20000010000 */
        /* <DEDUP_REMOVED lines=8> */
[----:B------:R-:W4:Y:S01]  /*35b0*/  @!P5 LDG.E.64 R22, desc[UR14][R22.64] ;  /* 0x0000000e1616d981 */ /* 0x000f22000c1e1b00 */
[----:B--2---:R-:W-:Y:S01]  /*35c0*/  @!P3 FADD.FTZ R14, R14, R24 ;  /* 0x000000180e0eb221 */ /* 0x004fe20000010000 */
[----:B------:R-:W-:-:S03]  /*35d0*/  @!P3 FADD.FTZ R15, R15, R25 ;  /* 0x000000190f0fb221 */ /* 0x000fc60000010000 */
[----:B----4-:R-:W-:Y:S01]  /*35e0*/  @!P5 FADD.FTZ R14, R14, R22 ;  /* 0x000000160e0ed221 */ /* 0x010fe20000010000 */
        /* <DEDUP_REMOVED lines=9> */
[----:B------:R-:W2:Y:S02]  /*3680*/  @!P3 LDG.E.64 R24, desc[UR14][R24.64] ;  /* 0x0000000e1818b981 */ /* 0x000ea4000c1e1b00 */
[----:B---3--:R-:W-:Y:S01]  /*3690*/  @!P6 FADD.FTZ R14, R14, R26 ;  /* 0x0000001a0e0ee221 */ /* 0x008fe20000010000 */
[----:B------:R-:W-:Y:S01]  /*36a0*/  IADD3 R26, R19, 0x6, RZ ;  /* 0x00000006131a7810 */ /* 0x000fe20007ffe0ff */
[----:B------:R-:W3:Y:S01]  /*36b0*/  @!P5 LDG.E.64 R22, desc[UR14][R22.64] ;  /* 0x0000000e1616d981 */ /* 0x000ee2000c1e1b00 */
[----:B------:R-:W-:Y:S02]  /*36c0*/  @!P6 FADD.FTZ R15, R15, R27 ;  /* 0x0000001b0f0fe221 */ /* 0x000fe40000010000 */
[----:B------:R-:W-:-:S13]  /*36d0*/  ISETP.EQ.OR P6, PT, R26, UR13, P2 ;  /* 0x0000000d1a007c0c */ /* 0x000fda00097c2670 */
[----:B------:R-:W-:-:S04]  /*36e0*/  @!P6 IMAD R26, R16, R26, R17 ;  /* 0x0000001a101ae224 */ /* 0x000fc800078e0211 */
[----:B------:R-:W-:-:S06]  /*36f0*/  @!P6 IMAD.WIDE.U32 R26, R26, 0x8, R20 ;  /* 0x000000081a1ae825 */ /* 0x000fcc00078e0014 */
[----:B------:R-:W4:Y:S01]  /*3700*/  @!P6 LDG.E.64 R26, desc[UR14][R26.64] ;  /* 0x0000000e1a1ae981 */ /* 0x000f22000c1e1b00 */
[----:B--2---:R-:W-:Y:S01]  /*3710*/  @!P3 FADD.FTZ R14, R14, R24 ;  /* 0x000000180e0eb221 */ /* 0x004fe20000010000 */
[----:B------:R-:W-:-:S03]  /*3720*/  @!P3 FADD.FTZ R15, R15, R25 ;  /* 0x000000190f0fb221 */ /* 0x000fc60000010000 */
[----:B---3--:R-:W-:Y:S01]  /*3730*/  @!P5 FADD.FTZ R14, R14, R22 ;  /* 0x000000160e0ed221 */ /* 0x008fe20000010000 */
        /* <DEDUP_REMOVED lines=8> */
[----:B------:R-:W-:-:S04]  /*37c0*/  @!P5 IMAD.WIDE.U32 R22, R22, 0x8, R20 ;  /* 0x000000081616d825 */ /* 0x000fc800078e0014 */
[----:B----4-:R-:W-:Y:S01]  /*37d0*/  @!P6 FADD.FTZ R14, R14, R26 ;  /* 0x0000001a0e0ee221 */ /* 0x010fe20000010000 */
[----:B------:R-:W2:Y:S01]  /*37e0*/  @!P3 LDG.E.64 R24, desc[UR14][R24.64] ;  /* 0x0000000e1818b981 */ /* 0x000ea2000c1e1b00 */
[----:B------:R-:W-:Y:S01]  /*37f0*/  IADD3 R26, R19, 0x9, RZ ;  /* 0x00000009131a7810 */ /* 0x000fe20007ffe0ff */
[----:B------:R-:W-:Y:S02]  /*3800*/  @!P6 FADD.FTZ R15, R15, R27 ;  /* 0x0000001b0f0fe221 */ /* 0x000fe40000010000 */
[----:B------:R-:W3:Y:S01]  /*3810*/  @!P5 LDG.E.64 R22, desc[UR14][R22.64] ;  /* 0x0000000e1616d981 */ /* 0x000ee2000c1e1b00 */
        /* <DEDUP_REMOVED lines=15> */
[----:B----4-:R-:W-:Y:S01]  /*3910*/  @!P6 FADD.FTZ R14, R14, R26 ;  /* 0x0000001a0e0ee221 */ /* 0x010fe20000010000 */
[----:B------:R-:W-:Y:S01]  /*3920*/  IADD3 R26, R19, 0xc, RZ ;  /* 0x0000000c131a7810 */ /* 0x000fe20007ffe0ff */
[----:B------:R-:W-:-:S04]  /*3930*/  @!P5 IMAD.WIDE.U32 R22, R22, 0x8, R20 ;  /* 0x000000081616d825 */ /* 0x000fc800078e0014 */
[----:B------:R-:W-:Y:S01]  /*3940*/  @!P6 FADD.FTZ R15, R15, R27 ;  /* 0x0000001b0f0fe221 */ /* 0x000fe20000010000 */
[----:B------:R-:W2:Y:S01]  /*3950*/  @!P3 LDG.E.64 R24, desc[UR14][R24.64] ;  /* 0x0000000e1818b981 */ /* 0x000ea2000c1e1b00 */
[----:B------:R-:W-:-:S03]  /*3960*/  ISETP.EQ.OR P6, PT, R26, UR13, P2 ;  /* 0x0000000d1a007c0c */ /* 0x000fc600097c2670 */
[----:B------:R-:W3:Y:S10]  /*3970*/  @!P5 LDG.E.64 R22, desc[UR14][R22.64] ;  /* 0x0000000e1616d981 */ /* 0x000ef4000c1e1b00 */
[----:B------:R-:W-:-:S04]  /*3980*/  @!P6 IMAD R26, R16, R26, R17 ;  /* 0x0000001a101ae224 */ /* 0x000fc800078e0211 */
[----:B------:R-:W-:-:S06]  /*3990*/  @!P6 IMAD.WIDE.U32 R26, R26, 0x8, R20 ;  /* 0x000000081a1ae825 */ /* 0x000fcc00078e0014 */
[----:B------:R-:W4:Y:S01]  /*39a0*/  @!P6 LDG.E.64 R26, desc[UR14][R26.64] ;  /* 0x0000000e1a1ae981 */ /* 0x000f22000c1e1b00 */
[----:B--2---:R-:W-:Y:S01]  /*39b0*/  @!P3 FADD.FTZ R15, R15, R25 ;  /* 0x000000190f0fb221 */ /* 0x004fe20000010000 */
[----:B------:R-:W-:-:S03]  /*39c0*/  @!P3 FADD.FTZ R14, R14, R24 ;  /* 0x000000180e0eb221 */ /* 0x000fc60000010000 */
[----:B---3--:R-:W-:Y:S01]  /*39d0*/  @!P5 FADD.FTZ R15, R15, R23 ;  /* 0x000000170f0fd221 */ /* 0x008fe20000010000 */
[C---:B------:R-:W-:Y:S01]  /*39e0*/  IADD3 R23, R19.reuse, 0xd, RZ ;  /* 0x0000000d13177810 */ /* 0x040fe20007ffe0ff */
[----:B------:R-:W-:Y:S01]  /*39f0*/  @!P5 FADD.FTZ R14, R14, R22 ;  /* 0x000000160e0ed221 */ /* 0x000fe20000010000 */
[----:B------:R-:W-:Y:S02]  /*3a00*/  IADD3 R22, R19, 0xe, RZ ;  /* 0x0000000e13167810 */ /* 0x000fe40007ffe0ff */
[----:B------:R-:W-:Y:S02]  /*3a10*/  ISETP.EQ.OR P5, PT, R23, UR13, P2 ;  /* 0x0000000d17007c0c */ /* 0x000fe400097a2670 */
[----:B------:R-:W-:-:S11]  /*3a20*/  ISETP.EQ.OR P3, PT, R22, UR13, P2 ;  /* 0x0000000d16007c0c */ /* 0x000fd60009762670 */
[----:B------:R-:W-:Y:S02]  /*3a30*/  @!P5 IMAD R24, R16, R23, R17 ;  /* 0x000000171018d224 */ /* 0x000fe400078e0211 */
[----:B----4-:R-:W-:Y:S01]  /*3a40*/  @!P6 FADD.FTZ R14, R14, R26 ;  /* 0x0000001a0e0ee221 */ /* 0x010fe20000010000 */
[----:B------:R-:W-:Y:S01]  /*3a50*/  IADD3 R26, R19, 0xf, RZ ;  /* 0x0000000f131a7810 */ /* 0x000fe20007ffe0ff */
[----:B------:R-:W-:-:S04]  /*3a60*/  @!P5 IMAD.WIDE.U32 R24, R24, 0x8, R20 ;  /* 0x000000081818d825 */ /* 0x000fc800078e0014 */
[----:B------:R-:W-:Y:S01]  /*3a70*/  @!P6 FADD.FTZ R15, R15, R27 ;  /* 0x0000001b0f0fe221 */ /* 0x000fe20000010000 */
[----:B------:R-:W-:Y:S01]  /*3a80*/  @!P3 IMAD R22, R16, R22, R17 ;  /* 0x000000161016b224 */ /* 0x000fe200078e0211 */
[----:B------:R-:W-:Y:S01]  /*3a90*/  ISETP.EQ.OR P6, PT, R26, UR13, P2 ;  /* 0x0000000d1a007c0c */ /* 0x000fe200097c2670 */
[----:B------:R-:W2:Y:S02]  /*3aa0*/  @!P5 LDG.E.64 R24, desc[UR14][R24.64] ;  /* 0x0000000e1818d981 */ /* 0x000ea4000c1e1b00 */
[----:B------:R-:W-:-:S06]  /*3ab0*/  @!P3 IMAD.WIDE.U32 R22, R22, 0x8, R20 ;  /* 0x000000081616b825 */ /* 0x000fcc00078e0014 */
[----:B------:R-:W3:Y:S04]  /*3ac0*/  @!P3 LDG.E.64 R22, desc[UR14][R22.64] ;  /* 0x0000000e1616b981 */ /* 0x000ee8000c1e1b00 */
[----:B------:R-:W-:-:S04]  /*3ad0*/  @!P6 IMAD R26, R16, R26, R17 ;  /* 0x0000001a101ae224 */ /* 0x000fc800078e0211 */
[----:B------:R-:W-:-:S06]  /*3ae0*/  @!P6 IMAD.WIDE.U32 R26, R26, 0x8, R20 ;  /* 0x000000081a1ae825 */ /* 0x000fcc00078e0014 */
[----:B------:R-:W4:Y:S01]  /*3af0*/  @!P6 LDG.E.64 R26, desc[UR14][R26.64] ;  /* 0x0000000e1a1ae981 */ /* 0x000f22000c1e1b00 */
[----:B------:R-:W-:Y:S02]  /*3b00*/  IADD3 R18, R18, -0x10, RZ ;  /* 0xfffffff012127810 */ /* 0x000fe40007ffe0ff */
[----:B------:R-:W-:Y:S01]  /*3b10*/  IADD3 R19, R19, 0x10, RZ ;  /* 0x0000001013137810 */ /* 0x000fe20007ffe0ff */
[----:B--2---:R-:W-:Y:S01]  /*3b20*/  @!P5 FADD.FTZ R14, R14, R24 ;  /* 0x000000180e0ed221 */ /* 0x004fe20000010000 */
[----:B------:R-:W-:-:S03]  /*3b30*/  @!P5 FADD.FTZ R15, R15, R25 ;  /* 0x000000190f0fd221 */ /* 0x000fc60000010000 */
[----:B---3--:R-:W-:Y:S01]  /*3b40*/  @!P3 FADD.FTZ R14, R14, R22 ;  /* 0x000000160e0eb221 */ /* 0x008fe20000010000 */
[----:B------:R-:W-:Y:S01]  /*3b50*/  @!P3 FADD.FTZ R15, R15, R23 ;  /* 0x000000170f0fb221 */ /* 0x000fe20000010000 */
[----:B------:R-:W-:Y:S02]  /*3b60*/  ISETP.GT.AND P3, PT, R18, 0xc, PT ;  /* 0x0000000c1200780c */ /* 0x000fe40003f64270 */
[----:B----4-:R-:W-:Y:S01]  /*3b70*/  @!P6 FADD.FTZ R14, R14, R26 ;  /* 0x0000001a0e0ee221 */ /* 0x010fe20000010000 */
[----:B------:R-:W-:-:S10]  /*3b80*/  @!P6 FADD.FTZ R15, R15, R27 ;  /* 0x0000001b0f0fe221 */ /* 0x000fd40000010000 */
[----:B------:R-:W-:Y:S05]  /*3b90*/  @P3 BRA `(.L_x_1068) ;  /* 0xfffffff800343947 */ /* 0x000fea000383ffff */
.L_x_1067:
[----:B------:R-:W-:-:S13]  /*3ba0*/  ISETP.GT.AND P3, PT, R18, 0x4, PT ;  /* 0x000000041200780c */ /* 0x000fda0003f64270 */
[----:B------:R-:W-:Y:S05]  /*3bb0*/  @!P3 BRA `(.L_x_1069) ;  /* 0x0000000000ecb947 */ /* 0x000fea0003800000 */
[C---:B------:R-:W-:Y:S02]  /*3bc0*/  ISETP.EQ.OR P0, PT, R19.reuse, UR13, P2 ;  /* 0x0000000d13007c0c */ /* 0x040fe40009702670 */
[----:B------:R-:W-:-:S04]  /*3bd0*/  IADD3 R22, R19, 0x1, RZ ;  /* 0x0000000113167810 */ /* 0x000fc80007ffe0ff */
[----:B------:R-:W-:-:S07]  /*3be0*/  ISETP.EQ.OR P3, PT, R22, UR13, P2 ;  /* 0x0000000d16007c0c */ /* 0x000fce0009762670 */
[----:B------:R-:W-:-:S04]  /*3bf0*/  @!P0 IMAD R24, R19, R16, R17 ;  /* 0x0000001013188224 */ /* 0x000fc800078e0211 */
[----:B------:R-:W-:-:S06]  /*3c00*/  @!P0 IMAD.WIDE.U32 R24, R24, 0x8, R20 ;  /* 0x0000000818188825 */ /* 0x000fcc00078e0014 */
[----:B------:R-:W2:Y:S01]  /*3c10*/  @!P0 LDG.E.64 R24, desc[UR14][R24.64] ;  /* 0x0000000e18188981 */ /* 0x000ea2000c1e1b00 */
[----:B------:R-:W-:-:S04]  /*3c20*/  @!P3 IMAD R22, R16, R22, R17 ;  /* 0x000000161016b224 */ /* 0x000fc800078e0211 */
[----:B------:R-:W-:-:S06]  /*3c30*/  @!P3 IMAD.WIDE.U32 R22, R22, 0x8, R20 ;  /* 0x000000081616b825 */ /* 0x000fcc00078e0014 */
[----:B------:R-:W3:Y:S01]  /*3c40*/  @!P3 LDG.E.64 R22, desc[UR14][R22.64] ;  /* 0x0000000e1616b981 */ /* 0x000ee2000c1e1b00 */
[C---:B------:R-:W-:Y:S02]  /*3c50*/  IADD3 R27, R19.reuse, 0x2, RZ ;  /* 0x00000002131b7810 */ /* 0x040fe40007ffe0ff */
[----:B------:R-:W-:Y:S02]  /*3c60*/  IADD3 R26, R19, 0x3, RZ ;  /* 0x00000003131a7810 */ /* 0x000fe40007ffe0ff */
[----:B------:R-:W-:Y:S02]  /*3c70*/  ISETP.EQ.OR P5, PT, R27, UR13, P2 ;  /* 0x0000000d1b007c0c */ /* 0x000fe400097a2670 */
[----:B------:R-:W-:Y:S02]  /*3c80*/  ISETP.EQ.OR P6, PT, R26, UR13, P2 ;  /* 0x0000000d1a007c0c */ /* 0x000fe400097c2670 */
[----:B------:R-:W-:-:S11]  /*3c90*/  IADD3 R19, R19, 0x4, RZ ;  /* 0x0000000413137810 */ /* 0x000fd60007ffe0ff */
[--C-:B------:R-:W-:Y:S02]  /*3ca0*/  @!P6 IMAD R26, R16, R26, R17.reuse ;  /* 0x0000001a101ae224 */ /* 0x100fe400078e0211 */
[----:B--2---:R-:W-:Y:S01]  /*3cb0*/  @!P0 FADD.FTZ R14, R14, R24 ;  /* 0x000000180e0e8221 */ /* 0x004fe20000010000 */
[----:B------:R-:W-:Y:S02]  /*3cc0*/  @!P5 IMAD R24, R16, R27, R17 ;  /* 0x0000001b1018d224 */ /* 0x000fe400078e0211 */
[----:B------:R-:W-:Y:S01]  /*3cd0*/  @!P0 FADD.FTZ R15, R15, R25 ;  /* 0x000000190f0f8221 */ /* 0x000fe20000010000 */
[----:B------:R-:W-:Y:S01]  /*3ce0*/  ISETP.EQ.OR P0, PT, R19, UR13, P2 ;  /* 0x0000000d13007c0c */ /* 0x000fe20009702670 */
[----:B------:R-:W-:-:S04]  /*3cf0*/  @!P5 IMAD.WIDE.U32 R24, R24, 0x8, R20 ;  /* 0x000000081818d825 */ /* 0x000fc800078e0014 */
[----:B------:R-:W-:Y:S02]  /*3d00*/  @!P6 IMAD.WIDE.U32 R26, R26, 0x8, R20 ;  /* 0x000000081a1ae825 */ /* 0x000fe400078e0014 */
[----:B------:R-:W2:Y:S02]  /*3d10*/  @!P5 LDG.E.64 R24, desc[UR14][R24.64] ;  /* 0x0000000e1818d981 */ /* 0x000ea4000c1e1b00 */
[----:B---3--:R-:W-:Y:S02]  /*3d20*/  @!P3 FADD.FTZ R14, R14, R22 ;  /* 0x000000160e0eb221 */ /* 0x008fe40000010000 */
[----:B------:R-:W3:Y:S02]  /*3d30*/  @!P6 LDG.E.64 R26, desc[UR14][R26.64] ;  /* 0x0000000e1a1ae981 */ /* 0x000ee4000c1e1b00 */
[----:B------:R-:W-:Y:S02]  /*3d40*/  @!P0 IMAD R22, R16, R19, R17 ;  /* 0x0000001310168224 */ /* 0x000fe400078e0211 */
[----:B------:R-:W-:-:S02]  /*3d50*/  @!P3 FADD.FTZ R15, R15, R23 ;  /* 0x000000170f0fb221 */ /* 0x000fc40000010000 */
[----:B------:R-:W-:-:S06]  /*3d60*/  @!P0 IMAD.WIDE.U32 R22, R22, 0x8, R20 ;  /* 0x0000000816168825 */ /* 0x000fcc00078e0014 */
[----:B------:R-:W4:Y:S01]  /*3d70*/  @!P0 LDG.E.64 R22, desc[UR14][R22.64] ;  /* 0x0000000e16168981 */ /* 0x000f22000c1e1b00 */
[----:B--2---:R-:W-:Y:S01]  /*3d80*/  @!P5 FADD.FTZ R14, R14, R24 ;  /* 0x000000180e0ed221 */ /* 0x004fe20000010000 */
[----:B------:R-:W-:Y:S01]  /*3d90*/  IADD3 R24, R19, 0x1, RZ ;  /* 0x0000000113187810 */ /* 0x000fe20007ffe0ff */
[----:B------:R-:W-:Y:S01]  /*3da0*/  @!P5 FADD.FTZ R15, R15, R25 ;  /* 0x000000190f0fd221 */ /* 0x000fe20000010000 */
[----:B------:R-:W-:Y:S01]  /*3db0*/  IADD3 R25, R19, 0x2, RZ ;  /* 0x0000000213197810 */ /* 0x000fe20007ffe0ff */
[----:B---3--:R-:W-:Y:S01]  /*3dc0*/  @!P6 FADD.FTZ R14, R14, R26 ;  /* 0x0000001a0e0ee221 */ /* 0x008fe20000010000 */
[----:B------:R-:W-:Y:S01]  /*3dd0*/  ISETP.EQ.OR P5, PT, R24, UR13, P2 ;  /* 0x0000000d18007c0c */ /* 0x000fe200097a2670 */
[----:B------:R-:W-:Y:S01]  /*3de0*/  @!P6 FADD.FTZ R15, R15, R27 ;  /* 0x0000001b0f0fe221 */ /* 0x000fe20000010000 */
[----:B------:R-:W-:Y:S02]  /*3df0*/  ISETP.EQ.OR P6, PT, R25, UR13, P2 ;  /* 0x0000000d19007c0c */ /* 0x000fe400097c2670 */
[----:B------:R-:W-:-:S04]  /*3e00*/  IADD3 R26, R19, 0x3, RZ ;  /* 0x00000003131a7810 */ /* 0x000fc80007ffe0ff */
[----:B------:R-:W-:Y:S01]  /*3e10*/  ISETP.EQ.OR P3, PT, R26, UR13, P2 ;  /* 0x0000000d1a007c0c */ /* 0x000fe20009762670 */
[----:B----4-:R-:W-:Y:S01]  /*3e20*/  @!P0 FADD.FTZ R14, R14, R22 ;  /* 0x000000160e0e8221 */ /* 0x010fe20000010000 */
[----:B------:R-:W-:-:S03]  /*3e30*/  @!P0 FADD.FTZ R15, R15, R23 ;  /* 0x000000170f0f8221 */ /* 0x000fc60000010000 */
[C-C-:B------:R-:W-:Y:S02]  /*3e40*/  @!P5 IMAD R24, R16.reuse, R24, R17.reuse ;  /* 0x000000181018d224 */ /* 0x140fe400078e0211 */
        /* <DEDUP_REMOVED lines=9> */
[----:B------:R-:W-:Y:S02]  /*3ee0*/  PLOP3.LUT P0, PT, PT, PT, PT, 0x8, 0x0 ;  /* 0x000000000000781c */ /* 0x000fe40003f0e170 */
[----:B------:R-:W-:Y:S02]  /*3ef0*/  IADD3 R18, R18, -0x4, RZ ;  /* 0xfffffffc12127810 */ /* 0x000fe40007ffe0ff */
[----:B------:R-:W-:Y:S01]  /*3f00*/  IADD3 R19, R19, 0x4, RZ ;  /* 0x0000000413137810 */ /* 0x000fe20007ffe0ff */
[----:B--2---:R-:W-:Y:S01]  /*3f10*/  @!P5 FADD.FTZ R14, R14, R24 ;  /* 0x000000180e0ed221 */ /* 0x004fe20000010000 */
[----:B------:R-:W-:-:S03]  /*3f20*/  @!P5 FADD.FTZ R15, R15, R25 ;  /* 0x000000190f0fd221 */ /* 0x000fc60000010000 */
[----:B---3--:R-:W-:Y:S01]  /*3f30*/  @!P6 FADD.FTZ R14, R14, R22 ;  /* 0x000000160e0ee221 */ /* 0x008fe20000010000 */
[----:B------:R-:W-:-:S03]  /*3f40*/  @!P6 FADD.FTZ R15, R15, R23 ;  /* 0x000000170f0fe221 */ /* 0x000fc60000010000 */
[----:B----4-:R-:W-:Y:S01]  /*3f50*/  @!P3 FADD.FTZ R14, R14, R26 ;  /* 0x0000001a0e0eb221 */ /* 0x010fe20000010000 */
[----:B------:R-:W-:-:S07]  /*3f60*/  @!P3 FADD.FTZ R15, R15, R27 ;  /* 0x0000001b0f0fb221 */ /* 0x000fce0000010000 */
.L_x_1069:
[----:B------:R-:W-:-:S13]  /*3f70*/  ISETP.NE.OR P0, PT, R18, RZ, P0 ;  /* 0x000000ff1200720c */ /* 0x000fda0000705670 */
[----:B------:R-:W-:Y:S05]  /*3f80*/  @!P0 BRA `(.L_x_1065) ;  /* 0x00000000007c8947 */ /* 0x000fea0003800000 */
.L_x_1066:
[----:B------:R-:W-:-:S13]  /*3f90*/  ISETP.EQ.OR P3, PT, R19, UR13, P2 ;  /* 0x0000000d13007c0c */ /* 0x000fda0009762670 */
[----:B------:R-:W-:-:S04]  /*3fa0*/  @!P3 IMAD R24, R16, R19, R17 ;  /* 0x000000131018b224 */ /* 0x000fc800078e0211 */
[----:B------:R-:W-:-:S06]  /*3fb0*/  @!P3 IMAD.WIDE.U32 R24, R24, 0x8, R20 ;  /* 0x000000081818b825 */ /* 0x000fcc00078e0014 */
[----:B------:R-:W2:Y:S01]  /*3fc0*/  @!P3 LDG.E.64 R24, desc[UR14][R24.64] ;  /* 0x0000000e1818b981 */ /* 0x000ea2000c1e1b00 */
        /* <DEDUP_REMOVED lines=8> */
[----:B------:R-:W3:Y:S04]  /*4050*/  @!P5 LDG.E.64 R22, desc[UR14][R22.64] ;  /* 0x0000000e1616d981 */ /* 0x000ee8000c1e1b00 */
[----:B------:R-:W4:Y:S01]  /*4060*/  @!P6 LDG.E.64 R26, desc[UR14][R26.64] ;  /* 0x0000000e1a1ae981 */ /* 0x000f22000c1e1b00 */
[----:B--2---:R-:W-:Y:S01]  /*4070*/  @!P3 FADD.FTZ R14, R14, R24 ;  /* 0x000000180e0eb221 */ /* 0x004fe20000010000 */
[----:B------:R-:W-:-:S04]  /*4080*/  IADD3 R24, R19, 0x3, RZ ;  /* 0x0000000313187810 */ /* 0x000fc80007ffe0ff */
[----:B------:R-:W-:Y:S01]  /*4090*/  ISETP.EQ.OR P0, PT, R24, UR13, P2 ;  /* 0x0000000d18007c0c */ /* 0x000fe20009702670 */
[----:B------:R-:W-:-:S12]  /*40a0*/  @!P3 FADD.FTZ R15, R15, R25 ;  /* 0x000000190f0fb221 */ /* 0x000fd80000010000 */
[----:B------:R-:W-:-:S04]  /*40b0*/  @!P0 IMAD R24, R16, R24, R17 ;  /* 0x0000001810188224 */ /* 0x000fc800078e0211 */
[----:B------:R-:W-:-:S06]  /*40c0*/  @!P0 IMAD.WIDE.U32 R24, R24, 0x8, R20 ;  /* 0x0000000818188825 */ /* 0x000fcc00078e0014 */
[----:B------:R-:W2:Y:S01]  /*40d0*/  @!P0 LDG.E.64 R24, desc[UR14][R24.64] ;  /* 0x0000000e18188981 */ /* 0x000ea2000c1e1b00 */
[----:B------:R-:W-:-:S04]  /*40e0*/  IADD3 R18, R18, -0x4, RZ ;  /* 0xfffffffc12127810 */ /* 0x000fc80007ffe0ff */
[----:B------:R-:W-:Y:S01]  /*40f0*/  ISETP.NE.AND P3, PT, R18, RZ, PT ;  /* 0x000000ff1200720c */ /* 0x000fe20003f65270 */
[----:B---3--:R-:W-:Y:S01]  /*4100*/  @!P5 FADD.FTZ R14, R14, R22 ;  /* 0x000000160e0ed221 */ /* 0x008fe20000010000 */
[----:B------:R-:W-:-:S03]  /*4110*/  @!P5 FADD.FTZ R15, R15, R23 ;  /* 0x000000170f0fd221 */ /* 0x000fc60000010000 */
[----:B----4-:R-:W-:Y:S01]  /*4120*/  @!P6 FADD.FTZ R14, R14, R26 ;  /* 0x0000001a0e0ee221 */ /* 0x010fe20000010000 */
[----:B------:R-:W-:Y:S01]  /*4130*/  @!P6 FADD.FTZ R15, R15, R27 ;  /* 0x0000001b0f0fe221 */ /* 0x000fe20000010000 */
[----:B------:R-:W-:Y:S02]  /*4140*/  IADD3 R19, R19, 0x4, RZ ;  /* 0x0000000413137810 */ /* 0x000fe40007ffe0ff */
[----:B--2---:R-:W-:Y:S01]  /*4150*/  @!P0 FADD.FTZ R14, R14, R24 ;  /* 0x000000180e0e8221 */ /* 0x004fe20000010000 */
[----:B------:R-:W-:-:S03]  /*4160*/  @!P0 FADD.FTZ R15, R15, R25 ;  /* 0x000000190f0f8221 */ /* 0x000fc60000010000 */
[----:B------:R-:W-:Y:S05]  /*4170*/  @P3 BRA `(.L_x_1066) ;  /* 0xfffffffc00843947 */ /* 0x000fea000383ffff */
.L_x_1065:
        /* <DEDUP_REMOVED lines=11> */
.L_x_1071:
[----:B------:R-:W-:Y:S05]  /*4230*/  BSYNC B0 ;  /* 0x0000000000007941 */ /* 0x000fea0003800000 */
.L_x_1070:
        /* <DEDUP_REMOVED lines=16> */
.L_x_1062:
[----:B------:R-:W1:Y:S01]  /*4340*/  S2UR UR11, SR_CgaCtaId ;  /* 0x00000000000b79c3 */ /* 0x000e620000008800 */
[----:B------:R-:W-:Y:S01]  /*4350*/  UMOV UR10, 0x400 ;  /* 0x00000400000a7882 */ /* 0x000fe20000000000 */
[C---:B0-----:R-:W-:Y:S02]  /*4360*/  IADD3 R25, R33.reuse, 0x80, RZ ;  /* 0x0000008021197810 */ /* 0x041fe40007ffe0ff */
[----:B------:R-:W-:Y:S02]  /*4370*/  IADD3 R26, R33, 0x80, RZ ;  /* 0x00000080211a7810 */ /* 0x000fe40007ffe0ff */
[----:B------:R-:W-:Y:S02]  /*4380*/  SHF.R.S32.HI R27, RZ, 0x1f, R44 ;  /* 0x0000001fff1b7819 */ /* 0x000fe4000001142c */
[----:B------:R-:W-:Y:S02]  /*4390*/  SHF.R.S32.HI R26, RZ, 0x1f, R26 ;  /* 0x0000001fff1a7819 */ /* 0x000fe4000001141a */
[----:B------:R-:W-:Y:S01]  /*43a0*/  SHF.R.S32.HI R23, RZ, 0x1f, R45 ;  /* 0x0000001fff177819 */ /* 0x000fe2000001142d */
[----:B-1----:R-:W-:-:S09]  /*43b0*/  ULEA UR10, UR11, UR10, 0x18 ;  /* 0x0000000a0b0a7291 */ /* 0x002fd2000f8ec03f */
[----:B------:R-:W-:Y:S01]  /*43c0*/  @!P2 STS.64 [UR10+0xc0], R14 ;  /* 0x0000c00eff00a988 */ /* 0x000fe20008000a0a */
[----:B------:R-:W-:Y:S06]  /*43d0*/  BAR.SYNC.DEFER_BLOCKING 0x0 ;  /* 0x0000000000007b1d */ /* 0x000fec0000010000 */
[----:B------:R-:W0:Y:S01]  /*43e0*/  LDS.64 R14, [UR10+0xc0] ;  /* 0x0000c00aff0e7984 */ /* 0x000e220008000a00 */
        /* <DEDUP_REMOVED lines=8> */
[----:B------:R-:W-:-:S02]  /*4470*/  ISETP.GT.U32.OR P0, PT, R32, 0x27f, P0 ;  /* 0x0000027f2000780c */ /* 0x000fc40000704470 */
[C---:B------:R-:W-:Y:S02]  /*4480*/  ISETP.GT.U32.OR P2, PT, R32.reuse, 0x27f, P2 ;  /* 0x0000027f2000780c */ /* 0x040fe40001744470 */
[----:B------:R-:W-:Y:S01]  /*4490*/  ISETP.GT.U32.OR P3, PT, R32, 0x27f, P3 ;  /* 0x0000027f2000780c */ /* 0x000fe20001f64470 */
[----:B0-----:R-:W-:Y:S01]  /*44a0*/  FMUL.FTZ R0, R14, UR10 ;  /* 0x0000000a0e007c20 */ /* 0x001fe20008410000 */
[----:B------:R-:W-:Y:S01]  /*44b0*/  FMUL.FTZ R20, R15, UR10 ;  /* 0x0000000a0f147c20 */ /* 0x000fe20008410000 */
[----:B------:R-:W-:Y:S10]  /*44c0*/  @!P4 BRA `(.L_x_1072) ;  /* 0x000000000048c947 */ /* 0x000ff40003800000 */
        /* <DEDUP_REMOVED lines=18> */
.L_x_1072:
[----:B------:R-:W-:Y:S04]  /*45f0*/  BSSY B0, `(.L_x_1073) ;  /* 0x0000014000007945 */ /* 0x000fe80003800000 */
[----:B------:R-:W-:Y:S05]  /*4600*/  @!P1 BRA `(.L_x_1074) ;  /* 0x0000000000489947 */ /* 0x000fea0003800000 */
[----:B------:R-:W-:Y:S01]  /*4610*/  SHF.R.S32.HI R14, RZ, 0x1f, R33 ;  /* 0x0000001fff0e7819 */ /* 0x000fe20000011421 */
[----:B------:R-:W-:Y:S01]  /*4620*/  ULDC.64 UR10, c[0x0][0x288] ;  /* 0x0000a200000a7ab9 */ /* 0x000fe20000000a00 */
[----:B------:R-:W-:Y:S01]  /*4630*/  MOV R15, R3 ;  /* 0x00000003000f7202 */ /* 0x000fe20000000f00 */
[-CC-:B------:R-:W-:Y:S01]  /*4640*/  FFMA.FTZ R39, R39, R0.reuse, R20.reuse ;  /* 0x0000000027277223 */ /* 0x180fe20000010014 */
[----:B------:R-:W-:Y:S01]  /*4650*/  FFMA.FTZ R38, R38, R0, R20 ;  /* 0x0000000026267223 */ /* 0x000fe20000010014 */
[----:B------:R-:W-:Y:S01]  /*4660*/  IMAD R16, R14, UR10, RZ ;  /* 0x0000000a0e107c24 */ /* 0x000fe2000f8e02ff */
[----:B------:R-:W-:Y:S01]  /*4670*/  MOV R14, R30 ;  /* 0x0000001e000e7202 */ /* 0x000fe20000000f00 */
[----:B------:R-:W-:Y:S01]  /*4680*/  FFMA.FTZ R18, R10, R28, -R39 ;  /* 0x0000001c0a127223 */ /* 0x000fe20000010827 */
[----:B------:R-:W-:Y:S01]  /*4690*/  FFMA.FTZ R19, R11, R29, -R38 ;  /* 0x0000001d0b137223 */ /* 0x000fe20000010826 */
[C---:B------:R-:W-:Y:S02]  /*46a0*/  IMAD R17, R33.reuse, UR11, R16 ;  /* 0x0000000b21117c24 */ /* 0x040fe4000f8e0210 */
[----:B------:R-:W-:Y:S01]  /*46b0*/  IMAD.WIDE.U32 R14, R33, UR10, R14 ;  /* 0x0000000a210e7c25 */ /* 0x000fe2000f8e000e */
[----:B------:R-:W-:-:S03]  /*46c0*/  ULDC.64 UR10, c[0x0][0x210] ;  /* 0x00008400000a7ab9 */ /* 0x000fc60000000a00 */
[----:B------:R-:W-:Y:S01]  /*46d0*/  FMUL.FTZ R18, R18, UR16 ;  /* 0x0000001012127c20 */ /* 0x000fe20008410000 */
[----:B------:R-:W-:Y:S01]  /*46e0*/  FMUL.FTZ R19, R19, UR16 ;  /* 0x0000001013137c20 */ /* 0x000fe20008410000 */
[----:B------:R-:W-:Y:S02]  /*46f0*/  LEA R16, P5, R14, UR10, 0x2 ;  /* 0x0000000a0e107c11 */ /* 0x000fe4000f8a10ff */
[----:B------:R-:W-:-:S04]  /*4700*/  IADD3 R17, R15, R17, RZ ;  /* 0x000000110f117210 */ /* 0x000fc80007ffe0ff */
[----:B------:R-:W-:-:S05]  /*4710*/  LEA.HI.X R17, R14, UR11, R17, 0x2, P5 ;  /* 0x0000000b0e117c11 */ /* 0x000fca000a8f1411 */
[----:B------:R0:W-:Y:S02]  /*4720*/  STG.E.64 desc[UR14][R16.64], R18 ;  /* 0x0000001210007986 */ /* 0x0001e4000c101b0e */
.L_x_1074:
[----:B------:R-:W-:Y:S05]  /*4730*/  BSYNC B0 ;  /* 0x0000000000007941 */ /* 0x000fea0003800000 */
.L_x_1073:
        /* <DEDUP_REMOVED lines=19> */
.L_x_1075:
[----:B------:R-:W-:Y:S04]  /*4870*/  BSSY B0, `(.L_x_1076) ;  /* 0x0000013000007945 */ /* 0x000fe80003800000 */
[----:B------:R-:W-:Y:S05]  /*4880*/  @P0 BRA `(.L_x_1077) ;  /* 0x0000000000440947 */ /* 0x000fea0003800000 */
[----:B------:R-:W-:Y:S01]  /*4890*/  ULDC.64 UR10, c[0x0][0x288] ;  /* 0x0000a200000a7ab9 */ /* 0x000fe20000000a00 */
[----:B------:R-:W-:Y:S01]  /*48a0*/  MOV R14, R30 ;  /* 0x0000001e000e7202 */ /* 0x000fe20000000f00 */
[----:B0-----:R-:W-:Y:S01]  /*48b0*/  IMAD R17, R27, UR10, RZ ;  /* 0x0000000a1b117c24 */ /* 0x001fe2000f8e02ff */
[----:B------:R-:W-:Y:S01]  /*48c0*/  MOV R15, R3 ;  /* 0x00000003000f7202 */ /* 0x000fe20000000f00 */
[-CC-:B------:R-:W-:Y:S01]  /*48d0*/  FFMA.FTZ R37, R37, R0.reuse, R20.reuse ;  /* 0x0000000025257223 */ /* 0x180fe20000010014 */
[----:B------:R-:W-:Y:S01]  /*48e0*/  FFMA.FTZ R36, R36, R0, R20 ;  /* 0x0000000024247223 */ /* 0x000fe20000010014 */
[C---:B------:R-:W-:Y:S02]  /*48f0*/  IMAD R17, R44.reuse, UR11, R17 ;  /* 0x0000000b2c117c24 */ /* 0x040fe4000f8e0211 */
[----:B------:R-:W-:Y:S01]  /*4900*/  IMAD.WIDE.U32 R14, R44, UR10, R14 ;  /* 0x0000000a2c0e7c25 */ /* 0x000fe2000f8e000e */
[----:B------:R-:W-:-:S03]  /*4910*/  ULDC.64 UR10, c[0x0][0x210] ;  /* 0x00008400000a7ab9 */ /* 0x000fc60000000a00 */
[----:B------:R-:W-:Y:S01]  /*4920*/  FFMA.FTZ R16, R10, R4, -R37 ;  /* 0x000000040a107223 */ /* 0x000fe20000010825 */
[----:B------:R-:W-:Y:S01]  /*4930*/  IADD3 R15, R15, R17, RZ ;  /* 0x000000110f0f7210 */ /* 0x000fe20007ffe0ff */
[----:B------:R-:W-:Y:S01]  /*4940*/  FFMA.FTZ R17, R11, R5, -R36 ;  /* 0x000000050b117223 */ /* 0x000fe20000010824 */
[----:B------:R-:W-:Y:S01]  /*4950*/  LEA R4, P0, R14, UR10, 0x2 ;  /* 0x0000000a0e047c11 */ /* 0x000fe2000f8010ff */
[----:B------:R-:W-:Y:S02]  /*4960*/  FMUL.FTZ R16, R16, UR16 ;  /* 0x0000001010107c20 */ /* 0x000fe40008410000 */
[----:B------:R-:W-:Y:S01]  /*4970*/  FMUL.FTZ R17, R17, UR16 ;  /* 0x0000001011117c20 */ /* 0x000fe20008410000 */
[----:B------:R-:W-:-:S05]  /*4980*/  LEA.HI.X R5, R14, UR11, R15, 0x2, P0 ;  /* 0x0000000b0e057c11 */ /* 0x000fca00080f140f */
[----:B------:R1:W-:Y:S04]  /*4990*/  STG.E.64 desc[UR14][R4.64], R16 ;  /* 0x0000001004007986 */ /* 0x0003e8000c101b0e */
.L_x_1077:
[----:B------:R-:W-:Y:S05]  /*49a0*/  BSYNC B0 ;  /* 0x0000000000007941 */ /* 0x000fea0003800000 */
.L_x_1076:
[----:B------:R-:W-:Y:S05]  /*49b0*/  @!P4 BRA `(.L_x_1078) ;  /* 0x000000000048c947 */ /* 0x000fea0003800000 */
[----:B-1----:R-:W-:Y:S01]  /*49c0*/  FFMA.FTZ R4, R35, R10, R12 ;  /* 0x0000000a23047223 */ /* 0x002fe2000001000c */
[----:B------:R-:W-:-:S03]  /*49d0*/  FFMA.FTZ R5, R34, R11, R13 ;  /* 0x0000000b22057223 */ /* 0x000fc6000001000d */
[----:B------:R-:W-:Y:S01]  /*49e0*/  FMUL.FTZ R14, R4, -1.4426950216293334961 ;  /* 0xbfb8aa3b040e7820 */ /* 0x000fe20000410000 */
[----:B0-----:R-:W-:-:S05]  /*49f0*/  FMUL.FTZ R16, R5, -1.4426950216293334961 ;  /* 0xbfb8aa3b05107820 */ /* 0x001fca0000410000 */
        /* <DEDUP_REMOVED lines=14> */
.L_x_1078:
[----:B------:R-:W-:Y:S04]  /*4ae0*/  BSSY B0, `(.L_x_1079) ;  /* 0x0000013000007945 */ /* 0x000fe80003800000 */
[----:B------:R-:W-:Y:S05]  /*4af0*/  @P2 BRA `(.L_x_1080) ;  /* 0x0000000000442947 */ /* 0x000fea0003800000 */
[----:B------:R-:W-:Y:S01]  /*4b00*/  ULDC.64 UR10, c[0x0][0x288] ;  /* 0x0000a200000a7ab9 */ /* 0x000fe20000000a00 */
[----:B-1----:R-:W-:Y:S01]  /*4b10*/  MOV R4, R30 ;  /* 0x0000001e00047202 */ /* 0x002fe20000000f00 */
[----:B------:R-:W-:Y:S01]  /*4b20*/  IMAD R14, R26, UR10, RZ ;  /* 0x0000000a1a0e7c24 */ /* 0x000fe2000f8e02ff */
        /* <DEDUP_REMOVED lines=14> */
.L_x_1080:
[----:B------:R-:W-:Y:S05]  /*4c10*/  BSYNC B0 ;  /* 0x0000000000007941 */ /* 0x000fea0003800000 */
.L_x_1079:
[----:B------:R-:W-:Y:S05]  /*4c20*/  @!P4 BRA `(.L_x_1081) ;  /* 0x000000000048c947 */ /* 0x000fea0003800000 */
[----:B------:R-:W-:Y:S01]  /*4c30*/  FFMA.FTZ R12, R41, R10, R12 ;  /* 0x0000000a290c7223 */ /* 0x000fe2000001000c */
[----:B------:R-:W-:-:S03]  /*4c40*/  FFMA.FTZ R13, R40, R11, R13 ;  /* 0x0000000b280d7223 */ /* 0x000fc6000001000d */
[----:B-1----:R-:W-:Y:S01]  /*4c50*/  FMUL.FTZ R4, R12, -1.4426950216293334961 ;  /* 0xbfb8aa3b0c047820 */ /* 0x002fe20000410000 */
[----:B--2---:R-:W-:-:S05]  /*4c60*/  FMUL.FTZ R6, R13, -1.4426950216293334961 ;  /* 0xbfb8aa3b0d067820 */ /* 0x004fca0000410000 */
        /* <DEDUP_REMOVED lines=14> */
.L_x_1081:
[----:B------:R-:W-:Y:S04]  /*4d50*/  BSSY B0, `(.L_x_1082) ;  /* 0x0000012000007945 */ /* 0x000fe80003800000 */
[----:B------:R-:W-:Y:S05]  /*4d60*/  @P3 BRA `(.L_x_1083) ;  /* 0x0000000000403947 */ /* 0x000fea0003800000 */
[----:B------:R-:W-:Y:S01]  /*4d70*/  ULDC.64 UR10, c[0x0][0x288] ;  /* 0x0000a200000a7ab9 */ /* 0x000fe20000000a00 */
[----:B------:R-:W-:Y:S01]  /*4d80*/  MOV R2, R30 ;  /* 0x0000001e00027202 */ /* 0x000fe20000000f00 */
[----:B-1----:R-:W-:Y:S02]  /*4d90*/  IMAD R4, R23, UR10, RZ ;  /* 0x0000000a17047c24 */ /* 0x002fe4000f8e02ff */
[-CC-:B------:R-:W-:Y:S01]  /*4da0*/  FFMA.FTZ R41, R41, R0.reuse, R20.reuse ;  /* 0x0000000029297223 */ /* 0x180fe20000010014 */
[----:B------:R-:W-:Y:S01]  /*4db0*/  FFMA.FTZ R0, R40, R0, R20 ;  /* 0x0000000028007223 */ /* 0x000fe20000010014 */
[----:B------:R-:W-:-:S04]  /*4dc0*/  IMAD.WIDE.U32 R2, R45, UR10, R2 ;  /* 0x0000000a2d027c25 */ /* 0x000fc8000f8e0002 */
[----:B------:R-:W-:Y:S01]  /*4dd0*/  FFMA.FTZ R41, R10, R8, -R41 ;  /* 0x000000080a297223 */ /* 0x000fe20000010829 */
[----:B------:R-:W-:Y:S01]  /*4de0*/  FFMA.FTZ R0, R11, R9, -R0 ;  /* 0x000000090b007223 */ /* 0x000fe20000010800 */
[----:B------:R-:W-:Y:S01]  /*4df0*/  IMAD R5, R45, UR11, R4 ;  /* 0x0000000b2d057c24 */ /* 0x000fe2000f8e0204 */
[----:B------:R-:W-:Y:S01]  /*4e00*/  ULDC.64 UR10, c[0x0][0x210] ;  /* 0x00008400000a7ab9 */ /* 0x000fe20000000a00 */
[----:B--2---:R-:W-:Y:S01]  /*4e10*/  FMUL.FTZ R6, R41, UR16 ;  /* 0x0000001029067c20 */ /* 0x004fe20008410000 */
[----:B------:R-:W-:Y:S01]  /*4e20*/  LEA R4, P0, R2, UR10, 0x2 ;  /* 0x0000000a02047c11 */ /* 0x000fe2000f8010ff */
[----:B------:R-:W-:Y:S01]  /*4e30*/  FMUL.FTZ R7, R0, UR16 ;  /* 0x0000001000077c20 */ /* 0x000fe20008410000 */
[----:B------:R-:W-:-:S04]  /*4e40*/  IADD3 R5, R3, R5, RZ ;  /* 0x0000000503057210 */ /* 0x000fc80007ffe0ff */
[----:B------:R-:W-:-:S05]  /*4e50*/  LEA.HI.X R5, R2, UR11, R5, 0x2, P0 ;  /* 0x0000000b02057c11 */ /* 0x000fca00080f1405 */
[----:B------:R3:W-:Y:S02]  /*4e60*/  STG.E.64 desc[UR14][R4.64], R6 ;  /* 0x0000000604007986 */ /* 0x0007e4000c101b0e */
.L_x_1083:
[----:B------:R-:W-:Y:S05]  /*4e70*/  BSYNC B0 ;  /* 0x0000000000007941 */ /* 0x000fea0003800000 */
.L_x_1082:
[----:B------:R-:W-:Y:S01]  /*4e80*/  ULDC UR10, c[0x0][0x10] ;  /* 0x00000400000a7ab9 */ /* 0x000fe20000000800 */
[----:B------:R-:W-:Y:S02]  /*4e90*/  UIADD3 UR4, UR4, 0x1, URZ ;  /* 0x0000000104047890 */ /* 0x000fe4000fffe03f */
[----:B------:R-:W-:-:S04]  /*4ea0*/  UIADD3 UR6, UR10, UR6, URZ ;  /* 0x000000060a067290 */ /* 0x000fc8000fffe03f */
[----:B------:R-:W-:-:S06]  /*4eb0*/  UISETP.GE.AND UP0, UPT, UR6, UR5, UPT ;  /* 0x000000050600728c */ /* 0x000fcc000bf06270 */
[----:B------:R-:W-:-:S13]  /*4ec0*/  PLOP3.LUT P0, PT, PT, PT, UP0, 0x80, 0x0 ;  /* 0x000000000000781c */ /* 0x000fda0003f0f008 */
[----:B------:R-:W-:Y:S05]  /*4ed0*/  @!P0 BRA `(.L_x_1084) ;  /* 0xffffffb400108947 */ /* 0x000fea000383ffff */
.L_x_1049:
[----:B-1-3--:R-:W1:Y:S01]  /*4ee0*/  LDC R4, c[0x0][0xc] ;  /* 0x00000300ff047b82 */ /* 0x00ae620000000800 */
[----:B------:R-:W-:Y:S01]  /*4ef0*/  ISETP.NE.AND P1, PT, R32, RZ, PT ;  /* 0x000000ff2000720c */ /* 0x000fe20003f25270 */
[----:B------:R-:W-:Y:S06]  /*4f00*/  BSSY B0, `(.L_x_1085) ;  /* 0x0000011000007945 */ /* 0x000fec0003800000 */
[----:B--2---:R-:W2:Y:S08]  /*4f10*/  LDC R7, c[0x0][0x10] ;  /* 0x00000400ff077b82 */ /* 0x004eb00000000800 */
[----:B------:R-:W3:Y:S01]  /*4f20*/  LDC.64 R2, c[0x0][0x258] ;  /* 0x00009600ff027b82 */ /* 0x000ee20000000a00 */
[----:B-1----:R-:W-:-:S02]  /*4f30*/  ISETP.NE.AND P0, PT, R4, 0x1, PT ;  /* 0x000000010400780c */ /* 0x002fc40003f05270 */
[----:B--2---:R-:W-:-:S04]  /*4f40*/  SHF.L.U32 R0, R7, 0x1, RZ ;  /* 0x0000000107007819 */ /* 0x004fc800000006ff */
[----:B------:R-:W-:-:S05]  /*4f50*/  SEL R5, R0, RZ, P0 ;  /* 0x000000ff00057207 */ /* 0x000fca0000000000 */
[----:B---3--:R-:W-:Y:S01]  /*4f60*/  IMAD.WIDE.U32 R2, R5, 0x4, R2 ;  /* 0x0000000405027825 */ /* 0x008fe200078e0002 */
[----:B------:R-:W-:Y:S06]  /*4f70*/  @P1 BRA `(.L_x_1086) ;  /* 0x0000000000241947 */ /* 0x000fec0003800000 */
[----:B------:R-:W1:Y:S01]  /*4f80*/  S2R R0, SR_LANEID ;  /* 0x0000000000007919 */ /* 0x000e620000000000 */
[----:B------:R-:W-:Y:S02]  /*4f90*/  VOTEU.ANY UR4, UPT, PT ;  /* 0x0000000000047886 */ /* 0x000fe400038e0100 */
[----:B------:R-:W-:Y:S02]  /*4fa0*/  UFLO.U32 UR5, UR4 ;  /* 0x00000004000572bd */ /* 0x000fe400080e0000 */
[----:B------:R-:W2:Y:S04]  /*4fb0*/  POPC R5, UR4 ;  /* 0x0000000400057d09 */ /* 0x000ea80008000000 */
[----:B-1----:R-:W-:-:S13]  /*4fc0*/  ISETP.EQ.U32.AND P0, PT, R0, UR5, PT ;  /* 0x0000000500007c0c */ /* 0x002fda000bf02070 */
[----:B------:R-:W-:Y:S06]  /*4fd0*/  @P0 MEMBAR.ALL.GPU ;  /* 0x0000000000000992 */ /* 0x000fec000000a000 */
[----:B------:R-:W-:-:S00]  /*4fe0*/  @P0 ERRBAR ;  /* 0x00000000000009ab */ /* 0x000fc00000000000 */
[----:B------:R-:W-:Y:S06]  /*4ff0*/  @P0 CGAERRBAR ;  /* 0x00000000000005ab */ /* 0x000fec0000000000 */
[----:B--2---:R1:W-:Y:S02]  /*5000*/  @P0 REDG.E.ADD.S32.STRONG.GPU desc[UR14][R2.64], R5 ;  /* 0x000000050200098e */ /* 0x0043e4000c10e38e */
.L_x_1086:
[----:B------:R-:W-:Y:S05]  /*5010*/  BSYNC B0 ;  /* 0x0000000000007941 */ /* 0x000fea0003800000 */
.L_x_1085:
[----:B------:R-:W2:Y:S01]  /*5020*/  S2UR UR4, SR_CTAID.X ;  /* 0x00000000000479c3 */ /* 0x000ea20000002500 */
[----:B------:R-:W-:Y:S02]  /*5030*/  IADD3 R0, R4, -0x1, RZ ;  /* 0xffffffff04007810 */ /* 0x000fe40007ffe0ff */
[----:B-1----:R-:W-:-:S05]  /*5040*/  IADD3 R5, R7, -0x1, RZ ;  /* 0xffffffff07057810 */ /* 0x002fca0007ffe0ff */
[----:B------:R-:W1:Y:S01]  /*5050*/  S2UR UR5, SR_CTAID.Y ;  /* 0x00000000000579c3 */ /* 0x000e620000002600 */
[----:B--2---:R-:W-:-:S04]  /*5060*/  ISETP.NE.AND P0, PT, R0, UR4, PT ;  /* 0x0000000400007c0c */ /* 0x004fc8000bf05270 */
[----:B-1----:R-:W-:-:S13]  /*5070*/  ISETP.NE.OR P0, PT, R5, UR5, P0 ;  /* 0x0000000505007c0c */ /* 0x002fda0008705670 */
[----:B------:R-:W-:Y:S05]  /*5080*/  @P0 EXIT ;  /* 0x000000000000094d */ /* 0x000fea0003800000 */
[----:B------:R-:W-:Y:S05]  /*5090*/  @P1 BRA `(.L_x_1087) ;  /* 0x0000000000201947 */ /* 0x000fea0003800000 */
[----:B------:R-:W-:-:S05]  /*50a0*/  IMAD R0, R4, R7, RZ ;  /* 0x0000000704007224 */ /* 0x000fca00078e02ff */
[----:B------:R-:W-:-:S13]  /*50b0*/  ISETP.NE.AND P0, PT, R0, -0x1, PT ;  /* 0xffffffff0000780c */ /* 0x000fda0003f05270 */
[----:B------:R-:W-:Y:S05]  /*50c0*/  @!P0 BRA `(.L_x_1087) ;  /* 0x0000000000148947 */ /* 0x000fea0003800000 */
.L_x_1088:
[----:B------:R-:W2:Y:S04]  /*50d0*/  LDG.E.STRONG.GPU R5, desc[UR14][R2.64] ;  /* 0x0000000e02057981 */ /* 0x000ea8000c1ef900 */
[----:B--2---:R-:W-:Y:S01]  /*50e0*/  CCTL.IVALL ;  /* 0x00000000ff00798f */ /* 0x004fe20002000000 */
[----:B------:R-:W-:Y:S05]  /*50f0*/  YIELD ;  /* 0x0000000000007946 */ /* 0x000fea0003800000 */
[----:B------:R-:W-:-:S13]  /*5100*/  ISETP.NE.AND P0, PT, R5, R0, PT ;  /* 0x000000000500720c */ /* 0x000fda0003f05270 */
[----:B------:R-:W-:Y:S05]  /*5110*/  @P0 BRA `(.L_x_1088) ;  /* 0xfffffffc00ec0947 */ /* 0x000fea000383ffff */
.L_x_1087:
[----:B------:R-:W-:Y:S05]  /*5120*/  WARPSYNC.ALL ;  /* 0x0000000000007948 */ /* 0x000fea0003800000 */
[----:B------:R-:W1:Y:S08]  /*5130*/  LDC.64 R2, c[0x0][0x288] ;  /* 0x0000a200ff027b82 */ /* 0x000e700000000a00 */
[----:B------:R-:W-:Y:S01]  /*5140*/  BAR.SYNC.DEFER_BLOCKING 0x0 ;  /* 0x0000000000007b1d */ /* 0x000fe20000010000 */
[----:B-1----:R-:W-:-:S04]  /*5150*/  LEA.HI R0, P0, R3, R2, RZ, 0x1 ;  /* 0x0000000203007211 */ /* 0x002fc800078108ff */
        /* <DEDUP_REMOVED lines=20> */
.L_x_1089:
[----:B------:R-:W-:-:S04]  /*52a0*/  LEA R12, P0, R32, UR4, 0x2 ;  /* 0x00000004200c7c11 */ /* 0x000fc8000f8010ff */
[----:B------:R-:W-:Y:S02]  /*52b0*/  LEA.HI.X R13, R32, UR5, R0, 0x2, P0 ;  /* 0x00000005200d7c11 */ /* 0x000fe400080f1400 */
[-C--:B------:R-:W-:Y:S02]  /*52c0*/  LEA R14, P0, R25, R12.reuse, 0x2 ;  /* 0x0000000c190e7211 */ /* 0x080fe400078010ff */
[-C--:B0-----:R-:W-:Y:S01]  /*52d0*/  LEA R18, P1, R2, R12.reuse, 0x2 ;  /* 0x0000000c02127211 */ /* 0x081fe200078210ff */
        /* <DEDUP_REMOVED lines=19> */
.L_x_1090:
        /* <DEDUP_REMOVED lines=15> */
.L_x_2305:


//--------------------- .text._Z35group_norm_nhwc_bwd_one_pass_kernelI11Fp32IOFp32WLi512ELi20ELi640EEv26Group_norm_nhwc_bwd_params --------------------------
	.section	.text._Z35group_norm_nhwc_bwd_one_pass_kernelI11Fp32IOFp32WLi512ELi20ELi640EEv26Group_norm_nhwc_bwd_params,"ax",@progbits
	.align	128
        .global         _Z35group_norm_nhwc_bwd_one_pass_kernelI11Fp32IOFp32WLi512ELi20ELi640EEv26Group_norm_nhwc_bwd_params
        .type           _Z35group_norm_nhwc_bwd_one_pass_kernelI11Fp32IOFp32WLi512ELi20ELi640EEv26Group_norm_nhwc_bwd_params,@function
        .size           _Z35group_norm_nhwc_bwd_one_pass_kernelI11Fp32IOFp32WLi512ELi20ELi640EEv26Group_norm_nhwc_bwd_params,(.L_x_2306 - _Z35group_norm_nhwc_bwd_one_pass_kernelI11Fp32IOFp32WLi512ELi20ELi640EEv26Group_norm_nhwc_bwd_params)
        .other          _Z35group_norm_nhwc_bwd_one_pass_kernelI11Fp32IOFp32WLi512ELi20ELi640EEv26Group_norm_nhwc_bwd_params,@"STO_CUDA_ENTRY STV_DEFAULT"
_Z35group_norm_nhwc_bwd_one_pass_kernelI11Fp32IOFp32WLi512ELi20ELi640EEv26Group_norm_nhwc_bwd_params:
.text._Z35group_norm_nhwc_bwd_one_pass_kernelI11Fp32IOFp32WLi512ELi20ELi640EEv26Group_norm_nhwc_bwd_params:
        /* <DEDUP_REMOVED lines=22> */
[C---:B------:R-:W-:Y:S02]  /*0160*/  LEA R7, R9.reuse, R9, 0x1 ;  /* 0x0000000909077211 */ /* 0x040fe400078e08ff */
[----:B------:R-:W-:Y:S02]  /*0170*/  LEA.HI R0, P0, R9, R8, RZ, 0x1 ;  /* 0x0000000809007211 */ /* 0x000fe400078108ff */
[----:B------:R-:W-:Y:S02]  /*0180*/  IADD3 R7, R5, R7, RZ ;  /* 0x0000000705077210 */ /* 0x000fe40007ffe0ff */
[----:B------:R-:W-:Y:S02]  /*0190*/  IADD3.X R5, RZ, R9, RZ, P0, !PT ;  /* 0x00000009ff057210 */ /* 0x000fe400007fe4ff */
[----:B------:R-:W-:-:S04]  /*01a0*/  LEA.HI R4, P2, R7, R4, RZ, 0x1 ;  /* 0x0000000407047211 */ /* 0x000fc800078508ff */
[----:B------:R-:W-:Y:S01]  /*01b0*/  IADD3.X R7, RZ, R7, RZ, P2, !PT ;  /* 0x00000007ff077210 */ /* 0x000fe200017fe4ff */
[----:B--2---:R-:W-:Y:S01]  /*01c0*/  IMAD R68, R68, UR7, R3 ;  /* 0x0000000744447c24 */ /* 0x004fe2000f8e0203 */
[----:B------:R-:W-:Y:S02]  /*01d0*/  SHF.R.S32.HI R3, RZ, 0x1f, R70 ;  /* 0x0000001fff037819 */ /* 0x000fe40000011446 */
[----:B------:R-:W-:Y:S02]  /*01e0*/  SHF.R.S64 R4, R4, 0x1, R7 ;  /* 0x0000000104047819 */ /* 0x000fe40000001007 */
[----:B------:R-:W-:Y:S02]  /*01f0*/  LEA.HI R3, R3, R70, RZ, 0x5 ;  /* 0x0000004603037211 */ /* 0x000fe400078f28ff */
[----:B------:R-:W-:Y:S01]  /*0200*/  ISETP.GE.U32.AND P1, PT, R68, UR10, PT ;  /* 0x0000000a44007c0c */ /* 0x000fe2000bf26070 */
[----:B---3--:R-:W-:Y:S01]  /*0210*/  ULEA UR5, UR6, UR5, 0x18 ;  /* 0x0000000506057291 */ /* 0x008fe2000f8ec03f */
[----:B------:R-:W-:Y:S01]  /*0220*/  SHF.R.S32.HI R65, RZ, 0x1f, R68 ;  /* 0x0000001fff417819 */ /* 0x000fe20000011444 */
[----:B------:R-:W-:Y:S01]  /*0230*/  ULDC.U8 UR10, c[0x0][0x2a4] ;  /* 0x0000a900000a7ab9 */ /* 0x000fe20000000000 */
[----:B------:R-:W-:-:S02]  /*0240*/  SHF.R.S32.HI R2, RZ, 0x5, R3 ;  /* 0x00000005ff027819 */ /* 0x000fc40000011403 */
        /* <DEDUP_REMOVED lines=15> */
.L_x_1142:
[----:B01-34-:R-:W0:Y:S01]  /*0340*/  LDC R10, c[0x0][0x2a0] ;  /* 0x0000a800ff0a7b82 */ /* 0x01be220000000800 */
[----:B------:R-:W-:Y:S01]  /*0350*/  ISETP.GE.AND P4, PT, R69, RZ, PT ;  /* 0x000000ff4500720c */ /* 0x000fe20003f86270 */
[----:B------:R-:W-:Y:S01]  /*0360*/  ULDC.64 UR14, c[0x0][0x290] ;  /* 0x0000a400000e7ab9 */ /* 0x000fe20000000a00 */
[----:B------:R-:W-:Y:S01]  /*0370*/  SHF.R.S32.HI R63, RZ, 0x1f, R67 ;  /* 0x0000001fff3f7819 */ /* 0x000fe20000011443 */
[----:B------:R-:W-:Y:S01]  /*0380*/  ULDC.64 UR12, c[0x0][0x298] ;  /* 0x0000a600000c7ab9 */ /* 0x000fe20000000a00 */
[----:B------:R-:W-:Y:S02]  /*0390*/  SHF.R.S32.HI R61, RZ, 0x1f, R66 ;  /* 0x0000001fff3d7819 */ /* 0x000fe40000011442 */
[----:B------:R-:W-:Y:S01]  /*03a0*/  SHF.R.S32.HI R59, RZ, 0x1f, R64 ;  /* 0x0000001fff3b7819 */ /* 0x000fe20000011440 */
[----:B------:R-:W1:Y:S01]  /*03b0*/  @P1 LDC.64 R18, c[0x0][0x288] ;  /* 0x0000a200ff121b82 */ /* 0x000e620000000a00 */
[----:B------:R-:W-:Y:S02]  /*03c0*/  SHF.R.S32.HI R57, RZ, 0x1f, R62 ;  /* 0x0000001fff397819 */ /* 0x000fe4000001143e */
[----:B------:R-:W-:-:S05]  /*03d0*/  SHF.R.S32.HI R55, RZ, 0x1f, R60 ;  /* 0x0000001fff377819 */ /* 0x000fca000001143c */
[----:B--2---:R-:W2:Y:S01]  /*03e0*/  @P1 LDC.64 R32, c[0x0][0x230] ;  /* 0x00008c00ff201b82 */ /* 0x004ea20000000a00 */
        /* <DEDUP_REMOVED lines=26> */
[----:B------:R-:W-:Y:S02]  /*0590*/  ISETP.GE.U32.AND P4, PT, R67, UR14, PT ;  /* 0x0000000e43007c0c */ /* 0x000fe4000bf86070 */
        /* <DEDUP_REMOVED lines=14> */
[----:B------:R-:W-:Y:S01]  /*0680*/  ISETP.GE.U32.AND P2, PT, R64, UR14, PT ;  /* 0x0000000e40007c0c */ /* 0x000fe2000bf46070 */
[----:B------:R-:W-:Y:S01]  /*0690*/  IMAD.WIDE.U32 R88, R7, UR12, R88 ;  /* 0x0000000c07587c25 */ /* 0x000fe2000f8e0058 */
[----:B------:R-:W-:Y:S02]  /*06a0*/  ISETP.GE.AND.EX P0, PT, R61, UR15, PT, P0 ;  /* 0x0000000f3d007c0c */ /* 0x000fe4000bf06300 */
[----:B------:R-:W-:Y:S01]  /*06b0*/  ISETP.GE.AND.EX P2, PT, R59, UR15, PT, P2 ;  /* 0x0000000f3b007c0c */ /* 0x000fe2000bf46320 */
[----:B------:R-:W-:Y:S01]  /*06c0*/  IMAD R91, R7, UR13, R6 ;  /* 0x0000000d075b7c24 */ /* 0x000fe2000f8e0206 */
[C---:B------:R-:W-:Y:S01]  /*06d0*/  ISETP.GT.U32.OR P0, PT, R70.reuse, 0x27f, P0 ;  /* 0x0000027f4600780c */ /* 0x040fe20000704470 */
[----:B-1----:R-:W-:Y:S01]  /*06e0*/  @P1 IMAD R6, R65, R18, RZ ;  /* 0x0000001241061224 */ /* 0x002fe200078e02ff */
[----:B------:R-:W-:Y:S01]  /*06f0*/  ISETP.GT.U32.OR P2, PT, R70, 0x27f, P2 ;  /* 0x0000027f4600780c */ /* 0x000fe20001744470 */
[----:B------:R-:W1:Y:S01]  /*0700*/  @!P4 LDC.64 R14, c[0x0][0x230] ;  /* 0x00008c00ff0ecb82 */ /* 0x000e620000000a00 */
[----:B------:R-:W-:Y:S01]  /*0710*/  IADD3 R91, R89, R91, RZ ;  /* 0x0000005b595b7210 */ /* 0x000fe20007ffe0ff */
[----:B------:R-:W-:Y:S01]  /*0720*/  @P1 IMAD R19, R68, R19, R6 ;  /* 0x0000001344131224 */ /* 0x000fe200078e0206 */
[----:B------:R-:W-:-:S02]  /*0730*/  @P1 MOV R90, R88 ;  /* 0x00000058005a1202 */ /* 0x000fc40000000f00 */
[----:B------:R-:W-:-:S03]  /*0740*/  ISETP.GE.U32.AND P3, PT, R62, UR14, PT ;  /* 0x0000000e3e007c0c */ /* 0x000fc6000bf66070 */
[----:B------:R-:W-:Y:S01]  /*0750*/  @P1 IMAD.WIDE.U32 R16, R68, R18, R90 ;  /* 0x0000001244101225 */ /* 0x000fe200078e005a */
[----:B------:R-:W4:Y:S01]  /*0760*/  @!P4 LDC.64 R10, c[0x0][0x228] ;  /* 0x00008a00ff0acb82 */ /* 0x000f220000000a00 */
[----:B------:R-:W-:-:S03]  /*0770*/  ISETP.GE.AND.EX P3, PT, R57, UR15, PT, P3 ;  /* 0x0000000f39007c0c */ /* 0x000fc6000bf66330 */
[----:B------:R-:W-:Y:S02]  /*0780*/  @P1 IADD3 R19, R17, R19, RZ ;  /* 0x0000001311131210 */ /* 0x000fe40007ffe0ff */
[C---:B------:R-:W-:Y:S02]  /*0790*/  @P1 SHF.L.U32 R17, R16.reuse, 0x2, RZ ;  /* 0x0000000210111819 */ /* 0x040fe400000006ff */
[----:B------:R-:W4:Y:S01]  /*07a0*/  @!P0 LDC.64 R8, c[0x0][0x288] ;  /* 0x0000a200ff088b82 */ /* 0x000f220000000a00 */
[----:B------:R-:W-:Y:S01]  /*07b0*/  @P1 SHF.L.U64.HI R18, R16, 0x2, R19 ;  /* 0x0000000210121819 */ /* 0x000fe20000010213 */
[----:B---3--:R-:W-:Y:S01]  /*07c0*/  @!P4 IMAD R16, R63, R12, RZ ;  /* 0x0000000c3f10c224 */ /* 0x008fe200078e02ff */
[C---:B--2---:R-:W-:Y:S02]  /*07d0*/  @P1 IADD3 R32, P6, R17.reuse, R32, RZ ;  /* 0x0000002011201210 */ /* 0x044fe40007fde0ff */
[----:B0-----:R-:W-:Y:S01]  /*07e0*/  @P1 IADD3 R30, P5, R17, R30, RZ ;  /* 0x0000001e111e1210 */ /* 0x001fe20007fbe0ff */
[----:B------:R-:W-:Y:S01]  /*07f0*/  @!P4 IMAD R19, R67, R13, R16 ;  /* 0x0000000d4313c224 */ /* 0x000fe200078e0210 */
[----:B------:R-:W-:Y:S01]  /*0800*/  @!P4 MOV R16, R88 ;  /* 0x000000580010c202 */ /* 0x000fe20000000f00 */
[----:B------:R-:W0:Y:S01]  /*0810*/  @!P2 LDC.64 R6, c[0x0][0x288] ;  /* 0x0000a200ff06ab82 */ /* 0x000e220000000a00 */
[----:B------:R-:W-:-:S02]  /*0820*/  @!P4 MOV R17, R91 ;  /* 0x0000005b0011c202 */ /* 0x000fc40000000f00 */
[----:B------:R-:W-:Y:S02]  /*0830*/  ISETP.GT.U32.OR P3, PT, R70, 0x27f, P3 ;  /* 0x0000027f4600780c */ /* 0x000fe40001f64470 */
[C---:B------:R-:W-:Y:S01]  /*0840*/  @P1 IADD3.X R33, R18.reuse, R33, RZ, P6, !PT ;  /* 0x0000002112211210 */ /* 0x040fe200037fe4ff */
[----:B------:R-:W-:Y:S01]  /*0850*/  @!P4 IMAD.WIDE.U32 R12, R67, R12, R16 ;  /* 0x0000000c430cc225 */ /* 0x000fe200078e0010 */
[----:B------:R-:W-:Y:S01]  /*0860*/  @P1 IADD3.X R31, R18, R31, RZ, P5, !PT ;  /* 0x0000001f121f1210 */ /* 0x000fe20002ffe4ff */
[----:B------:R-:W2:Y:S03]  /*0870*/  @!P0 LDC.64 R16, c[0x0][0x230] ;  /* 0x00008c00ff108b82 */ /* 0x000ea60000000a00 */
[----:B------:R-:W-:Y:S02]  /*0880*/  @!P4 IADD3 R19, R13, R19, RZ ;  /* 0x000000130d13c210 */ /* 0x000fe40007ffe0ff */
[----:B------:R-:W-:-:S02]  /*0890*/  @!P4 SHF.L.U32 R13, R12, 0x2, RZ ;  /* 0x000000020c0dc819 */ /* 0x000fc400000006ff */
[----:B------:R-:W-:Y:S01]  /*08a0*/  @!P4 SHF.L.U64.HI R18, R12, 0x2, R19 ;  /* 0x000000020c12c819 */ /* 0x000fe20000010213 */
[----:B------:R-:W3:Y:S01]  /*08b0*/  @!P0 LDC.64 R24, c[0x0][0x228] ;  /* 0x00008a00ff188b82 */ /* 0x000ee20000000a00 */
[----:B-1----:R-:W-:Y:S01]  /*08c0*/  @!P4 IADD3 R14, P5, R13, R14, RZ ;  /* 0x0000000e0d0ec210 */ /* 0x002fe20007fbe0ff */
[----:B----4-:R-:W-:Y:S01]  /*08d0*/  @!P0 IMAD R20, R61, R8, RZ ;  /* 0x000000083d148224 */ /* 0x010fe200078e02ff */
[----:B------:R-:W-:Y:S02]  /*08e0*/  @!P4 IADD3 R10, P6, R13, R10, RZ ;  /* 0x0000000a0d0ac210 */ /* 0x000fe40007fde0ff */
[----:B------:R-:W-:Y:S01]  /*08f0*/  @!P0 MOV R12, R88 ;  /* 0x00000058000c8202 */ /* 0x000fe20000000f00 */
[----:B------:R-:W-:Y:S01]  /*0900*/  @!P0 IMAD R21, R66, R9, R20 ;  /* 0x0000000942158224 */ /* 0x000fe200078e0214 */
[----:B------:R-:W-:Y:S01]  /*0910*/  @!P0 MOV R13, R91 ;  /* 0x0000005b000d8202 */ /* 0x000fe20000000f00 */
[----:B0-----:R-:W-:Y:S01]  /*0920*/  @!P2 IMAD R19, R59, R6, RZ ;  /* 0x000000063b13a224 */ /* 0x001fe200078e02ff */
[C---:B------:R-:W-:Y:S01]  /*0930*/  @!P4 IADD3.X R15, R18.reuse, R15, RZ, P5, !PT ;  /* 0x0000000f120fc210 */ /* 0x040fe20002ffe4ff */
[----:B------:R-:W0:Y:S01]  /*0940*/  @!P2 LDC.64 R28, c[0x0][0x228] ;  /* 0x00008a00ff1cab82 */ /* 0x000e220000000a00 */
[----:B------:R-:W-:Y:S01]  /*0950*/  @!P4 IADD3.X R11, R18, R11, RZ, P6, !PT ;  /* 0x0000000b120bc210 */ /* 0x000fe200037fe4ff */
[----:B------:R-:W-:Y:S01]  /*0960*/  @!P0 IMAD.WIDE.U32 R8, R66, R8, R12 ;  /* 0x0000000842088225 */ /* 0x000fe200078e000c */
[----:B------:R-:W-:-:S03]  /*0970*/  @!P2 MOV R18, R88 ;  /* 0x000000580012a202 */ /* 0x000fc60000000f00 */
[----:B------:R-:W-:Y:S01]  /*0980*/  @!P2 IMAD R23, R64, R7, R19 ;  /* 0x000000074017a224 */ /* 0x000fe200078e0213 */
[----:B------:R-:W-:Y:S01]  /*0990*/  @!P2 MOV R19, R91 ;  /* 0x0000005b0013a202 */ /* 0x000fe20000000f00 */
[----:B------:R-:W1:Y:S01]  /*09a0*/  @!P3 LDC.64 R12, c[0x0][0x288] ;  /* 0x0000a200ff0cbb82 */ /* 0x000e620000000a00 */
[----:B------:R-:W-:Y:S02]  /*09b0*/  @!P0 IADD3 R21, R9, R21, RZ ;  /* 0x0000001509158210 */ /* 0x000fe40007ffe0ff */
[----:B------:R-:W-:Y:S01]  /*09c0*/  @!P0 SHF.L.U32 R9, R8, 0x2, RZ ;  /* 0x0000000208098819 */ /* 0x000fe200000006ff */
[----:B------:R-:W-:Y:S01]  /*09d0*/  @!P2 IMAD.WIDE.U32 R6, R64, R6, R18 ;  /* 0x000000064006a225 */ /* 0x000fe200078e0012 */
[----:B------:R-:W-:Y:S02]  /*09e0*/  @!P0 SHF.L.U64.HI R8, R8, 0x2, R21 ;  /* 0x0000000208088819 */ /* 0x000fe40000010215 */
[C---:B--2---:R-:W-:Y:S01]  /*09f0*/  @!P0 IADD3 R16, P5, R9.reuse, R16, RZ ;  /* 0x0000001009108210 */ /* 0x044fe20007fbe0ff */
[----:B------:R-:W2:Y:S01]  /*0a00*/  @!P2 LDC.64 R18, c[0x0][0x230] ;  /* 0x00008c00ff12ab82 */ /* 0x000ea20000000a00 */
[----:B---3--:R-:W-:-:S02]  /*0a10*/  @!P0 IADD3 R24, P6, R9, R24, RZ ;  /* 0x0000001809188210 */ /* 0x008fc40007fde0ff */
[----:B------:R-:W-:Y:S02]  /*0a20*/  @!P2 IADD3 R7, R7, R23, RZ ;  /* 0x000000170707a210 */ /* 0x000fe40007ffe0ff */
[C---:B------:R-:W-:Y:S02]  /*0a30*/  @!P0 IADD3.X R17, R8.reuse, R17, RZ, P5, !PT ;  /* 0x0000001108118210 */ /* 0x040fe40002ffe4ff */
[----:B------:R-:W-:Y:S02]  /*0a40*/  @!P0 IADD3.X R25, R8, R25, RZ, P6, !PT ;  /* 0x0000001908198210 */ /* 0x000fe400037fe4ff */
[----:B------:R-:W-:Y:S02]  /*0a50*/  CS2R R8, SRZ ;  /* 0x0000000000087805 */ /* 0x000fe4000001ff00 */
[C---:B------:R-:W-:Y:S01]  /*0a60*/  @!P2 SHF.L.U32 R27, R6.reuse, 0x2, RZ ;  /* 0x00000002061ba819 */ /* 0x040fe200000006ff */
[----:B------:R-:W3:Y:S01]  /*0a70*/  @!P3 LDC.64 R22, c[0x0][0x228] ;  /* 0x00008a00ff16bb82 */ /* 0x000ee20000000a00 */
[----:B------:R-:W-:-:S02]  /*0a80*/  @!P2 SHF.L.U64.HI R26, R6, 0x2, R7 ;  /* 0x00000002061aa819 */ /* 0x000fc40000010207 */
[----:B------:R-:W-:Y:S01]  /*0a90*/  ISETP.GE.U32.AND P5, PT, R60, UR14, PT ;  /* 0x0000000e3c007c0c */ /* 0x000fe2000bfa6070 */
[----:B------:R4:W5:Y:S01]  /*0aa0*/  @!P4 LDG.E.64 R8, desc[UR8][R10.64] ;  /* 0x000000080a08c981 */ /* 0x000962000c1e1b00 */
[----:B------:R-:W-:Y:S02]  /*0ab0*/  MOV R7, RZ ;  /* 0x000000ff00077202 */ /* 0x000fe40000000f00 */
[----:B------:R-:W-:Y:S02]  /*0ac0*/  MOV R6, RZ ;  /* 0x000000ff00067202 */ /* 0x000fe40000000f00 */
[----:B------:R-:W-:-:S04]  /*0ad0*/  ISETP.GE.AND.EX P5, PT, R55, UR15, PT, P5 ;  /* 0x0000000f37007c0c */ /* 0x000fc8000bfa6350 */
[----:B------:R0:W5:Y:S01]  /*0ae0*/  @!P4 LDG.E.64 R6, desc[UR8][R14.64] ;  /* 0x000000080e06c981 */ /* 0x000162000c1e1b00 */
[----:B------:R-:W-:Y:S01]  /*0af0*/  ISETP.GT.U32.OR P4, PT, R70, 0x27f, P5 ;  /* 0x0000027f4600780c */ /* 0x000fe20002f84470 */
[----:B-1----:R-:W-:-:S04]  /*0b00*/  @!P3 IMAD R20, R57, R12, RZ ;  /* 0x0000000c3914b224 */ /* 0x002fc800078e02ff */
[----:B------:R-:W-:Y:S02]  /*0b10*/  @!P3 IMAD R37, R62, R13, R20 ;  /* 0x0000000d3e25b224 */ /* 0x000fe400078e0214 */
[----:B------:R-:W1:Y:S01]  /*0b20*/  @!P3 LDC.64 R20, c[0x0][0x230] ;  /* 0x00008c00ff14bb82 */ /* 0x000e620000000a00 */
[----:B------:R-:W-:Y:S02]  /*0b30*/  CS2R R40, SRZ ;  /* 0x0000000000287805 */ /* 0x000fe4000001ff00 */
[----:B----4-:R-:W-:Y:S02]  /*0b40*/  CS2R R10, SRZ ;  /* 0x00000000000a7805 */ /* 0x010fe4000001ff00 */
[----:B------:R-:W-:Y:S02]  /*0b50*/  SHF.R.S32.HI R53, RZ, 0x1f, R58 ;  /* 0x0000001fff357819 */ /* 0x000fe4000001143a */
[----:B------:R-:W-:Y:S02]  /*0b60*/  ISETP.GE.U32.AND P5, PT, R58, UR14, PT ;  /* 0x0000000e3a007c0c */ /* 0x000fe4000bfa6070 */
[----:B0-----:R-:W-:Y:S01]  /*0b70*/  @!P3 MOV R14, R88 ;  /* 0x00000058000eb202 */ /* 0x001fe20000000f00 */
[----:B------:R-:W0:Y:S01]  /*0b80*/  @!P4 LDC.64 R34, c[0x0][0x288] ;  /* 0x0000a200ff22cb82 */ /* 0x000e220000000a00 */
[----:B------:R-:W-:Y:S01]  /*0b90*/  @!P3 MOV R15, R91 ;  /* 0x0000005b000fb202 */ /* 0x000fe20000000f00 */
[----:B------:R0:W5:Y:S01]  /*0ba0*/  @!P0 LDG.E.64 R40, desc[UR8][R16.64] ;  /* 0x0000000810288981 */ /* 0x000162000c1e1b00 */
[----:B------:R-:W-:-:S03]  /*0bb0*/  ISETP.GE.AND.EX P5, PT, R53, UR15, PT, P5 ;  /* 0x0000000f35007c0c */ /* 0x000fc6000bfa6350 */
[----:B------:R4:W5:Y:S01]  /*0bc0*/  @!P0 LDG.E.64 R10, desc[UR8][R24.64] ;  /* 0x00000008180a8981 */ /* 0x000962000c1e1b00 */
[C---:B--2---:R-:W-:Y:S01]  /*0bd0*/  @!P2 IADD3 R18, P0, R27.reuse, R18, RZ ;  /* 0x000000121b12a210 */ /* 0x044fe20007f1e0ff */
[----:B------:R-:W-:Y:S01]  /*0be0*/  @!P3 IMAD.WIDE.U32 R12, R62, R12, R14 ;  /* 0x0000000c3e0cb225 */ /* 0x000fe200078e000e */
[----:B------:R-:W-:Y:S01]  /*0bf0*/  ISETP.GT.U32.OR P5, PT, R70, 0x27f, P5 ;  /* 0x0000027f4600780c */ /* 0x000fe20002fa4470 */
[----:B------:R-:W2:Y:S01]  /*0c00*/  @!P4 LDC.64 R72, c[0x0][0x230] ;  /* 0x00008c00ff48cb82 */ /* 0x000ea20000000a00 */
[----:B------:R-:W-:Y:S02]  /*0c10*/  @!P2 IADD3.X R19, R26, R19, RZ, P0, !PT ;  /* 0x000000131a13a210 */ /* 0x000fe400007fe4ff */
[----:B------:R-:W-:Y:S02]  /*0c20*/  @!P2 IADD3 R28, P0, R27, R28, RZ ;  /* 0x0000001c1b1ca210 */ /* 0x000fe40007f1e0ff */
[----:B------:R-:W-:Y:S02]  /*0c30*/  @!P3 IADD3 R13, R13, R37, RZ ;  /* 0x000000250d0db210 */ /* 0x000fe40007ffe0ff */
[----:B------:R-:W-:Y:S01]  /*0c40*/  @!P3 SHF.L.U32 R27, R12, 0x2, RZ ;  /* 0x000000020c1bb819 */ /* 0x000fe200000006ff */
[----:B------:R-:W2:Y:S01]  /*0c50*/  @!P4 LDC.64 R48, c[0x0][0x228] ;  /* 0x00008a00ff30cb82 */ /* 0x000ea20000000a00 */
[----:B------:R-:W-:-:S02]  /*0c60*/  @!P2 IADD3.X R29, R26, R29, RZ, P0, !PT ;  /* 0x0000001d1a1da210 */ /* 0x000fc400007fe4ff */
[----:B------:R-:W-:Y:S02]  /*0c70*/  @!P3 SHF.L.U64.HI R26, R12, 0x2, R13 ;  /* 0x000000020c1ab819 */ /* 0x000fe4000001020d */
[----:B-1----:R-:W-:Y:S01]  /*0c80*/  @!P3 IADD3 R20, P0, R27, R20, RZ ;  /* 0x000000141b14b210 */ /* 0x002fe20007f1e0ff */
[----:B0-----:R-:W-:Y:S01]  /*0c90*/  @!P4 IMAD R16, R55, R34, RZ ;  /* 0x000000223710c224 */ /* 0x001fe200078e02ff */
[----:B------:R-:W-:Y:S01]  /*0ca0*/  @!P4 MOV R17, R91 ;  /* 0x0000005b0011c202 */ /* 0x000fe20000000f00 */
[----:B------:R-:W0:Y:S01]  /*0cb0*/  @!P5 LDC.64 R14, c[0x0][0x288] ;  /* 0x0000a200ff0edb82 */ /* 0x000e220000000a00 */
[----:B------:R-:W-:Y:S02]  /*0cc0*/  @!P3 IADD3.X R21, R26, R21, RZ, P0, !PT ;  /* 0x000000151a15b210 */ /* 0x000fe400007fe4ff */
[----:B---3--:R-:W-:Y:S01]  /*0cd0*/  @!P3 IADD3 R22, P0, R27, R22, RZ ;  /* 0x000000161b16b210 */ /* 0x008fe20007f1e0ff */
[----:B------:R-:W-:Y:S01]  /*0ce0*/  @!P4 IMAD R27, R60, R35, R16 ;  /* 0x000000233c1bc224 */ /* 0x000fe200078e0210 */
[----:B------:R-:W-:-:S02]  /*0cf0*/  @!P4 MOV R16, R88 ;  /* 0x000000580010c202 */ /* 0x000fc40000000f00 */
[----:B------:R-:W-:Y:S01]  /*0d00*/  SHF.R.S32.HI R51, RZ, 0x1f, R56 ;  /* 0x0000001fff337819 */ /* 0x000fe20000011438 */
[----:B----4-:R-:W1:Y:S02]  /*0d10*/  @!P5 LDC.64 R24, c[0x0][0x230] ;  /* 0x00008c00ff18db82 */ /* 0x010e640000000a00 */
[----:B------:R-:W-:-:S06]  /*0d20*/  @!P4 IMAD.WIDE.U32 R34, R60, R34, R16 ;  /* 0x000000223c22c225 */ /* 0x000fcc00078e0010 */
[----:B------:R-:W3:Y:S01]  /*0d30*/  LDC.64 R16, c[0x0][0x248] ;  /* 0x00009200ff107b82 */ /* 0x000ee20000000a00 */
[----:B------:R-:W-:Y:S02]  /*0d40*/  @!P4 IADD3 R35, R35, R27, RZ ;  /* 0x0000001b2323c210 */ /* 0x000fe40007ffe0ff */
[C---:B------:R-:W-:Y:S02]  /*0d50*/  @!P4 SHF.L.U32 R37, R34.reuse, 0x2, RZ ;  /* 0x000000022225c819 */ /* 0x040fe400000006ff */
[----:B------:R-:W-:Y:S02]  /*0d60*/  @!P4 SHF.L.U64.HI R36, R34, 0x2, R35 ;  /* 0x000000022224c819 */ /* 0x000fe40000010223 */
[----:B------:R-:W-:Y:S01]  /*0d70*/  @!P5 MOV R34, R88 ;  /* 0x000000580022d202 */ /* 0x000fe20000000f00 */
[----:B0-----:R-:W-:Y:S01]  /*0d80*/  @!P5 IMAD R38, R53, R14, RZ ;  /* 0x0000000e3526d224 */ /* 0x001fe200078e02ff */
[----:B------:R-:W-:Y:S02]  /*0d90*/  @!P5 MOV R35, R91 ;  /* 0x0000005b0023d202 */ /* 0x000fe40000000f00 */
[----:B------:R-:W-:Y:S01]  /*0da0*/  ISETP.GE.U32.AND P6, PT, R56, UR14, PT ;  /* 0x0000000e38007c0c */ /* 0x000fe2000bfc6070 */
[----:B------:R-:W-:-:S02]  /*0db0*/  @!P5 IMAD R39, R58, R15, R38 ;  /* 0x0000000f3a27d224 */ /* 0x000fc400078e0226 */
[----:B------:R-:W-:Y:S01]  /*0dc0*/  @!P5 IMAD.WIDE.U32 R14, R58, R14, R34 ;  /* 0x0000000e3a0ed225 */ /* 0x000fe200078e0022 */
[----:B------:R-:W-:-:S04]  /*0dd0*/  ISETP.GE.AND.EX P6, PT, R51, UR15, PT, P6 ;  /* 0x0000000f33007c0c */ /* 0x000fc8000bfc6360 */
[----:B------:R-:W-:Y:S01]  /*0de0*/  @!P5 IADD3 R15, R15, R39, RZ ;  /* 0x000000270f0fd210 */ /* 0x000fe20007ffe0ff */
[----:B---3--:R-:W-:Y:S01]  /*0df0*/  IMAD.WIDE R16, R69, 0x8, R16 ;  /* 0x0000000845107825 */ /* 0x008fe200078e0210 */
[----:B------:R-:W-:-:S04]  /*0e00*/  ISETP.GT.U32.OR P6, PT, R70, 0x27f, P6 ;  /* 0x0000027f4600780c */ /* 0x000fc800037c4470 */
[----:B------:R0:W3:Y:S09]  /*0e10*/  LDG.E.64 R38, desc[UR8][R16.64] ;  /* 0x0000000810267981 */ /* 0x0000f2000c1e1b00 */
[----:B------:R-:W4:Y:S01]  /*0e20*/  @!P6 LDC.64 R12, c[0x0][0x288] ;  /* 0x0000a200ff0ceb82 */ /* 0x000f220000000a00 */
[----:B------:R-:W-:-:S07]  /*0e30*/  @!P3 IADD3.X R23, R26, R23, RZ, P0, !PT ;  /* 0x000000171a17b210 */ /* 0x000fce00007fe4ff */
[----:B------:R-:W0:Y:S01]  /*0e40*/  @!P5 LDC.64 R26, c[0x0][0x228] ;  /* 0x00008a00ff1adb82 */ /* 0x000e220000000a00 */
[----:B--2---:R-:W-:-:S07]  /*0e50*/  @!P4 IADD3 R72, P0, R37, R72, RZ ;  /* 0x000000482548c210 */ /* 0x004fce0007f1e0ff */
[----:B------:R-:W2:Y:S01]  /*0e60*/  @!P6 LDC.64 R46, c[0x0][0x230] ;  /* 0x00008c00ff2eeb82 */ /* 0x000ea20000000a00 */
[----:B------:R-:W-:Y:S02]  /*0e70*/  @!P4 IADD3.X R73, R36, R73, RZ, P0, !PT ;  /* 0x000000492449c210 */ /* 0x000fe400007fe4ff */
[----:B------:R-:W-:Y:S02]  /*0e80*/  @!P4 IADD3 R48, P0, R37, R48, RZ ;  /* 0x000000302530c210 */ /* 0x000fe40007f1e0ff */
[----:B------:R-:W-:-:S03]  /*0e90*/  @!P5 SHF.L.U32 R35, R14, 0x2, RZ ;  /* 0x000000020e23d819 */ /* 0x000fc600000006ff */
[----:B------:R-:W2:Y:S01]  /*0ea0*/  @!P6 LDC.64 R44, c[0x0][0x228] ;  /* 0x00008a00ff2ceb82 */ /* 0x000ea20000000a00 */
[----:B------:R-:W-:Y:S01]  /*0eb0*/  @!P5 SHF.L.U64.HI R34, R14, 0x2, R15 ;  /* 0x000000020e22d819 */ /* 0x000fe2000001020f */
[----:B----4-:R-:W-:Y:S01]  /*0ec0*/  @!P6 IMAD R37, R51, R12, RZ ;  /* 0x0000000c3325e224 */ /* 0x010fe200078e02ff */
[----:B------:R-:W-:Y:S02]  /*0ed0*/  @!P6 MOV R14, R88 ;  /* 0x00000058000ee202 */ /* 0x000fe40000000f00 */
[----:B------:R-:W-:Y:S01]  /*0ee0*/  @!P6 MOV R15, R91 ;  /* 0x0000005b000fe202 */ /* 0x000fe20000000f00 */
[----:B------:R-:W-:Y:S01]  /*0ef0*/  @!P6 IMAD R37, R56, R13, R37 ;  /* 0x0000000d3825e224 */ /* 0x000fe200078e0225 */
[----:B------:R-:W-:Y:S02]  /*0f00*/  @!P4 IADD3.X R49, R36, R49, RZ, P0, !PT ;  /* 0x000000312431c210 */ /* 0x000fe400007fe4ff */
[----:B-1----:R-:W-:Y:S01]  /*0f10*/  @!P5 IADD3 R24, P0, R35, R24, RZ ;  /* 0x000000182318d210 */ /* 0x002fe20007f1e0ff */
[----:B------:R-:W-:-:S03]  /*0f20*/  @!P6 IMAD.WIDE.U32 R12, R56, R12, R14 ;  /* 0x0000000c380ce225 */ /* 0x000fc600078e000e */
[----:B------:R-:W-:Y:S02]  /*0f30*/  @!P5 IADD3.X R25, R34, R25, RZ, P0, !PT ;  /* 0x000000192219d210 */ /* 0x000fe400007fe4ff */
[----:B0-----:R-:W-:Y:S02]  /*0f40*/  @!P5 IADD3 R26, P0, R35, R26, RZ ;  /* 0x0000001a231ad210 */ /* 0x001fe40007f1e0ff */
[----:B------:R-:W-:Y:S02]  /*0f50*/  @!P6 IADD3 R15, R13, R37, RZ ;  /* 0x000000250d0fe210 */ /* 0x000fe40007ffe0ff */
[----:B------:R-:W-:Y:S02]  /*0f60*/  @!P6 SHF.L.U32 R13, R12, 0x2, RZ ;  /* 0x000000020c0de819 */ /* 0x000fe400000006ff */
[----:B------:R-:W-:Y:S02]  /*0f70*/  @!P5 IADD3.X R27, R34, R27, RZ, P0, !PT ;  /* 0x0000001b221bd210 */ /* 0x000fe400007fe4ff */
[----:B------:R-:W-:-:S02]  /*0f80*/  CS2R R16, SRZ ;  /* 0x0000000000107805 */ /* 0x000fc4000001ff00 */
[----:B------:R-:W-:Y:S02]  /*0f90*/  @!P6 SHF.L.U64.HI R12, R12, 0x2, R15 ;  /* 0x000000020c0ce819 */ /* 0x000fe4000001020f */
[----:B------:R-:W-:Y:S02]  /*0fa0*/  CS2R R14, SRZ ;  /* 0x00000000000e7805 */ /* 0x000fe4000001ff00 */
[C---:B--2---:R-:W-:Y:S01]  /*0fb0*/  @!P6 IADD3 R46, P0, R13.reuse, R46, RZ ;  /* 0x0000002e0d2ee210 */ /* 0x044fe20007f1e0ff */
[----:B------:R0:W5:Y:S03]  /*0fc0*/  @!P3 LDG.E.64 R16, desc[UR8][R22.64] ;  /* 0x000000081610b981 */ /* 0x000166000c1e1b00 */
[C---:B------:R-:W-:Y:S02]  /*0fd0*/  @!P6 IADD3.X R47, R12.reuse, R47, RZ, P0, !PT ;  /* 0x0000002f0c2fe210 */ /* 0x040fe400007fe4ff */
[----:B------:R-:W-:Y:S01]  /*0fe0*/  @!P6 IADD3 R44, P0, R13, R44, RZ ;  /* 0x0000002c0d2ce210 */ /* 0x000fe20007f1e0ff */
[----:B------:R1:W5:Y:S03]  /*0ff0*/  @!P2 LDG.E.64 R14, desc[UR8][R28.64] ;  /* 0x000000081c0ea981 */ /* 0x000366000c1e1b00 */
[----:B------:R-:W-:-:S02]  /*1000*/  @!P6 IADD3.X R45, R12, R45, RZ, P0, !PT ;  /* 0x0000002d0c2de210 */ /* 0x000fc400007fe4ff */
[----:B0-----:R-:W-:Y:S02]  /*1010*/  CS2R R22, SRZ ;  /* 0x0000000000167805 */ /* 0x001fe4000001ff00 */
[----:B-1----:R-:W-:-:S04]  /*1020*/  CS2R R28, SRZ ;  /* 0x00000000001c7805 */ /* 0x002fc8000001ff00 */
[----:B------:R-:W5:Y:S04]  /*1030*/  @!P6 LDG.E.64 R22, desc[UR8][R44.64] ;  /* 0x000000082c16e981 */ /* 0x000f68000c1e1b00 */
[----:B------:R-:W5:Y:S01]  /*1040*/  @!P6 LDG.E.64 R28, desc[UR8][R46.64] ;  /* 0x000000082e1ce981 */ /* 0x000f62000c1e1b00 */
[----:B------:R-:W-:-:S06]  /*1050*/  CS2R R36, SRZ ;  /* 0x0000000000247805 */ /* 0x000fcc000001ff00 */
[----:B------:R0:W5:Y:S02]  /*1060*/  @!P2 LDG.E.64 R36, desc[UR8][R18.64] ;  /* 0x000000081224a981 */ /* 0x000164000c1e1b00 */
[----:B0-----:R-:W-:-:S06]  /*1070*/  CS2R R18, SRZ ;  /* 0x0000000000127805 */ /* 0x001fcc000001ff00 */
[----:B------:R-:W5:Y:S01]  /*1080*/  @!P4 LDG.E.64 R18, desc[UR8][R48.64] ;  /* 0x000000083012c981 */ /* 0x000f62000c1e1b00 */
[----:B------:R-:W-:-:S06]  /*1090*/  CS2R R42, SRZ ;  /* 0x00000000002a7805 */ /* 0x000fcc000001ff00 */
[----:B------:R0:W5:Y:S02]  /*10a0*/  @P1 LDG.E.64 R42, desc[UR8][R32.64] ;  /* 0x00000008202a1981 */ /* 0x000164000c1e1b00 */
[----:B0-----:R-:W-:-:S06]  /*10b0*/  CS2R R32, SRZ ;  /* 0x0000000000207805 */ /* 0x001fcc000001ff00 */
[----:B------:R0:W5:Y:S01]  /*10c0*/  @!P4 LDG.E.64 R32, desc[UR8][R72.64] ;  /* 0x000000084820c981 */ /* 0x000162000c1e1b00 */
[----:B------:R-:W-:Y:S02]  /*10d0*/  CS2R R12, SRZ ;  /* 0x00000000000c7805 */ /* 0x000fe4000001ff00 */
[----:B------:R-:W-:-:S04]  /*10e0*/  CS2R R34, SRZ ;  /* 0x0000000000227805 */ /* 0x000fc8000001ff00 */
[----:B------:R1:W5:Y:S01]  /*10f0*/  @P1 LDG.E.64 R12, desc[UR8][R30.64] ;  /* 0x000000081e0c1981 */ /* 0x000362000c1e1b00 */
[----:B0-----:R-:W-:-:S03]  /*1100*/  MOV R72, 0x3f800000 ;  /* 0x3f80000000487802 */ /* 0x001fc60000000f00 */
[----:B------:R0:W5:Y:S01]  /*1110*/  @!P3 LDG.E.64 R34, desc[UR8][R20.64] ;  /* 0x000000081422b981 */ /* 0x000162000c1e1b00 */
[----:B------:R-:W-:Y:S01]  /*1120*/  BSSY B0, `(.L_x_1092) ;  /* 0x0000018000007945 */ /* 0x000fe20003800000 */
[----:B-1----:R-:W-:Y:S02]  /*1130*/  CS2R R30, SRZ ;  /* 0x00000000001e7805 */ /* 0x002fe4000001ff00 */
[----:B0-----:R-:W-:-:S04]  /*1140*/  CS2R R20, SRZ ;  /* 0x0000000000147805 */ /* 0x001fc8000001ff00 */
[----:B------:R0:W5:Y:S04]  /*1150*/  @!P5 LDG.E.64 R30, desc[UR8][R24.64] ;  /* 0x00000008181ed981 */ /* 0x000168000c1e1b00 */
[----:B------:R1:W5:Y:S01]  /*1160*/  @!P5 LDG.E.64 R20, desc[UR8][R26.64] ;  /* 0x000000081a14d981 */ /* 0x000362000c1e1b00 */
[----:B0-----:R-:W-:Y:S02]  /*1170*/  CS2R R24, SRZ ;  /* 0x0000000000187805 */ /* 0x001fe4000001ff00 */
[----:B-1----:R-:W-:Y:S01]  /*1180*/  CS2R R26, SRZ ;  /* 0x00000000001a7805 */ /* 0x002fe2000001ff00 */
[----:B---3--:R-:W-:-:S05]  /*1190*/  FFMA.FTZ R48, -R38, R38, R39 ;  /* 0x0000002626307223 */ /* 0x008fca0000010127 */
[----:B------:R-:W-:-:S13]  /*11a0*/  FSETP.GTU.FTZ.AND P0, PT, R48, RZ, PT ;  /* 0x000000ff3000720b */ /* 0x000fda0003f1c000 */
[----:B------:R-:W0:Y:S02]  /*11b0*/  @P0 LDC R39, c[0x0][0x250] ;  /* 0x00009400ff270b82 */ /* 0x000e240000000800 */
[----:B0-----:R-:W-:-:S04]  /*11c0*/  @P0 FADD.FTZ R39, R48, R39 ;  /* 0x0000002730270221 */ /* 0x001fc80000010000 */
[----:B------:R0:W1:Y:S01]  /*11d0*/  @P0 MUFU.RSQ R72, R39 ;  /* 0x0000002700480308 */ /* 0x0000620000001400 */
[----:B------:R-:W-:-:S13]  /*11e0*/  ISETP.GT.U32.AND P0, PT, R70, 0x27f, PT ;  /* 0x0000027f4600780c */ /* 0x000fda0003f04070 */
[----:B0-----:R-:W-:Y:S05]  /*11f0*/  @P0 BRA `(.L_x_1093) ;  /* 0x0000000000280947 */ /* 0x001fea0003800000 */
[----:B------:R-:W-:Y:S01]  /*1200*/  ISETP.NE.AND P0, PT, RZ, UR10, PT ;  /* 0x0000000aff007c0c */ /* 0x000fe2000bf05270 */
[----:B------:R-:W0:Y:S01]  /*1210*/  LDC.64 R44, c[0x0][0x238] ;  /* 0x00008e00ff2c7b82 */ /* 0x000e220000000a00 */
[----:B------:R-:W-:-:S04]  /*1220*/  IADD3 R39, R71, R0, RZ ;  /* 0x0000000047277210 */ /* 0x000fc80007ffe0ff */
[----:B------:R-:W-:-:S07]  /*1230*/  SHF.R.S32.HI R0, RZ, 0x1f, R39 ;  /* 0x0000001fff007819 */ /* 0x000fce0000011427 */
[----:B------:R-:W2:Y:S01]  /*1240*/  @P0 LDC.64 R24, c[0x0][0x240] ;  /* 0x00009000ff180b82 */ /* 0x000ea20000000a00 */
[C---:B0-----:R-:W-:Y:S01]  /*1250*/  IMAD.WIDE R44, R39.reuse, 0x4, R44 ;  /* 0x00000004272c7825 */ /* 0x041fe200078e022c */
[----:B--2---:R-:W-:-:S04]  /*1260*/  @P0 LEA R46, P2, R39, R24, 0x2 ;  /* 0x00000018272e0211 */ /* 0x004fc800078410ff */
[----:B------:R-:W-:Y:S02]  /*1270*/  @P0 LEA.HI.X R47, R39, R25, R0, 0x2, P2 ;  /* 0x00000019272f0211 */ /* 0x000fe400010f1400 */
[----:B------:R0:W5:Y:S04]  /*1280*/  LDG.E.64 R24, desc[UR8][R44.64] ;  /* 0x000000082c187981 */ /* 0x000168000c1e1b00 */
[----:B------:R0:W5:Y:S03]  /*1290*/  @P0 LDG.E.64 R26, desc[UR8][R46.64] ;  /* 0x000000082e1a0981 */ /* 0x000166000c1e1b00 */
.L_x_1093:
[----:B------:R-:W-:Y:S05]  /*12a0*/  BSYNC B0 ;  /* 0x0000000000007941 */ /* 0x000fea0003800000 */
.L_x_1092:
[----:B------:R-:W-:Y:S01]  /*12b0*/  ISETP.NE.AND P5, PT, RZ, UR10, PT ;  /* 0x0000000aff007c0c */ /* 0x000fe2000bfa5270 */
[C---:B-----5:R-:W-:Y:S01]  /*12c0*/  FADD.FTZ R73, -R38.reuse, R42 ;  /* 0x0000002a26497221 */ /* 0x060fe20000010100 */
[C---:B------:R-:W-:Y:S01]  /*12d0*/  FADD.FTZ R39, -R38.reuse, R43 ;  /* 0x0000002b26277221 */ /* 0x040fe20000010100 */
[C---:B------:R-:W-:Y:S01]  /*12e0*/  FADD.FTZ R75, -R38.reuse, R6 ;  /* 0x00000006264b7221 */ /* 0x040fe20000010100 */
[----:B0-----:R-:W-:Y:S01]  /*12f0*/  FADD.FTZ R45, -R38, R7 ;  /* 0x00000007262d7221 */ /* 0x001fe20000010100 */
[----:B------:R-:W-:Y:S01]  /*1300*/  MOV R44, R12 ;  /* 0x0000000c002c7202 */ /* 0x000fe20000000f00 */
[-C--:B-1----:R-:W-:Y:S01]  /*1310*/  FMUL.FTZ R73, R73, R72.reuse ;  /* 0x0000004849497220 */ /* 0x082fe20000410000 */
[----:B------:R-:W-:Y:S01]  /*1320*/  MOV R43, R13 ;  /* 0x0000000d002b7202 */ /* 0x000fe20000000f00 */
[----:B------:R-:W-:Y:S01]  /*1330*/  FMUL.FTZ R0, R39, R72 ;  /* 0x0000004827007220 */ /* 0x000fe20000410000 */
[----:B------:R-:W-:-:S04]  /*1340*/  MOV R42, R8 ;  /* 0x00000008002a7202 */ /* 0x000fc80000000f00 */
[----:B------:R-:W-:Y:S05]  /*1350*/  @!P5 BRA `(.L_x_1094) ;  /* 0x000000000048d947 */ /* 0x000fea0003800000 */
        /* <DEDUP_REMOVED lines=18> */
.L_x_1094:
[----:B------:R-:W-:Y:S01]  /*1480*/  FMUL.FTZ R46, R44, R24 ;  /* 0x000000182c2e7220 */ /* 0x000fe20000410000 */
[----:B------:R-:W-:Y:S01]  /*1490*/  MOV R39, R9 ;  /* 0x0000000900277202 */ /* 0x000fe20000000f00 */
        /* <DEDUP_REMOVED lines=24> */
.L_x_1095:
[----:B------:R-:W-:Y:S01]  /*1620*/  FFMA.FTZ R74, R0, R47, R49 ;  /* 0x0000002f004a7223 */ /* 0x000fe20000010031 */
[----:B------:R-:W-:Y:S01]  /*1630*/  FMUL.FTZ R48, R42, R24 ;  /* 0x000000182a307220 */ /* 0x000fe20000410000 */
[----:B------:R-:W-:Y:S01]  /*1640*/  FADD.FTZ R47, R47, R46 ;  /* 0x0000002e2f2f7221 */ /* 0x000fe20000010000 */
[C---:B------:R-:W-:Y:S01]  /*1650*/  FADD.FTZ R75, -R38.reuse, R40 ;  /* 0x00000028264b7221 */ /* 0x040fe20000010100 */
[----:B------:R-:W-:Y:S01]  /*1660*/  FADD.FTZ R49, -R38, R41 ;  /* 0x0000002926317221 */ /* 0x000fe20000010100 */
[----:B------:R-:W-:Y:S01]  /*1670*/  FFMA.FTZ R45, R7, R48, R74 ;  /* 0x00000030072d7223 */ /* 0x000fe2000001004a */
[----:B------:R-:W-:Y:S01]  /*1680*/  FADD.FTZ R46, R47, R48 ;  /* 0x000000302f2e7221 */ /* 0x000fe20000010000 */
[----:B------:R-:W-:Y:S01]  /*1690*/  MOV R41, R10 ;  /* 0x0000000a00297202 */ /* 0x000fe20000000f00 */
[-C--:B------:R-:W-:Y:S01]  /*16a0*/  FMUL.FTZ R75, R75, R72.reuse ;  /* 0x000000484b4b7220 */ /* 0x080fe20000410000 */
[----:B------:R-:W-:Y:S01]  /*16b0*/  MOV R40, R11 ;  /* 0x0000000b00287202 */ /* 0x000fe20000000f00 */
        /* <DEDUP_REMOVED lines=17> */
[----:B------:R-:W-:-:S03]  /*17d0*/  FMUL.FTZ R78, R11, R78 ;  /* 0x0000004e0b4e7220 */ /* 0x000fc60000410000 */
[----:B------:R-:W-:Y:S01]  /*17e0*/  FFMA.FTZ R81, R41, R80, 1 ;  /* 0x3f80000029517423 */ /* 0x000fe20000010050 */
[----:B------:R-:W-:-:S03]  /*17f0*/  FMUL.FTZ R41, R79, R40 ;  /* 0x000000284f297220 */ /* 0x000fc60000410000 */
[----:B------:R-:W-:-:S07]  /*1800*/  FMUL.FTZ R40, R78, R81 ;  /* 0x000000514e287220 */ /* 0x000fce0000410000 */
.L_x_1096:
        /* <DEDUP_REMOVED lines=31> */
.L_x_1097:
        /* <DEDUP_REMOVED lines=27> */
[----:B------:R-:W-:-:S03]  /*1bb0*/  FMUL.FTZ R82, R17, R82 ;  /* 0x0000005211527220 */ /* 0x000fc60000410000 */
[----:B------:R-:W-:Y:S01]  /*1bc0*/  FFMA.FTZ R83, R34, R83, 1 ;  /* 0x3f80000022537423 */ /* 0x000fe20000010053 */
[----:B------:R-:W-:-:S03]  /*1bd0*/  FMUL.FTZ R34, R35, R84 ;  /* 0x0000005423227220 */ /* 0x000fc60000410000 */
[----:B------:R-:W-:-:S07]  /*1be0*/  FMUL.FTZ R35, R82, R83 ;  /* 0x0000005352237220 */ /* 0x000fce0000410000 */
.L_x_1098:
        /* <DEDUP_REMOVED lines=25> */
[----:B-1----:R-:W-:-:S04]  /*1d80*/  FADD.FTZ R33, -R84, 1 ;  /* 0x3f80000054217421 */ /* 0x002fc80000010100 */
[----:B------:R-:W-:Y:S01]  /*1d90*/  FFMA.FTZ R85, R32, R33, 1 ;  /* 0x3f80000020557423 */ /* 0x000fe20000010021 */
[----:B------:R-:W-:Y:S01]  /*1da0*/  FMUL.FTZ R33, R18, R49 ;  /* 0x0000003112217220 */ /* 0x000fe20000410000 */
[----:B------:R-:W-:-:S03]  /*1db0*/  FMUL.FTZ R32, R19, R84 ;  /* 0x0000005413207220 */ /* 0x000fc60000410000 */
[----:B------:R-:W-:Y:S01]  /*1dc0*/  FMUL.FTZ R33, R33, R86 ;  /* 0x0000005621217220 */ /* 0x000fe20000410000 */
[----:B------:R-:W-:-:S07]  /*1dd0*/  FMUL.FTZ R32, R32, R85 ;  /* 0x0000005520207220 */ /* 0x000fce0000410000 */
.L_x_1099:
[----:B------:R-:W-:Y:S01]  /*1de0*/  FFMA.FTZ R82, R78, R47, R45 ;  /* 0x0000002f4e527223 */ /* 0x000fe2000001002d */
[----:B------:R-:W-:Y:S01]  /*1df0*/  FMUL.FTZ R48, R33, R24 ;  /* 0x0000001821307220 */ /* 0x000fe20000410000 */
[----:B------:R-:W-:Y:S01]  /*1e00*/  FADD.FTZ R49, R47, R46 ;  /* 0x0000002e2f317221 */ /* 0x000fe20000010000 */
[----:B------:R-:W-:Y:S01]  /*1e10*/  FMUL.FTZ R47, R32, R25 ;  /* 0x00000019202f7220 */ /* 0x000fe20000410000 */
[----:B------:R-:W-:Y:S01]  /*1e20*/  FADD.FTZ R83, -R38, R30 ;  /* 0x0000001e26537221 */ /* 0x000fe20000010100 */
[----:B------:R-:W-:Y:S01]  /*1e30*/  FFMA.FTZ R45, R81, R48, R82 ;  /* 0x00000030512d7223 */ /* 0x000fe20000010052 */
[----:B------:R-:W-:Y:S01]  /*1e40*/  FADD.FTZ R48, R49, R48 ;  /* 0x0000003031307221 */ /* 0x000fe20000010000 */
[----:B------:R-:W-:Y:S01]  /*1e50*/  MOV R30, R20 ;  /* 0x00000014001e7202 */ /* 0x000fe20000000f00 */
[----:B------:R-:W-:Y:S01]  /*1e60*/  FMUL.FTZ R83, R83, R72 ;  /* 0x0000004853537220 */ /* 0x000fe20000410000 */
[----:B------:R-:W-:Y:S01]  /*1e70*/  FFMA.FTZ R46, R80, R47, R45 ;  /* 0x0000002f502e7223 */ /* 0x000fe2000001002d */
[----:B------:R-:W-:Y:S01]  /*1e80*/  FADD.FTZ R45, R47, R48 ;  /* 0x000000302f2d7221 */ /* 0x000fe20000010000 */
[----:B------:R-:W-:Y:S01]  /*1e90*/  FADD.FTZ R47, -R38, R31 ;  /* 0x0000001f262f7221 */ /* 0x000fe20000010100 */
[----:B------:R-:W-:-:S03]  /*1ea0*/  MOV R31, R21 ;  /* 0x00000015001f7202 */ /* 0x000fc60000000f00 */
        /* <DEDUP_REMOVED lines=20> */
.L_x_1100:
[----:B------:R-:W-:Y:S01]  /*1ff0*/  FMUL.FTZ R48, R30, R24 ;  /* 0x000000181e307220 */ /* 0x000fe20000410000 */
[C---:B------:R-:W-:Y:S01]  /*2000*/  FADD.FTZ R85, -R38.reuse, R28 ;  /* 0x0000001c26557221 */ /* 0x040fe20000010100 */
[----:B------:R-:W-:Y:S01]  /*2010*/  FADD.FTZ R49, -R38, R29 ;  /* 0x0000001d26317221 */ /* 0x000fe20000010100 */
[----:B------:R-:W-:Y:S01]  /*2020*/  MOV R29, R22 ;  /* 0x00000016001d7202 */ /* 0x000fe20000000f00 */
[----:B------:R-:W-:Y:S01]  /*2030*/  FFMA.FTZ R47, R83, R48, R46 ;  /* 0x00000030532f7223 */ /* 0x000fe2000001002e */
[----:B------:R-:W-:Y:S01]  /*2040*/  FADD.FTZ R48, R45, R48 ;  /* 0x000000302d307221 */ /* 0x000fe20000010000 */
[----:B------:R-:W-:Y:S01]  /*2050*/  FMUL.FTZ R45, R31, R25 ;  /* 0x000000191f2d7220 */ /* 0x000fe20000410000 */
[-C--:B------:R-:W-:Y:S01]  /*2060*/  FMUL.FTZ R85, R85, R72.reuse ;  /* 0x0000004855557220 */ /* 0x080fe20000410000 */
[----:B------:R-:W-:Y:S01]  /*2070*/  FMUL.FTZ R84, R49, R72 ;  /* 0x0000004831547220 */ /* 0x000fe20000410000 */
[----:B------:R-:W-:Y:S01]  /*2080*/  MOV R28, R23 ;  /* 0x00000017001c7202 */ /* 0x000fe20000000f00 */
[----:B------:R-:W-:Y:S01]  /*2090*/  FFMA.FTZ R38, R82, R45, R47 ;  /* 0x0000002d52267223 */ /* 0x000fe2000001002f */
[----:B------:R-:W-:Y:S01]  /*20a0*/  FADD.FTZ R45, R45, R48 ;  /* 0x000000302d2d7221 */ /* 0x000fe20000010000 */
        /* <DEDUP_REMOVED lines=16> */
[----:B------:R-:W-:-:S04]  /*21b0*/  FMUL.FTZ R29, R22, R47 ;  /* 0x0000002f161d7220 */ /* 0x000fc80000410000 */
[----:B------:R-:W-:Y:S01]  /*21c0*/  FMUL.FTZ R29, R29, R28 ;  /* 0x0000001c1d1d7220 */ /* 0x000fe20000410000 */
[----:B------:R-:W-:-:S07]  /*21d0*/  FMUL.FTZ R28, R86, R93 ;  /* 0x0000005d561c7220 */ /* 0x000fce0000410000 */
.L_x_1101:
        /* <DEDUP_REMOVED lines=11> */
[----:B------:R-:W-:Y:S01]  /*2290*/  FADD.FTZ R47, RZ, R44 ;  /* 0x0000002cff2f7221 */ /* 0x000fe20000010000 */
[----:B------:R-:W-:Y:S01]  /*22a0*/  UIADD3 UR5, UR6, 0xd0, URZ ;  /* 0x000000d006057890 */ /* 0x000fe2000fffe03f */
[----:B------:R-:W1:Y:S01]  /*22b0*/  SHFL.DOWN PT, R45, R48, 0x1, 0x1f ;  /* 0x08201f00302d7f89 */ /* 0x000e6200000e0000 */
[----:B------:R-:W-:Y:S01]  /*22c0*/  FFMA.FTZ R44, R7, R42, R46 ;  /* 0x0000002a072c7223 */ /* 0x000fe2000001002e */
[----:B------:R-:W-:Y:S01]  /*22d0*/  FADD.FTZ R46, R47, R42 ;  /* 0x0000002a2f2e7221 */ /* 0x000fe20000010000 */
[----:B------:R-:W-:Y:S01]  /*22e0*/  FFMA.FTZ R47, R0, R43, RZ ;  /* 0x0000002b002f7223 */ /* 0x000fe200000100ff */
[----:B------:R-:W2:Y:S01]  /*22f0*/  SHFL.DOWN PT, R38, R49, 0x1, 0x1f ;  /* 0x08201f0031267f89 */ /* 0x000ea200000e0000 */
[----:B------:R-:W-:Y:S01]  /*2300*/  FADD.FTZ R42, RZ, R43 ;  /* 0x0000002bff2a7221 */ /* 0x000fe20000010000 */
        /* <DEDUP_REMOVED lines=8> */
[----:B0-----:R-:W-:Y:S01]  /*2390*/  ULEA UR5, UR11, UR5, 0x18 ;  /* 0x000000050b057291 */ /* 0x001fe2000f8ec03f */
[----:B------:R-:W-:Y:S01]  /*23a0*/  FFMA.FTZ R47, R76, R36, R47 ;  /* 0x000000244c2f7223 */ /* 0x000fe2000001002f */
        /* <DEDUP_REMOVED lines=8> */
[----:B-1----:R-:W-:Y:S01]  /*2430*/  @!P0 FADD.FTZ R48, R48, R45 ;  /* 0x0000002d30308221 */ /* 0x002fe20000010000 */
[----:B------:R-:W-:Y:S01]  /*2440*/  FADD.FTZ R34, R37, R32 ;  /* 0x0000002025227221 */ /* 0x000fe20000010000 */
[----:B------:R-:W-:Y:S01]  /*2450*/  FADD.FTZ R46, R35, R30 ;  /* 0x0000001e232e7221 */ /* 0x000fe20000010000 */
[----:B------:R-:W-:Y:S01]  /*2460*/  FFMA.FTZ R47, R82, R31, R47 ;  /* 0x0000001f522f7223 */ /* 0x000fe2000001002f */
[----:B--2---:R-:W-:Y:S01]  /*2470*/  @!P0 FADD.FTZ R49, R49, R38 ;  /* 0x0000002631318221 */ /* 0x004fe20000010000 */
[----:B------:R-:W0:Y:S01]  /*2480*/  SHFL.DOWN PT, R45, R48, 0x2, 0x1f ;  /* 0x08401f00302d7f89 */ /* 0x000e2200000e0000 */
[----:B------:R-:W-:Y:S01]  /*2490*/  ISETP.GT.AND P0, PT, R52, 0x1d, PT ;  /* 0x0000001d3400780c */ /* 0x000fe20003f04270 */
[----:B------:R-:W-:Y:S01]  /*24a0*/  FFMA.FTZ R44, R83, R30, R44 ;  /* 0x0000001e532c7223 */ /* 0x000fe2000001002c */
[----:B------:R-:W-:Y:S01]  /*24b0*/  FADD.FTZ R33, R34, R31 ;  /* 0x0000001f22217221 */ /* 0x000fe20000010000 */
[----:B------:R-:W1:Y:S01]  /*24c0*/  SHFL.DOWN PT, R38, R49, 0x2, 0x1f ;  /* 0x08401f0031267f89 */ /* 0x000e6200000e0000 */
[----:B------:R-:W-:Y:S01]  /*24d0*/  FADD.FTZ R46, R46, R29 ;  /* 0x0000001d2e2e7221 */ /* 0x000fe20000010000 */
[----:B------:R-:W-:Y:S01]  /*24e0*/  FFMA.FTZ R44, R85, R29, R44 ;  /* 0x0000001d552c7223 */ /* 0x000fe2000001002c */
[C---:B------:R-:W-:Y:S01]  /*24f0*/  LEA R86, R70.reuse, UR5, 0x4 ;  /* 0x0000000546567c11 */ /* 0x040fe2000f8e20ff */
[----:B------:R-:W-:Y:S01]  /*2500*/  BSSY B0, `(.L_x_1102) ;  /* 0x000004b000007945 */ /* 0x000fe20003800000 */
[----:B------:R-:W-:-:S05]  /*2510*/  ISETP.GT.U32.AND P3, PT, R70, 0x9, PT ;  /* 0x000000094600780c */ /* 0x000fca0003f64070 */
        /* <DEDUP_REMOVED lines=12> */
[----:B------:R-:W-:Y:S01]  /*25e0*/  FADD.FTZ R47, R33, R28 ;  /* 0x0000001c212f7221 */ /* 0x000fe20000010000 */
[----:B-1----:R-:W-:-:S02]  /*25f0*/  @!P0 FADD.FTZ R49, R49, R38 ;  /* 0x0000002631318221 */ /* 0x002fc40000010000 */
[----:B------:R-:W0:Y:S01]  /*2600*/  SHFL.DOWN PT, R39, R48, 0x10, 0x1f ;  /* 0x0a001f0030277f89 */ /* 0x000e2200000e0000 */
[----:B------:R-:W-:-:S03]  /*2610*/  ISETP.GT.AND P0, PT, R52, 0xf, PT ;  /* 0x0000000f3400780c */ /* 0x000fc60003f04270 */
[----:B------:R-:W1:Y:S04]  /*2620*/  SHFL.DOWN PT, R38, R49, 0x10, 0x1f ;  /* 0x0a001f0031267f89 */ /* 0x000e6800000e0000 */
[----:B------:R2:W-:Y:S06]  /*2630*/  STS.128 [R86], R44 ;  /* 0x0000002c56007388 */ /* 0x0005ec0000000c00 */
[----:B0-----:R-:W-:Y:S01]  /*2640*/  @!P0 FADD.FTZ R48, R48, R39 ;  /* 0x0000002730308221 */ /* 0x001fe20000010000 */
[----:B-1----:R-:W-:Y:S01]  /*2650*/  @!P0 FADD.FTZ R49, R49, R38 ;  /* 0x0000002631318221 */ /* 0x002fe20000010000 */
[----:B------:R-:W-:-:S13]  /*2660*/  ISETP.NE.AND P0, PT, R52, RZ, PT ;  /* 0x000000ff3400720c */ /* 0x000fda0003f05270 */
[----:B------:R2:W-:Y:S01]  /*2670*/  @!P0 STS.64 [R2+0x18], R48 ;  /* 0x0000183002008388 */ /* 0x0005e20000000a00 */
[----:B------:R-:W-:Y:S06]  /*2680*/  BAR.SYNC.DEFER_BLOCKING 0x0 ;  /* 0x0000000000007b1d */ /* 0x000fec0000010000 */
[----:B------:R-:W-:Y:S05]  /*2690*/  @P2 BRA `(.L_x_1103) ;  /* 0x0000000000c42947 */ /* 0x000fea0003800000 */
[----:B------:R-:W-:-:S09]  /*26a0*/  ULEA UR5, UR11, UR6, 0x18 ;  /* 0x000000060b057291 */ /* 0x000fd2000f8ec03f */
[----:B------:R-:W0:Y:S04]  /*26b0*/  LDS.128 R36, [UR5+0x20] ;  /* 0x00002005ff247984 */ /* 0x000e280008000c00 */
[----:B------:R-:W2:Y:S04]  /*26c0*/  LDS.128 R32, [UR5+0x30] ;  /* 0x00003005ff207984 */ /* 0x000ea80008000c00 */
[----:B------:R-:W1:Y:S01]  /*26d0*/  LDS.128 R28, [UR5+0x40] ;  /* 0x00004005ff1c7984 */ /* 0x000e620008000c00 */
[----:B0-----:R-:W-:Y:S01]  /*26e0*/  FADD.FTZ R41, R48, R36 ;  /* 0x0000002430297221 */ /* 0x001fe20000010000 */
[----:B------:R-:W-:-:S03]  /*26f0*/  FADD.FTZ R36, R49, R37 ;  /* 0x0000002531247221 */ /* 0x000fc60000010000 */
[----:B------:R-:W-:Y:S01]  /*2700*/  FADD.FTZ R37, R41, R38 ;  /* 0x0000002629257221 */ /* 0x000fe20000010000 */
[----:B------:R-:W-:Y:S01]  /*2710*/  FADD.FTZ R36, R36, R39 ;  /* 0x0000002724247221 */ /* 0x000fe20000010000 */
[----:B------:R-:W0:Y:S02]  /*2720*/  LDS.128 R40, [UR5+0x50] ;  /* 0x00005005ff287984 */ /* 0x000e240008000c00 */
[----:B--2---:R-:W-:Y:S01]  /*2730*/  FADD.FTZ R49, R37, R32 ;  /* 0x0000002025317221 */ /* 0x004fe20000010000 */
[----:B------:R-:W-:Y:S02]  /*2740*/  FADD.FTZ R32, R36, R33 ;  /* 0x0000002124207221 */ /* 0x000fe40000010000 */
[----:B------:R-:W2:Y:S01]  /*2750*/  LDS.128 R36, [UR5+0x60] ;  /* 0x00006005ff247984 */ /* 0x000ea20008000c00 */
[----:B------:R-:W-:Y:S01]  /*2760*/  FADD.FTZ R49, R49, R34 ;  /* 0x0000002231317221 */ /* 0x000fe20000010000 */
[----:B------:R-:W-:Y:S02]  /*2770*/  FADD.FTZ R48, R32, R35 ;  /* 0x0000002320307221 */ /* 0x000fe40000010000 */
[----:B------:R-:W3:Y:S01]  /*2780*/  LDS.128 R32, [UR5+0x70] ;  /* 0x00007005ff207984 */ /* 0x000ee20008000c00 */
[----:B-1----:R-:W-:Y:S01]  /*2790*/  FADD.FTZ R49, R49, R28 ;  /* 0x0000001c31317221 */ /* 0x002fe20000010000 */
[----:B------:R-:W-:-:S03]  /*27a0*/  FADD.FTZ R48, R48, R29 ;  /* 0x0000001d30307221 */ /* 0x000fc60000010000 */
[----:B------:R-:W-:Y:S01]  /*27b0*/  FADD.FTZ R49, R49, R30 ;  /* 0x0000001e31317221 */ /* 0x000fe20000010000 */
[----:B------:R-:W-:Y:S02]  /*27c0*/  FADD.FTZ R48, R48, R31 ;  /* 0x0000001f30307221 */ /* 0x000fe40000010000 */
[----:B------:R-:W1:Y:S01]  /*27d0*/  LDS.128 R28, [UR5+0x80] ;  /* 0x00008005ff1c7984 */ /* 0x000e620008000c00 */
[----:B0-----:R-:W-:Y:S01]  /*27e0*/  FADD.FTZ R49, R49, R40 ;  /* 0x0000002831317221 */ /* 0x001fe20000010000 */
[----:B------:R-:W-:-:S03]  /*27f0*/  FADD.FTZ R48, R48, R41 ;  /* 0x0000002930307221 */ /* 0x000fc60000010000 */
[----:B------:R-:W-:Y:S01]  /*2800*/  FADD.FTZ R49, R49, R42 ;  /* 0x0000002a31317221 */ /* 0x000fe20000010000 */
[----:B------:R-:W-:Y:S02]  /*2810*/  FADD.FTZ R48, R48, R43 ;  /* 0x0000002b30307221 */ /* 0x000fe40000010000 */
[----:B------:R-:W-:Y:S01]  /*2820*/  LDS.128 R40, [UR5+0xa0] ;  /* 0x0000a005ff287984 */ /* 0x000fe20008000c00 */
[----:B--2---:R-:W-:Y:S01]  /*2830*/  FADD.FTZ R49, R49, R36 ;  /* 0x0000002431317221 */ /* 0x004fe20000010000 */
[----:B------:R-:W-:-:S03]  /*2840*/  FADD.FTZ R48, R48, R37 ;  /* 0x0000002530307221 */ /* 0x000fc60000010000 */
[----:B------:R-:W-:Y:S01]  /*2850*/  FADD.FTZ R49, R49, R38 ;  /* 0x0000002631317221 */ /* 0x000fe20000010000 */
[----:B------:R-:W-:Y:S02]  /*2860*/  FADD.FTZ R48, R48, R39 ;  /* 0x0000002730307221 */ /* 0x000fe40000010000 */
[----:B------:R-:W0:Y:S01]  /*2870*/  LDS.128 R36, [UR5+0x90] ;  /* 0x00009005ff247984 */ /* 0x000e220008000c00 */
[----:B---3--:R-:W-:Y:S01]  /*2880*/  FADD.FTZ R93, R49, R32 ;  /* 0x00000020315d7221 */ /* 0x008fe20000010000 */
[----:B------:R-:W-:Y:S02]  /*2890*/  FADD.FTZ R32, R48, R33 ;  /* 0x0000002130207221 */ /* 0x000fe40000010000 */
[----:B------:R-:W2:Y:S01]  /*28a0*/  LDS.64 R48, [UR5+0xb0] ;  /* 0x0000b005ff307984 */ /* 0x000ea20008000a00 */
[----:B------:R-:W-:Y:S01]  /*28b0*/  FADD.FTZ R93, R93, R34 ;  /* 0x000000225d5d7221 */ /* 0x000fe20000010000 */
[----:B------:R-:W-:-:S03]  /*28c0*/  FADD.FTZ R32, R32, R35 ;  /* 0x0000002320207221 */ /* 0x000fc60000010000 */
        /* <DEDUP_REMOVED lines=12> */
[----:B--2---:R-:W-:Y:S01]  /*2990*/  FADD.FTZ R48, R93, R48 ;  /* 0x000000305d307221 */ /* 0x004fe20000010000 */
[----:B------:R-:W-:-:S07]  /*29a0*/  FADD.FTZ R49, R32, R49 ;  /* 0x0000003120317221 */ /* 0x000fce0000010000 */
.L_x_1103:
[----:B------:R-:W-:Y:S05]  /*29b0*/  BSYNC B0 ;  /* 0x0000000000007941 */ /* 0x000fea0003800000 */
.L_x_1102:
[----:B------:R-:W-:Y:S06]  /*29c0*/  BAR.SYNC.DEFER_BLOCKING 0x0 ;  /* 0x0000000000007b1d */ /* 0x000fec0000010000 */
[----:B------:R-:W-:Y:S04]  /*29d0*/  BSSY B0, `(.L_x_1104) ;  /* 0x000013d000007945 */ /* 0x000fe80003800000 */
[----:B------:R-:W-:Y:S05]  /*29e0*/  @P3 BRA `(.L_x_1105) ;  /* 0x0000001000ec3947 */ /* 0x000fea0003800000 */
[----:B------:R-:W0:Y:S04]  /*29f0*/  LDS.128 R36, [R86+0xa0] ;  /* 0x0000a00056247984 */ /* 0x000e280000000c00 */
[----:B------:R-:W2:Y:S04]  /*2a00*/  LDS.128 R32, [R86+0x140] ;  /* 0x0001400056207984 */ /* 0x000ea80000000c00 */
[----:B------:R-:W1:Y:S01]  /*2a10*/  LDS.128 R28, [R86+0x1e0] ;  /* 0x0001e000561c7984 */ /* 0x000e620000000c00 */
[----:B0-----:R-:W-:Y:S01]  /*2a20*/  FADD.FTZ R41, R44, R36 ;  /* 0x000000242c297221 */ /* 0x001fe20000010000 */
[----:B------:R-:W-:Y:S01]  /*2a30*/  FADD.FTZ R36, R45, R37 ;  /* 0x000000252d247221 */ /* 0x000fe20000010000 */
[----:B------:R-:W-:Y:S01]  /*2a40*/  FADD.FTZ R37, R46, R38 ;  /* 0x000000262e257221 */ /* 0x000fe20000010000 */
[----:B------:R-:W-:Y:S01]  /*2a50*/  FADD.FTZ R38, R47, R39 ;  /* 0x000000272f267221 */ /* 0x000fe20000010000 */
[----:B--2---:R-:W-:Y:S01]  /*2a60*/  FADD.FTZ R45, R41, R32 ;  /* 0x00000020292d7221 */ /* 0x004fe20000010000 */
[----:B------:R-:W-:Y:S01]  /*2a70*/  FADD.FTZ R36, R36, R33 ;  /* 0x0000002124247221 */ /* 0x000fe20000010000 */
[----:B------:R-:W0:Y:S01]  /*2a80*/  LDS.128 R40, [R86+0x280] ;  /* 0x0002800056287984 */ /* 0x000e220000000c00 */
[----:B------:R-:W-:Y:S01]  /*2a90*/  FADD.FTZ R47, R37, R34 ;  /* 0x00000022252f7221 */ /* 0x000fe20000010000 */
[----:B------:R-:W-:Y:S01]  /*2aa0*/  FADD.FTZ R46, R38, R35 ;  /* 0x00000023262e7221 */ /* 0x000fe20000010000 */
[----:B-1----:R-:W-:Y:S01]  /*2ab0*/  FADD.FTZ R44, R36, R29 ;  /* 0x0000001d242c7221 */ /* 0x002fe20000010000 */
[----:B------:R-:W-:Y:S01]  /*2ac0*/  LDS.128 R32, [R86+0x3c0] ;  /* 0x0003c00056207984 */ /* 0x000fe20000000c00 */
[----:B------:R-:W-:Y:S01]  /*2ad0*/  FADD.FTZ R45, R45, R28 ;  /* 0x0000001c2d2d7221 */ /* 0x000fe20000010000 */
[----:B------:R-:W-:Y:S01]  /*2ae0*/  FADD.FTZ R47, R47, R30 ;  /* 0x0000001e2f2f7221 */ /* 0x000fe20000010000 */
[----:B------:R-:W-:Y:S01]  /*2af0*/  FADD.FTZ R46, R46, R31 ;  /* 0x0000001f2e2e7221 */ /* 0x000fe20000010000 */
[----:B------:R-:W1:Y:S04]  /*2b00*/  LDS.128 R36, [R86+0x320] ;  /* 0x0003200056247984 */ /* 0x000e680000000c00 */
[----:B------:R-:W2:Y:S01]  /*2b10*/  LDS.128 R28, [R86+0x460] ;  /* 0x00046000561c7984 */ /* 0x000ea20000000c00 */
        /* <DEDUP_REMOVED lines=9> */
[----:B------:R-:W-:Y:S01]  /*2bb0*/  FADD.FTZ R45, R45, R32 ;  /* 0x000000202d2d7221 */ /* 0x000fe20000010000 */
[----:B------:R-:W1:Y:S01]  /*2bc0*/  LDS.128 R36, [R86+0x5a0] ;  /* 0x0005a00056247984 */ /* 0x000e620000000c00 */
[----:B------:R-:W-:Y:S01]  /*2bd0*/  FADD.FTZ R44, R44, R33 ;  /* 0x000000212c2c7221 */ /* 0x000fe20000010000 */
[----:B------:R-:W-:Y:S01]  /*2be0*/  FADD.FTZ R47, R47, R34 ;  /* 0x000000222f2f7221 */ /* 0x000fe20000010000 */
[----:B------:R-:W-:Y:S01]  /*2bf0*/  FADD.FTZ R46, R46, R35 ;  /* 0x000000232e2e7221 */ /* 0x000fe20000010000 */
[----:B--2---:R-:W-:Y:S01]  /*2c00*/  FADD.FTZ R45, R45, R28 ;  /* 0x0000001c2d2d7221 */ /* 0x004fe20000010000 */
        /* <DEDUP_REMOVED lines=249> */
[----:B------:R-:W-:Y:S01]  /*3ba0*/  LDS.128 R40, [R86+0x26c0] ;  /* 0x0026c00056287984 */ /* 0x000fe20000000c00 */
[----:B-1----:R-:W-:Y:S01]  /*3bb0*/  FADD.FTZ R45, R45, R32 ;  /* 0x000000202d2d7221 */ /* 0x002fe20000010000 */
[----:B------:R-:W-:Y:S01]  /*3bc0*/  FADD.FTZ R44, R44, R33 ;  /* 0x000000212c2c7221 */ /* 0x000fe20000010000 */
[----:B------:R-:W-:Y:S01]  /*3bd0*/  FADD.FTZ R47, R47, R34 ;  /* 0x000000222f2f7221 */ /* 0x000fe20000010000 */
[----:B------:R-:W-:Y:S01]  /*3be0*/  FADD.FTZ R46, R46, R35 ;  /* 0x000000232e2e7221 */ /* 0x000fe20000010000 */
[----:B------:R-:W-:Y:S01]  /*3bf0*/  FADD.FTZ R45, R45, R36 ;  /* 0x000000242d2d7221 */ /* 0x000fe20000010000 */
[----:B------:R-:W0:Y:S01]  /*3c00*/  LDS.128 R32, [R86+0x2580] ;  /* 0x0025800056207984 */ /* 0x000e220000000c00 */
        /* <DEDUP_REMOVED lines=9> */
[----:B0-----:R-:W-:Y:S01]  /*3ca0*/  FADD.FTZ R93, R32, R93 ;  /* 0x0000005d205d7221 */ /* 0x001fe20000010000 */
        /* <DEDUP_REMOVED lines=14> */
[----:B------:R-:W-:-:S07]  /*3d90*/  FADD.FTZ R47, R30, R47 ;  /* 0x0000002f1e2f7221 */ /* 0x000fce0000010000 */
.L_x_1105:
[----:B------:R-:W-:Y:S05]  /*3da0*/  BSYNC B0 ;  /* 0x0000000000007941 */ /* 0x000fea0003800000 */
.L_x_1104:
[----:B------:R-:W0:Y:S01]  /*3db0*/  LDC R36, c[0x0][0xc] ;  /* 0x00000300ff247b82 */ /* 0x000e220000000800 */
[----:B------:R-:W-:Y:S01]  /*3dc0*/  IMAD R87, R87, 0xa, R70 ;  /* 0x0000000a57577824 */ /* 0x000fe200078e0246 */
[----:B------:R-:W-:Y:S06]  /*3dd0*/  BSSY B0, `(.L_x_1106) ;  /* 0x0000010000007945 */ /* 0x000fec0003800000 */
[----:B------:R-:W1:Y:S01]  /*3de0*/  LDC.64 R30, c[0x0][0x268] ;  /* 0x00009a00ff1e7b82 */ /* 0x000e620000000a00 */
[----:B0-----:R-:W-:Y:S01]  /*3df0*/  ISETP.GE.U32.AND P0, PT, R36, 0x2, PT ;  /* 0x000000022400780c */ /* 0x001fe20003f06070 */
[----:B-1----:R-:W-:Y:S01]  /*3e00*/  IMAD.WIDE R30, R87, 0x4, R30 ;  /* 0x00000004571e7825 */ /* 0x002fe200078e021e */
[----:B------:R-:W-:Y:S11]  /*3e10*/  @P3 BRA `(.L_x_1107) ;  /* 0x00000000002c3947 */ /* 0x000ff60003800000 */
        /* <DEDUP_REMOVED lines=11> */
.L_x_1107:
[----:B------:R-:W-:Y:S05]  /*3ed0*/  BSYNC B0 ;  /* 0x0000000000007941 */ /* 0x000fea0003800000 */
.L_x_1106:
[----:B------:R-:W-:Y:S05]  /*3ee0*/  @!P0 BRA `(.L_x_1108) ;  /* 0x0000001000888947 */ /* 0x000fea0003800000 */
[----:B-1----:R-:W0:Y:S01]  /*3ef0*/  LDC R38, c[0x0][0x10] ;  /* 0x00000400ff267b82 */ /* 0x002e220000000800 */
[----:B------:R-:W1:Y:S01]  /*3f00*/  S2R R37, SR_CTAID.Y ;  /* 0x0000000000257919 */ /* 0x000e620000002600 */
[----:B------:R-:W-:-:S06]  /*3f10*/  LOP3.LUT R31, R54, 0x1, RZ, 0xc0, !PT ;  /* 0x00000001361f7812 */ /* 0x000fcc00078ec0ff */
[----:B------:R-:W3:Y:S08]  /*3f20*/  LDC.64 R28, c[0x0][0x258] ;  /* 0x00009600ff1c7b82 */ /* 0x000ef00000000a00 */
[----:B------:R-:W4:Y:S01]  /*3f30*/  LDC.64 R42, c[0x0][0x260] ;  /* 0x00009800ff2a7b82 */ /* 0x000f220000000a00 */
[----:B0-----:R-:W-:-:S04]  /*3f40*/  IMAD R31, R31, R38, RZ ;  /* 0x000000261f1f7224 */ /* 0x001fc800078e02ff */
[C---:B------:R-:W-:Y:S01]  /*3f50*/  IMAD R30, R31.reuse, R36, RZ ;  /* 0x000000241f1e7224 */ /* 0x040fe200078e02ff */
[----:B-1----:R-:W-:-:S04]  /*3f60*/  IADD3 R31, R31, R37, RZ ;  /* 0x000000251f1f7210 */ /* 0x002fc80007ffe0ff */
        /* <DEDUP_REMOVED lines=23> */
.L_x_1110:
[----:B-1----:R-:W3:Y:S04]  /*40e0*/  LDG.E.STRONG.GPU R30, desc[UR8][R28.64] ;  /* 0x000000081c1e7981 */ /* 0x002ee8000c1ef900 */
[----:B---3--:R-:W-:Y:S01]  /*40f0*/  CCTL.IVALL ;  /* 0x00000000ff00798f */ /* 0x008fe20002000000 */
[----:B------:R-:W-:Y:S05]  /*4100*/  YIELD ;  /* 0x0000000000007946 */ /* 0x000fea0003800000 */
[----:B------:R-:W-:-:S13]  /*4110*/  ISETP.NE.AND P0, PT, R30, R35, PT ;  /* 0x000000231e00720c */ /* 0x000fda0003f05270 */
[----:B------:R-:W-:Y:S05]  /*4120*/  @P0 BRA `(.L_x_1110) ;  /* 0xfffffffc00ec0947 */ /* 0x000fea000383ffff */
.L_x_1109:
[----:B------:R-:W-:Y:S01]  /*4130*/  ISETP.NE.AND P0, PT, R36, RZ, PT ;  /* 0x000000ff2400720c */ /* 0x000fe20003f05270 */
[----:B------:R-:W-:Y:S05]  /*4140*/  WARPSYNC.ALL ;  /* 0x0000000000007948 */ /* 0x000fea0003800000 */
[----:B------:R-:W-:Y:S07]  /*4150*/  BAR.SYNC.DEFER_BLOCKING 0x0 ;  /* 0x0000000000007b1d */ /* 0x000fee0000010000 */
[----:B------:R-:W-:Y:S05]  /*4160*/  @!P0 BRA `(.L_x_1108) ;  /* 0x0000000c00e88947 */ /* 0x000fea0003800000 */
[----:B-1----:R-:W-:Y:S02]  /*4170*/  IADD3 R28, R36, -0x1, RZ ;  /* 0xffffffff241c7810 */ /* 0x002fe40007ffe0ff */
        /* <DEDUP_REMOVED lines=12> */
.L_x_1114:
        /* <DEDUP_REMOVED lines=115> */
.L_x_1113:
        /* <DEDUP_REMOVED lines=61> */
.L_x_1115:
[----:B------:R-:W-:-:S13]  /*4d40*/  ISETP.NE.OR P0, PT, R39, RZ, P0 ;  /* 0x000000ff2700720c */ /* 0x000fda0000705670 */
[----:B------:R-:W-:Y:S05]  /*4d50*/  @!P0 BRA `(.L_x_1111) ;  /* 0x00000000007c8947 */ /* 0x000fea0003800000 */
.L_x_1112:
        /* <DEDUP_REMOVED lines=31> */
.L_x_1111:
        /* <DEDUP_REMOVED lines=11> */
.L_x_1117:
[----:B------:R-:W-:Y:S05]  /*5000*/  BSYNC B0 ;  /* 0x0000000000007941 */ /* 0x000fea0003800000 */
.L_x_1116:
        /* <DEDUP_REMOVED lines=16> */
.L_x_1108:
[----:B------:R-:W0:Y:S01]  /*5110*/  S2UR UR6, SR_CgaCtaId ;  /* 0x00000000000679c3 */ /* 0x000e220000008800 */
[----:B------:R-:W-:Y:S01]  /*5120*/  UMOV UR5, 0x400 ;  /* 0x0000040000057882 */ /* 0x000fe20000000000 */
[----:B------:R-:W-:Y:S02]  /*5130*/  ULDC.64 UR14, c[0x0][0x290] ;  /* 0x0000a400000e7ab9 */ /* 0x000fe40000000a00 */
[----:B------:R-:W-:Y:S02]  /*5140*/  ISETP.GE.U32.AND P0, PT, R67, UR14, PT ;  /* 0x0000000e43007c0c */ /* 0x000fe4000bf06070 */
[----:B------:R-:W-:Y:S02]  /*5150*/  ISETP.GE.U32.AND P3, PT, R66, UR14, PT ;  /* 0x0000000e42007c0c */ /* 0x000fe4000bf66070 */
[----:B------:R-:W-:Y:S02]  /*5160*/  ISETP.GE.U32.AND P4, PT, R64, UR14, PT ;  /* 0x0000000e40007c0c */ /* 0x000fe4000bf86070 */
[----:B------:R-:W-:-:S04]  /*5170*/  ISETP.GE.AND.EX P3, PT, R61, UR15, PT, P3 ;  /* 0x0000000f3d007c0c */ /* 0x000fc8000bf66330 */
[----:B------:R-:W-:Y:S01]  /*5180*/  ISETP.GT.U32.OR P3, PT, R70, 0x27f, P3 ;  /* 0x0000027f4600780c */ /* 0x000fe20001f64470 */
[----:B0-----:R-:W-:-:S09]  /*5190*/  ULEA UR5, UR6, UR5, 0x18 ;  /* 0x0000000506057291 */ /* 0x001fd2000f8ec03f */
[----:B------:R-:W-:Y:S01]  /*51a0*/  @!P2 STS.64 [UR5+0xc0], R48 ;  /* 0x0000c030ff00a988 */ /* 0x000fe20008000a05 */
[----:B------:R-:W-:Y:S01]  /*51b0*/  BAR.SYNC.DEFER_BLOCKING 0x0 ;  /* 0x0000000000007b1d */ /* 0x000fe20000010000 */
[----:B------:R-:W-:Y:S02]  /*51c0*/  ISETP.GE.AND.EX P2, PT, R63, UR15, PT, P0 ;  /* 0x0000000f3f007c0c */ /* 0x000fe4000bf46300 */
[----:B------:R-:W-:Y:S02]  /*51d0*/  ISETP.GE.U32.AND P0, PT, R62, UR14, PT ;  /* 0x0000000e3e007c0c */ /* 0x000fe4000bf06070 */
[----:B------:R-:W-:Y:S01]  /*51e0*/  ISETP.GT.U32.OR P2, PT, R70, 0x27f, P2 ;  /* 0x0000027f4600780c */ /* 0x000fe20001744470 */
[----:B-1----:R-:W0:Y:S01]  /*51f0*/  LDS.64 R28, [UR5+0xc0] ;  /* 0x0000c005ff1c7984 */ /* 0x002e220008000a00 */
[----:B------:R-:W-:Y:S02]  /*5200*/  ULDC UR5, c[0x0][0x2bc] ;  /* 0x0000af0000057ab9 */ /* 0x000fe40000000800 */
[----:B0-----:R-:W-:Y:S01]  /*5210*/  FMUL.FTZ R32, R28, UR5 ;  /* 0x000000051c207c20 */ /* 0x001fe20008410000 */
        /* <DEDUP_REMOVED lines=20> */
.L_x_1118:
[----:B------:R-:W-:Y:S04]  /*5360*/  BSSY B0, `(.L_x_1119) ;  /* 0x0000013000007945 */ /* 0x000fe80003800000 */
[----:B------:R-:W-:Y:S05]  /*5370*/  @!P1 BRA `(.L_x_1120) ;  /* 0x0000000000449947 */ /* 0x000fea0003800000 */
[----:B------:R-:W-:Y:S01]  /*5380*/  ULDC.64 UR12, c[0x0][0x288] ;  /* 0x0000a200000c7ab9 */ /* 0x000fe20000000a00 */
[----:B------:R-:W-:Y:S01]  /*5390*/  MOV R28, R88 ;  /* 0x00000058001c7202 */ /* 0x000fe20000000f00 */
        /* <DEDUP_REMOVED lines=8> */
[----:B------:R-:W-:Y:S01]  /*5420*/  FFMA.FTZ R13, R25, R13, -R0 ;  /* 0x0000000d190d7223 */ /* 0x000fe20000010800 */
[----:B------:R-:W-:Y:S02]  /*5430*/  LEA R30, P6, R28, UR12, 0x2 ;  /* 0x0000000c1c1e7c11 */ /* 0x000fe4000f8c10ff */
[-C--:B------:R-:W-:Y:S01]  /*5440*/  FMUL.FTZ R12, R73, R72.reuse ;  /* 0x00000048490c7220 */ /* 0x080fe20000410000 */
[----:B------:R-:W-:Y:S01]  /*5450*/  IADD3 R31, R29, R31, RZ ;  /* 0x0000001f1d1f7210 */ /* 0x000fe20007ffe0ff */
[----:B------:R-:W-:-:S03]  /*5460*/  FMUL.FTZ R13, R13, R72 ;  /* 0x000000480d0d7220 */ /* 0x000fc60000410000 */
[----:B------:R-:W-:-:S05]  /*5470*/  LEA.HI.X R31, R28, UR13, R31, 0x2, P6 ;  /* 0x0000000d1c1f7c11 */ /* 0x000fca000b0f141f */
[----:B------:R0:W-:Y:S02]  /*5480*/  STG.E.64 desc[UR8][R30.64], R12 ;  /* 0x0000000c1e007986 */ /* 0x0001e4000c101b08 */
.L_x_1120:
[----:B------:R-:W-:Y:S05]  /*5490*/  BSYNC B0 ;  /* 0x0000000000007941 */ /* 0x000fea0003800000 */
.L_x_1119:
[----:B------:R-:W-:Y:S05]  /*54a0*/  @!P5 BRA `(.L_x_1121) ;  /* 0x000000000048d947 */ /* 0x000fea0003800000 */
[----:B------:R-:W-:Y:S01]  /*54b0*/  FFMA.FTZ R0, R7, R24, R26 ;  /* 0x0000001807007223 */ /* 0x000fe2000001001a */
[----:B0-----:R-:W-:-:S03]  /*54c0*/  FFMA.FTZ R12, R6, R25, R27 ;  /* 0x00000019060c7223 */ /* 0x001fc6000001001b */
        /* <DEDUP_REMOVED lines=16> */
.L_x_1121:
[----:B------:R-:W-:Y:S04]  /*55d0*/  BSSY B0, `(.L_x_1122) ;  /* 0x0000013000007945 */ /* 0x000fe80003800000 */
[----:B------:R-:W-:Y:S05]  /*55e0*/  @P2 BRA `(.L_x_1123) ;  /* 0x0000000000442947 */ /* 0x000fea0003800000 */
[----:B------:R-:W-:Y:S01]  /*55f0*/  ULDC.64 UR12, c[0x0][0x288] ;  /* 0x0000a200000c7ab9 */ /* 0x000fe20000000a00 */
[----:B0-----:R-:W-:Y:S01]  /*5600*/  MOV R12, R88 ;  /* 0x00000058000c7202 */ /* 0x001fe20000000f00 */
        /* <DEDUP_REMOVED lines=10> */
[C---:B------:R-:W-:Y:S01]  /*56b0*/  LEA R8, P2, R12.reuse, UR12, 0x2 ;  /* 0x0000000c0c087c11 */ /* 0x040fe2000f8410ff */
[-C--:B------:R-:W-:Y:S02]  /*56c0*/  FMUL.FTZ R6, R7, R72.reuse ;  /* 0x0000004807067220 */ /* 0x080fe40000410000 */
[----:B------:R-:W-:Y:S01]  /*56d0*/  FMUL.FTZ R7, R13, R72 ;  /* 0x000000480d077220 */ /* 0x000fe20000410000 */
[----:B------:R-:W-:-:S05]  /*56e0*/  LEA.HI.X R9, R12, UR13, R29, 0x2, P2 ;  /* 0x0000000d0c097c11 */ /* 0x000fca00090f141d */
[----:B------:R1:W-:Y:S04]  /*56f0*/  STG.E.64 desc[UR8][R8.64], R6 ;  /* 0x0000000608007986 */ /* 0x0003e8000c101b08 */
.L_x_1123:
[----:B------:R-:W-:Y:S05]  /*5700*/  BSYNC B0 ;  /* 0x0000000000007941 */ /* 0x000fea0003800000 */
.L_x_1122:
[----:B------:R-:W-:Y:S05]  /*5710*/  @!P5 BRA `(.L_x_1124) ;  /* 0x000000000048d947 */ /* 0x000fea0003800000 */
[----:B------:R-:W-:Y:S01]  /*5720*/  FFMA.FTZ R0, R75, R24, R26 ;  /* 0x000000184b007223 */ /* 0x000fe2000001001a */
[----:B-1----:R-:W-:-:S03]  /*5730*/  FFMA.FTZ R6, R74, R25, R27 ;  /* 0x000000194a067223 */ /* 0x002fc6000001001b */
        /* <DEDUP_REMOVED lines=16> */
.L_x_1124:
        /* <DEDUP_REMOVED lines=19> */
.L_x_1126:
[----:B------:R-:W-:Y:S05]  /*5970*/  BSYNC B0 ;  /* 0x0000000000007941 */ /* 0x000fea0003800000 */
.L_x_1125:
[----:B------:R-:W-:Y:S02]  /*5980*/  ISETP.GE.U32.AND P2, PT, R60, UR14, PT ;  /* 0x0000000e3c007c0c */ /* 0x000fe4000bf46070 */
[----:B------:R-:W-:Y:S02]  /*5990*/  ISETP.GE.U32.AND P3, PT, R58, UR14, PT ;  /* 0x0000000e3a007c0c */ /* 0x000fe4000bf66070 */
[----:B------:R-:W-:Y:S02]  /*59a0*/  ISETP.GE.U32.AND P6, PT, R56, UR14, PT ;  /* 0x0000000e38007c0c */ /* 0x000fe4000bfc6070 */
[----:B------:R-:W-:Y:S02]  /*59b0*/  ISETP.GE.AND.EX P4, PT, R59, UR15, PT, P4 ;  /* 0x0000000f3b007c0c */ /* 0x000fe4000bf86340 */
[----:B------:R-:W-:Y:S02]  /*59c0*/  ISETP.GE.AND.EX P0, PT, R57, UR15, PT, P0 ;  /* 0x0000000f39007c0c */ /* 0x000fe4000bf06300 */
[----:B------:R-:W-:-:S02]  /*59d0*/  ISETP.GE.AND.EX P2, PT, R55, UR15, PT, P2 ;  /* 0x0000000f37007c0c */ /* 0x000fc4000bf46320 */
[----:B------:R-:W-:Y:S02]  /*59e0*/  ISETP.GE.AND.EX P3, PT, R53, UR15, PT, P3 ;  /* 0x0000000f35007c0c */ /* 0x000fe4000bf66330 */
[----:B------:R-:W-:Y:S02]  /*59f0*/  ISETP.GE.AND.EX P6, PT, R51, UR15, PT, P6 ;  /* 0x0000000f33007c0c */ /* 0x000fe4000bfc6360 */
[C---:B------:R-:W-:Y:S02]  /*5a00*/  ISETP.GT.U32.OR P4, PT, R70.reuse, 0x27f, P4 ;  /* 0x0000027f4600780c */ /* 0x040fe40002784470 */
[C---:B------:R-:W-:Y:S02]  /*5a10*/  ISETP.GT.U32.OR P0, PT, R70.reuse, 0x27f, P0 ;  /* 0x0000027f4600780c */ /* 0x040fe40000704470 */
[C---:B------:R-:W-:Y:S02]  /*5a20*/  ISETP.GT.U32.OR P2, PT, R70.reuse, 0x27f, P2 ;  /* 0x0000027f4600780c */ /* 0x040fe40001744470 */
[----:B------:R-:W-:-:S02]  /*5a30*/  ISETP.GT.U32.OR P3, PT, R70, 0x27f, P3 ;  /* 0x0000027f4600780c */ /* 0x000fc40001f64470 */
[----:B------:R-:W-:Y:S01]  /*5a40*/  ISETP.GT.U32.OR P6, PT, R70, 0x27f, P6 ;  /* 0x0000027f4600780c */ /* 0x000fe200037c4470 */
[----:B------:R-:W-:-:S12]  /*5a50*/  @!P5 BRA `(.L_x_1127) ;  /* 0x000000000048d947 */ /* 0x000fd80003800000 */
[----:B------:R-:W-:Y:S01]  /*5a60*/  FFMA.FTZ R0, R77, R24, R26 ;  /* 0x000000184d007223 */ /* 0x000fe2000001001a */
[----:B-1----:R-:W-:-:S03]  /*5a70*/  FFMA.FTZ R6, R76, R25, R27 ;  /* 0x000000194c067223 */ /* 0x002fc6000001001b */
[----:B------:R-:W-:Y:S01]  /*5a80*/  FMUL.FTZ R7, R0, -1.4426950216293334961 ;  /* 0xbfb8aa3b00077820 */ /* 0x000fe20000410000 */
[----:B---3--:R-:W-:-:S05]  /*5a90*/  FMUL.FTZ R10, R6, -1.4426950216293334961 ;  /* 0xbfb8aa3b060a7820 */ /* 0x008fca0000410000 */
[----:B------:R-:W1:Y:S08]  /*5aa0*/  MUFU.EX2 R7, R7 ;  /* 0x0000000700077308 */ /* 0x000e700000000800 */
[----:B------:R-:W3:Y:S01]  /*5ab0*/  MUFU.EX2 R10, R10 ;  /* 0x0000000a000a7308 */ /* 0x000ee20000000800 */
[----:B-1----:R-:W-:-:S07]  /*5ac0*/  FADD.FTZ R8, R7, 1 ;  /* 0x3f80000007087421 */ /* 0x002fce0000010000 */
[----:B------:R-:W1:Y:S01]  /*5ad0*/  MUFU.RCP R9, R8 ;  /* 0x0000000800097308 */ /* 0x000e620000001000 */
[----:B---3--:R-:W-:-:S07]  /*5ae0*/  FADD.FTZ R11, R10, 1 ;  /* 0x3f8000000a0b7421 */ /* 0x008fce0000010000 */
[----:B0-----:R-:W0:Y:S01]  /*5af0*/  MUFU.RCP R12, R11 ;  /* 0x0000000b000c7308 */ /* 0x001e220000001000 */
        /* <DEDUP_REMOVED lines=8> */
.L_x_1127:
        /* <DEDUP_REMOVED lines=12> */
[----:B---3--:R-:W-:Y:S01]  /*5c40*/  FFMA.FTZ R11, R25, R15, -R76 ;  /* 0x0000000f190b7223 */ /* 0x008fe2000001084c */
[----:B------:R-:W-:Y:S02]  /*5c50*/  LEA R8, P4, R6, UR12, 0x2 ;  /* 0x0000000c06087c11 */ /* 0x000fe4000f8810ff */
[-C--:B------:R-:W-:Y:S01]  /*5c60*/  FMUL.FTZ R10, R77, R72.reuse ;  /* 0x000000484d0a7220 */ /* 0x080fe20000410000 */
[----:B------:R-:W-:Y:S01]  /*5c70*/  IADD3 R59, R7, R59, RZ ;  /* 0x0000003b073b7210 */ /* 0x000fe20007ffe0ff */
[----:B------:R-:W-:-:S03]  /*5c80*/  FMUL.FTZ R11, R11, R72 ;  /* 0x000000480b0b7220 */ /* 0x000fc60000410000 */
[----:B------:R-:W-:-:S05]  /*5c90*/  LEA.HI.X R9, R6, UR13, R59, 0x2, P4 ;  /* 0x0000000d06097c11 */ /* 0x000fca000a0f143b */
[----:B------:R4:W-:Y:S02]  /*5ca0*/  STG.E.64 desc[UR8][R8.64], R10 ;  /* 0x0000000a08007986 */ /* 0x0009e4000c101b08 */
.L_x_1129:
[----:B------:R-:W-:Y:S05]  /*5cb0*/  BSYNC B0 ;  /* 0x0000000000007941 */ /* 0x000fea0003800000 */
.L_x_1128:
[----:B------:R-:W-:Y:S05]  /*5cc0*/  @!P5 BRA `(.L_x_1130) ;  /* 0x000000000048d947 */ /* 0x000fea0003800000 */
[----:B------:R-:W-:Y:S01]  /*5cd0*/  FFMA.FTZ R0, R79, R24, R26 ;  /* 0x000000184f007223 */ /* 0x000fe2000001001a */
[----:B-1----:R-:W-:-:S03]  /*5ce0*/  FFMA.FTZ R6, R78, R25, R27 ;  /* 0x000000194e067223 */ /* 0x002fc6000001001b */
[----:B------:R-:W-:Y:S01]  /*5cf0*/  FMUL.FTZ R7, R0, -1.4426950216293334961 ;  /* 0xbfb8aa3b00077820 */ /* 0x000fe20000410000 */
[----:B---34-:R-:W-:-:S05]  /*5d00*/  FMUL.FTZ R10, R6, -1.4426950216293334961 ;  /* 0xbfb8aa3b060a7820 */ /* 0x018fca0000410000 */
        /* <DEDUP_REMOVED lines=14> */
.L_x_1130:
        /* <DEDUP_REMOVED lines=12> */
[----:B---34-:R-:W-:Y:S01]  /*5eb0*/  FFMA.FTZ R11, R25, R17, -R78 ;  /* 0x00000011190b7223 */ /* 0x018fe2000001084e */
[----:B------:R-:W-:Y:S02]  /*5ec0*/  LEA R8, P0, R6, UR12, 0x2 ;  /* 0x0000000c06087c11 */ /* 0x000fe4000f8010ff */
[-C--:B------:R-:W-:Y:S01]  /*5ed0*/  FMUL.FTZ R10, R79, R72.reuse ;  /* 0x000000484f0a7220 */ /* 0x080fe20000410000 */
[----:B------:R-:W-:Y:S01]  /*5ee0*/  IADD3 R57, R7, R57, RZ ;  /* 0x0000003907397210 */ /* 0x000fe20007ffe0ff */
[----:B------:R-:W-:-:S03]  /*5ef0*/  FMUL.FTZ R11, R11, R72 ;  /* 0x000000480b0b7220 */ /* 0x000fc60000410000 */
[----:B------:R-:W-:-:S05]  /*5f00*/  LEA.HI.X R9, R6, UR13, R57, 0x2, P0 ;  /* 0x0000000d06097c11 */ /* 0x000fca00080f1439 */
[----:B------:R1:W-:Y:S02]  /*5f10*/  STG.E.64 desc[UR8][R8.64], R10 ;  /* 0x0000000a08007986 */ /* 0x0003e4000c101b08 */
.L_x_1132:
[----:B------:R-:W-:Y:S05]  /*5f20*/  BSYNC B0 ;  /* 0x0000000000007941 */ /* 0x000fea0003800000 */
.L_x_1131:
        /* <DEDUP_REMOVED lines=19> */
.L_x_1133:
        /* <DEDUP_REMOVED lines=9> */
[----:B---34-:R-:W-:Y:S01]  /*60f0*/  IMAD.WIDE.U32 R8, R60, UR12, R6 ;  /* 0x0000000c3c087c25 */ /* 0x018fe2000f8e0006 */
        /* <DEDUP_REMOVED lines=9> */
.L_x_1135:
[----:B------:R-:W-:Y:S05]  /*6190*/  BSYNC B0 ;  /* 0x0000000000007941 */ /* 0x000fea0003800000 */
.L_x_1134:
        /* <DEDUP_REMOVED lines=19> */
.L_x_1136:
        /* <DEDUP_REMOVED lines=19> */
.L_x_1138:
[----:B------:R-:W-:Y:S05]  /*6400*/  BSYNC B0 ;  /* 0x0000000000007941 */ /* 0x000fea0003800000 */
.L_x_1137:
[----:B------:R-:W-:Y:S05]  /*6410*/  @!P5 BRA `(.L_x_1139) ;  /* 0x000000000048d947 */ /* 0x000fea0003800000 */
[----:B------:R-:W-:Y:S01]  /*6420*/  FFMA.FTZ R26, R85, R24, R26 ;  /* 0x00000018551a7223 */ /* 0x000fe2000001001a */
[----:B------:R-:W-:-:S03]  /*6430*/  FFMA.FTZ R27, R84, R25, R27 ;  /* 0x00000019541b7223 */ /* 0x000fc6000001001b */
[----:B------:R-:W-:Y:S01]  /*6440*/  FMUL.FTZ R0, R26, -1.4426950216293334961 ;  /* 0xbfb8aa3b1a007820 */ /* 0x000fe20000410000 */
[----:B-1-34-:R-:W-:-:S05]  /*6450*/  FMUL.FTZ R8, R27, -1.4426950216293334961 ;  /* 0xbfb8aa3b1b087820 */ /* 0x01afca0000410000 */
[----:B------:R-:W1:Y:S08]  /*6460*/  MUFU.EX2 R0, R0 ;  /* 0x0000000000007308 */ /* 0x000e700000000800 */
[----:B------:R-:W3:Y:S01]  /*6470*/  MUFU.EX2 R8, R8 ;  /* 0x0000000800087308 */ /* 0x000ee20000000800 */
[----:B-1----:R-:W-:-:S07]  /*6480*/  FADD.FTZ R6, R0, 1 ;  /* 0x3f80000000067421 */ /* 0x002fce0000010000 */
[----:B------:R-:W1:Y:S01]  /*6490*/  MUFU.RCP R7, R6 ;  /* 0x0000000600077308 */ /* 0x000e620000001000 */
[----:B---3--:R-:W-:-:S07]  /*64a0*/  FADD.FTZ R9, R8, 1 ;  /* 0x3f80000008097421 */ /* 0x008fce0000010000 */
        /* <DEDUP_REMOVED lines=9> */
.L_x_1139:
[----:B------:R-:W-:Y:S04]  /*6540*/  BSSY B0, `(.L_x_1140) ;  /* 0x0000012000007945 */ /* 0x000fe80003800000 */
        /* <DEDUP_REMOVED lines=11> */
[-C--:B------:R-:W-:Y:S01]  /*6600*/  FMUL.FTZ R22, R85, R72.reuse ;  /* 0x0000004855167220 */ /* 0x080fe20000410000 */
[----:B-1----:R-:W-:Y:S01]  /*6610*/  LEA R6, P0, R88, UR12, 0x2 ;  /* 0x0000000c58067c11 */ /* 0x002fe2000f8010ff */
[----:B------:R-:W-:Y:S01]  /*6620*/  FMUL.FTZ R23, R23, R72 ;  /* 0x0000004817177220 */ /* 0x000fe20000410000 */
[----:B------:R-:W-:-:S04]  /*6630*/  IADD3 R51, R89, R51, RZ ;  /* 0x0000003359337210 */ /* 0x000fc80007ffe0ff */
[----:B------:R-:W-:-:S05]  /*6640*/  LEA.HI.X R7, R88, UR13, R51, 0x2, P0 ;  /* 0x0000000d58077c11 */ /* 0x000fca00080f1433 */
[----:B------:R1:W-:Y:S02]  /*6650*/  STG.E.64 desc[UR8][R6.64], R22 ;  /* 0x0000001606007986 */ /* 0x0003e4000c101b08 */
.L_x_1141:
[----:B------:R-:W-:Y:S05]  /*6660*/  BSYNC B0 ;  /* 0x0000000000007941 */ /* 0x000fea0003800000 */
.L_x_1140:
[----:B------:R-:W5:Y:S01]  /*6670*/  LDC R0, c[0x0][0x10] ;  /* 0x00000400ff007b82 */ /* 0x000f620000000800 */
[----:B------:R-:W-:Y:S02]  /*6680*/  IADD3 R54, R54, 0x1, RZ ;  /* 0x0000000136367810 */ /* 0x000fe40007ffe0ff */
[----:B-----5:R-:W-:-:S04]  /*6690*/  IADD3 R69, R0, R69, RZ ;  /* 0x0000004500457210 */ /* 0x020fc80007ffe0ff */
[----:B------:R-:W-:-:S13]  /*66a0*/  ISETP.GE.AND P0, PT, R69, UR4, PT ;  /* 0x0000000445007c0c */ /* 0x000fda000bf06270 */
[----:B------:R-:W-:Y:S05]  /*66b0*/  @!P0 BRA `(.L_x_1142) ;  /* 0xffffff9c00208947 */ /* 0x000fea000383ffff */
.L_x_1091:
[----:B------:R-:W5:Y:S01]  /*66c0*/  LDC R4, c[0x0][0xc] ;  /* 0x00000300ff047b82 */ /* 0x000f620000000800 */
[----:B------:R-:W-:Y:S01]  /*66d0*/  ISETP.NE.AND P1, PT, R70, RZ, PT ;  /* 0x000000ff4600720c */ /* 0x000fe20003f25270 */
[----:B------:R-:W-:Y:S06]  /*66e0*/  BSSY B0, `(.L_x_1143) ;  /* 0x0000011000007945 */ /* 0x000fec0003800000 */
[----:B-1----:R-:W1:Y:S08]  /*66f0*/  LDC R7, c[0x0][0x10] ;  /* 0x00000400ff077b82 */ /* 0x002e700000000800 */
[----:B--2---:R-:W2:Y:S01]  /*6700*/  LDC.64 R2, c[0x0][0x258] ;  /* 0x00009600ff027b82 */ /* 0x004ea20000000a00 */
[----:B-----5:R-:W-:-:S02]  /*6710*/  ISETP.NE.AND P0, PT, R4, 0x1, PT ;  /* 0x000000010400780c */ /* 0x020fc40003f05270 */
[----:B-1----:R-:W-:-:S04]  /*6720*/  SHF.L.U32 R0, R7, 0x1, RZ ;  /* 0x0000000107007819 */ /* 0x002fc800000006ff */
[----:B------:R-:W-:-:S05]  /*6730*/  SEL R5, R0, RZ, P0 ;  /* 0x000000ff00057207 */ /* 0x000fca0000000000 */
[----:B--2---:R-:W-:Y:S01]  /*6740*/  IMAD.WIDE.U32 R2, R5, 0x4, R2 ;  /* 0x0000000405027825 */ /* 0x004fe200078e0002 */
        /* <DEDUP_REMOVED lines=10> */
.L_x_1144:
[----:B------:R-:W-:Y:S05]  /*67f0*/  BSYNC B0 ;  /* 0x0000000000007941 */ /* 0x000fea0003800000 */
.L_x_1143:
        /* <DEDUP_REMOVED lines=11> */
.L_x_1146:
[----:B------:R-:W2:Y:S04]  /*68b0*/  LDG.E.STRONG.GPU R5, desc[UR8][R2.64] ;  /* 0x0000000802057981 */ /* 0x000ea8000c1ef900 */
[----:B--2---:R-:W-:Y:S01]  /*68c0*/  CCTL.IVALL ;  /* 0x00000000ff00798f */ /* 0x004fe20002000000 */
[----:B------:R-:W-:Y:S05]  /*68d0*/  YIELD ;  /* 0x0000000000007946 */ /* 0x000fea0003800000 */
[----:B------:R-:W-:-:S13]  /*68e0*/  ISETP.NE.AND P0, PT, R5, R0, PT ;  /* 0x000000000500720c */ /* 0x000fda0003f05270 */
[----:B------:R-:W-:Y:S05]  /*68f0*/  @P0 BRA `(.L_x_1146) ;  /* 0xfffffffc00ec0947 */ /* 0x000fea000383ffff */
.L_x_1145:
        /* <DEDUP_REMOVED lines=23> */
[----:B0-----:R-:W-:-:S07]  /*6a70*/  SHF.L.U64.HI R31, R29, 0x2, R2 ;  /* 0x000000021d1f7819 */ /* 0x001fce0000010202 */
.L_x_1147:
[----:B------:R-:W-:-:S04]  /*6a80*/  LEA R6, P0, R70, UR4, 0x2 ;  /* 0x0000000446067c11 */ /* 0x000fc8000f8010ff */
[----:B------:R-:W-:Y:S02]  /*6a90*/  LEA.HI.X R7, R70, UR5, R0, 0x2, P0 ;  /* 0x0000000546077c11 */ /* 0x000fe400080f1400 */
[-C--:B---34-:R-:W-:Y:S02]  /*6aa0*/  LEA R8, P0, R25, R6.reuse, 0x2 ;  /* 0x0000000619087211 */ /* 0x098fe400078010ff */
[-C--:B------:R-:W-:Y:S01]  /*6ab0*/  LEA R12, P1, R22, R6.reuse, 0x2 ;  /* 0x00000006160c7211 */ /* 0x080fe200078210ff */
[----:B0-----:R-:W3:Y:S01]  /*6ac0*/  LDG.E R18, desc[UR8][R6.64] ;  /* 0x0000000806127981 */ /* 0x001ee2000c1e1900 */
        /* <DEDUP_REMOVED lines=18> */
.L_x_1148:
        /* <DEDUP_REMOVED lines=9> */
.L_x_2306:


//--------------------- .text._Z35group_norm_nhwc_bwd_one_pass_kernelI11Fp32IOBf16WLi64ELi20ELi640EEv26Group_norm_nhwc_bwd_params --------------------------
	.section	.text._Z35group_norm_nhwc_bwd_one_pass_kernelI11Fp32IOBf16WLi64ELi20ELi640EEv26Group_norm_nhwc_bwd_params,"ax",@progbits
	.align	128
        .global         _Z35group_norm_nhwc_bwd_one_pass_kernelI11Fp32IOBf16WLi64ELi20ELi640EEv26Group_norm_nhwc_bwd_params
        .type           _Z35group_norm_nhwc_bwd_one_pass_kernelI11Fp32IOBf16WLi64ELi20ELi640EEv26Group_norm_nhwc_bwd_params,@function
        .size           _Z35group_norm_nhwc_bwd_one_pass_kernelI11Fp32IOBf16WLi64ELi20ELi640EEv26Group_norm_nhwc_bwd_params,(.L_x_2307 - _Z35group_norm_nhwc_bwd_one_pass_kernelI11Fp32IOBf16WLi64ELi20ELi640EEv26Group_norm_nhwc_bwd_params)
        .other          _Z35group_norm_nhwc_bwd_one_pass_kernelI11Fp32IOBf16WLi64ELi20ELi640EEv26Group_norm_nhwc_bwd_params,@"STO_CUDA_ENTRY STV_DEFAULT"
_Z35group_norm_nhwc_bwd_one_pass_kernelI11Fp32IOBf16WLi64ELi20ELi640EEv26Group_norm_nhwc_bwd_params:
.text._Z35group_norm_nhwc_bwd_one_pass_kernelI11Fp32IOBf16WLi64ELi20ELi640EEv26Group_norm_nhwc_bwd_params:
        /* <DEDUP_REMOVED lines=46> */
.L_x_1172:
[----:B01----:R-:W0:Y:S01]  /*02e0*/  LDC R8, c[0x0][0x2a0] ;  /* 0x0000a800ff087b82 */ /* 0x003e220000000800 */
[----:B------:R-:W-:Y:S01]  /*02f0*/  ULDC.64 UR6, c[0x0][0x248] ;  /* 0x0000920000067ab9 */ /* 0x000fe20000000a00 */
[----:B------:R-:W-:Y:S01]  /*0300*/  ISETP.LE.AND P4, PT, RZ, UR8, PT ;  /* 0x00000008ff007c0c */ /* 0x000fe2000bf83270 */
[----:B------:R-:W-:-:S05]  /*0310*/  UIMAD.WIDE UR6, UR8, 0x8, UR6 ;  /* 0x00000008080678a5 */ /* 0x000fca000f8e0206 */
[----:B------:R-:W1:Y:S01]  /*0320*/  @P1 LDC.64 R12, c[0x0][0x288] ;  /* 0x0000a200ff0c1b82 */ /* 0x000e620000000a00 */
[----:B0-----:R-:W-:-:S04]  /*0330*/  IABS R7, R8 ;  /* 0x0000000800077213 */ /* 0x001fc80000000000 */
[----:B--2---:R-:W0:Y:S08]  /*0340*/  I2F.RP R4, R7 ;  /* 0x0000000700047306 */ /* 0x004e300000209400 */
[----:B0-----:R-:W0:Y:S02]  /*0350*/  MUFU.RCP R4, R4 ;  /* 0x0000000400047308 */ /* 0x001e240000001000 */
[----:B0-----:R-:W-:-:S06]  /*0360*/  IADD3 R2, R4, 0xffffffe, RZ ;  /* 0x0ffffffe04027810 */ /* 0x001fcc0007ffe0ff */
[----:B------:R0:W2:Y:S02]  /*0370*/  F2I.FTZ.U32.TRUNC.NTZ R3, R2 ;  /* 0x0000000200037305 */ /* 0x0000a4000021f000 */
[----:B0-----:R-:W-:Y:S01]  /*0380*/  HFMA2.MMA R2, -RZ, RZ, 0, 0 ;  /* 0x00000000ff027435 */ /* 0x001fe200000001ff */
[----:B--2---:R-:W-:-:S05]  /*0390*/  IADD3 R6, RZ, -R3, RZ ;  /* 0x80000003ff067210 */ /* 0x004fca0007ffe0ff */
[----:B------:R-:W-:Y:S01]  /*03a0*/  IMAD R5, R6, R7, RZ ;  /* 0x0000000706057224 */ /* 0x000fe200078e02ff */
[----:B------:R-:W-:-:S03]  /*03b0*/  IABS R6, UR8 ;  /* 0x0000000800067c13 */ /* 0x000fc60008000000 */
[----:B------:R-:W-:Y:S01]  /*03c0*/  IMAD.HI.U32 R3, R3, R5, R2 ;  /* 0x0000000503037227 */ /* 0x000fe200078e0002 */
[----:B------:R-:W-:-:S05]  /*03d0*/  MOV R2, UR6 ;  /* 0x0000000600027c02 */ /* 0x000fca0008000f00 */
[----:B------:R-:W-:Y:S01]  /*03e0*/  IMAD.HI.U32 R5, R3, R6, RZ ;  /* 0x0000000603057227 */ /* 0x000fe200078e00ff */
[----:B------:R-:W-:Y:S01]  /*03f0*/  MOV R3, UR7 ;  /* 0x0000000700037c02 */ /* 0x000fe20008000f00 */
[----:B------:R-:W-:-:S03]  /*0400*/  ULDC.64 UR6, c[0x0][0x298] ;  /* 0x0000a60000067ab9 */ /* 0x000fc60000000a00 */
[----:B------:R-:W-:Y:S02]  /*0410*/  IADD3 R4, -R5, RZ, RZ ;  /* 0x000000ff05047210 */ /* 0x000fe40007ffe1ff */
[----:B------:R-:W2:Y:S03]  /*0420*/  LDG.E.64 R2, desc[UR14][R2.64] ;  /* 0x0000000e02027981 */ /* 0x000ea6000c1e1b00 */
        /* <DEDUP_REMOVED lines=26> */
[----:B------:R-:W-:Y:S02]  /*05d0*/  IMAD R11, R5, UR7, R4 ;  /* 0x00000007050b7c24 */ /* 0x000fe4000f8e0204 */
[----:B-1----:R-:W-:-:S03]  /*05e0*/  @P1 IMAD R4, R45, R12, RZ ;  /* 0x0000000c2d041224 */ /* 0x002fc600078e02ff */
[----:B------:R-:W-:Y:S01]  /*05f0*/  IADD3 R5, R35, R11, RZ ;  /* 0x0000000b23057210 */ /* 0x000fe20007ffe0ff */
[----:B------:R-:W-:Y:S01]  /*0600*/  @P1 IMAD R11, R40, R13, R4 ;  /* 0x0000000d280b1224 */ /* 0x000fe200078e0204 */
[----:B------:R-:W-:-:S05]  /*0610*/  @P1 MOV R4, R34 ;  /* 0x0000002200041202 */ /* 0x000fca0000000f00 */
[----:B------:R-:W-:-:S05]  /*0620*/  @P1 IMAD.WIDE.U32 R12, R40, R12, R4 ;  /* 0x0000000c280c1225 */ /* 0x000fca00078e0004 */
[----:B------:R-:W-:Y:S02]  /*0630*/  @P1 IADD3 R11, R13, R11, RZ ;  /* 0x0000000b0d0b1210 */ /* 0x000fe40007ffe0ff */
[C---:B------:R-:W-:Y:S02]  /*0640*/  @P1 SHF.L.U32 R15, R12.reuse, 0x2, RZ ;  /* 0x000000020c0f1819 */ /* 0x040fe400000006ff */
[----:B------:R-:W-:Y:S02]  /*0650*/  @P1 SHF.L.U64.HI R16, R12, 0x2, R11 ;  /* 0x000000020c101819 */ /* 0x000fe4000001020b */
[C---:B---3--:R-:W-:Y:S02]  /*0660*/  @P1 IADD3 R12, P0, R15.reuse, R6, RZ ;  /* 0x000000060f0c1210 */ /* 0x048fe40007f1e0ff */
[----:B0-----:R-:W-:Y:S02]  /*0670*/  @P1 IADD3 R14, P2, R15, R8, RZ ;  /* 0x000000080f0e1210 */ /* 0x001fe40007f5e0ff */
[----:B------:R-:W-:-:S02]  /*0680*/  @P1 IADD3.X R13, R16, R7, RZ, P0, !PT ;  /* 0x00000007100d1210 */ /* 0x000fc400007fe4ff */
[----:B------:R-:W-:Y:S02]  /*0690*/  CS2R R6, SRZ ;  /* 0x0000000000067805 */ /* 0x000fe4000001ff00 */
[----:B------:R-:W-:Y:S02]  /*06a0*/  @P1 IADD3.X R15, R16, R9, RZ, P2, !PT ;  /* 0x00000009100f1210 */ /* 0x000fe400017fe4ff */
[----:B------:R-:W-:-:S03]  /*06b0*/  CS2R R8, SRZ ;  /* 0x0000000000087805 */ /* 0x000fc6000001ff00 */
[----:B------:R0:W5:Y:S04]  /*06c0*/  @P1 LDG.E.64 R6, desc[UR14][R14.64] ;  /* 0x0000000e0e061981 */ /* 0x000168000c1e1b00 */
[----:B------:R0:W5:Y:S01]  /*06d0*/  @P1 LDG.E.64 R8, desc[UR14][R12.64] ;  /* 0x0000000e0c081981 */ /* 0x000162000c1e1b00 */
[----:B------:R-:W-:Y:S01]  /*06e0*/  UMOV UR9, 0x3f800000 ;  /* 0x3f80000000097882 */ /* 0x000fe20000000000 */
[----:B------:R-:W-:Y:S01]  /*06f0*/  BSSY B0, `(.L_x_1150) ;  /* 0x0000022000007945 */ /* 0x000fe20003800000 */
[----:B------:R-:W-:Y:S02]  /*0700*/  HFMA2.MMA R41, -RZ, RZ, 0, 0 ;  /* 0x00000000ff297435 */ /* 0x000fe400000001ff */
[----:B------:R-:W-:Y:S01]  /*0710*/  HFMA2.MMA R36, -RZ, RZ, 0, 0 ;  /* 0x00000000ff247435 */ /* 0x000fe200000001ff */
[----:B------:R-:W-:-:S02]  /*0720*/  ISETP.NE.AND P3, PT, RZ, UR18, PT ;  /* 0x00000012ff007c0c */ /* 0x000fc4000bf65270 */
[----:B------:R-:W-:Y:S01]  /*0730*/  MOV R39, RZ ;  /* 0x000000ff00277202 */ /* 0x000fe20000000f00 */
[----:B--2---:R-:W-:-:S05]  /*0740*/  FFMA.FTZ R3, -R2, R2, R3 ;  /* 0x0000000202037223 */ /* 0x004fca0000010103 */
[----:B------:R-:W-:-:S13]  /*0750*/  FSETP.GTU.FTZ.AND P0, PT, R3, RZ, PT ;  /* 0x000000ff0300720b */ /* 0x000fda0003f1c000 */
[----:B------:R-:W-:Y:S01]  /*0760*/  VOTEU.ANY UP0, P0 ;  /* 0x00000000003f7886 */ /* 0x000fe20000000100 */
[----:B------:R-:W-:-:S04]  /*0770*/  PLOP3.LUT P0, PT, PT, PT, UP0, 0x80, 0x0 ;  /* 0x000000000000781c */ /* 0x000fc80003f0f008 */
[----:B------:R-:W-:-:S09]  /*0780*/  @UP0 ULDC UR6, c[0x0][0x250] ;  /* 0x0000940000060ab9 */ /* 0x000fd20000000800 */
[----:B------:R-:W-:-:S06]  /*0790*/  @P0 FADD.FTZ R11, R3, UR6 ;  /* 0x00000006030b0e21 */ /* 0x000fcc0008010000 */
[----:B------:R-:W1:Y:S01]  /*07a0*/  @P0 MUFU.RSQ R11, R11 ;  /* 0x0000000b000b0308 */ /* 0x000e620000001400 */
[----:B------:R-:W-:Y:S02]  /*07b0*/  MOV R3, RZ ;  /* 0x000000ff00037202 */ /* 0x000fe40000000f00 */
        /* <DEDUP_REMOVED lines=8> */
[----:B------:R-:W1:Y:S02]  /*0840*/  @P0 LDC.64 R12, c[0x0][0x240] ;  /* 0x00009000ff0c0b82 */ /* 0x000e640000000a00 */
[----:B-1----:R-:W-:-:S04]  /*0850*/  @P0 LEA R12, P2, R11, R12, 0x1 ;  /* 0x0000000c0b0c0211 */ /* 0x002fc800078408ff */
[C---:B------:R-:W-:Y:S01]  /*0860*/  @P0 LEA.HI.X R13, R11.reuse, R13, R10, 0x1, P2 ;  /* 0x0000000d0b0d0211 */ /* 0x040fe200010f0c0a */
[----:B0-----:R-:W-:-:S04]  /*0870*/  IMAD.WIDE R10, R11, 0x2, R14 ;  /* 0x000000020b0a7825 */ /* 0x001fc800078e020e */
[----:B------:R-:W2:Y:S04]  /*0880*/  @P0 LDG.E.U16 R15, desc[UR14][R12.64] ;  /* 0x0000000e0c0f0981 */ /* 0x000ea8000c1e1500 */
[----:B------:R-:W3:Y:S04]  /*0890*/  @P0 LDG.E.U16 R14, desc[UR14][R12.64+0x2] ;  /* 0x0000020e0c0e0981 */ /* 0x000ee8000c1e1500 */
[----:B------:R-:W4:Y:S04]  /*08a0*/  LDG.E.U16 R36, desc[UR14][R10.64] ;  /* 0x0000000e0a247981 */ /* 0x000f28000c1e1500 */
[----:B------:R-:W4:Y:S01]  /*08b0*/  LDG.E.U16 R3, desc[UR14][R10.64+0x2] ;  /* 0x0000020e0a037981 */ /* 0x000f22000c1e1500 */
[----:B------:R-:W-:-:S02]  /*08c0*/  MOV R39, RZ ;  /* 0x000000ff00277202 */ /* 0x000fc40000000f00 */
[----:B--2---:R-:W-:Y:S02]  /*08d0*/  @P0 SHF.L.U32 R41, R15, 0x10, RZ ;  /* 0x000000100f290819 */ /* 0x004fe400000006ff */
[----:B---3--:R-:W-:Y:S02]  /*08e0*/  @P0 SHF.L.U32 R39, R14, 0x10, RZ ;  /* 0x000000100e270819 */ /* 0x008fe400000006ff */
[----:B----4-:R-:W-:Y:S02]  /*08f0*/  SHF.L.U32 R36, R36, 0x10, RZ ;  /* 0x0000001024247819 */ /* 0x010fe400000006ff */
[----:B------:R-:W-:-:S07]  /*0900*/  SHF.L.U32 R3, R3, 0x10, RZ ;  /* 0x0000001003037819 */ /* 0x000fce00000006ff */
.L_x_1151:
[----:B------:R-:W-:Y:S05]  /*0910*/  BSYNC B0 ;  /* 0x0000000000007941 */ /* 0x000fea0003800000 */
.L_x_1150:
        /* <DEDUP_REMOVED lines=25> */
.L_x_1152:
[----:B------:R-:W0:Y:S01]  /*0ab0*/  S2R R12, SR_LANEID ;  /* 0x00000000000c7919 */ /* 0x000e220000000000 */
[----:B------:R-:W-:Y:S01]  /*0ac0*/  FMUL.FTZ R9, R11, R36 ;  /* 0x000000240b097220 */ /* 0x000fe20000410000 */
[----:B------:R-:W-:Y:S01]  /*0ad0*/  FMUL.FTZ R10, R2, R3 ;  /* 0x00000003020a7220 */ /* 0x000fe20000410000 */
[----:B------:R-:W1:Y:S01]  /*0ae0*/  S2UR UR17, SR_CgaCtaId ;  /* 0x00000000001179c3 */ /* 0x000e620000008800 */
        /* <DEDUP_REMOVED lines=12> */
[----:B-1----:R-:W-:Y:S01]  /*0bb0*/  ULEA UR6, UR17, UR6, 0x18 ;  /* 0x0000000611067291 */ /* 0x002fe2000f8ec03f */
[----:B0-----:R-:W-:-:S13]  /*0bc0*/  ISETP.GT.AND P0, PT, R12, 0x1e, PT ;  /* 0x0000001e0c00780c */ /* 0x001fda0003f04270 */
        /* <DEDUP_REMOVED lines=22> */
[----:B-1----:R-:W-:Y:S01]  /*0d30*/  @!P0 FADD.FTZ R33, R33, R8 ;  /* 0x0000000821218221 */ /* 0x002fe20000010000 */
[----:B------:R-:W-:Y:S01]  /*0d40*/  ISETP.NE.AND P0, PT, R12, RZ, PT ;  /* 0x000000ff0c00720c */ /* 0x000fe20003f05270 */
[----:B------:R-:W-:Y:S01]  /*0d50*/  FFMA.FTZ R8, R38, R11, RZ ;  /* 0x0000000b26087223 */ /* 0x000fe200000100ff */
[----:B------:R-:W-:Y:S01]  /*0d60*/  FADD.FTZ R11, RZ, R2 ;  /* 0x00000002ff0b7221 */ /* 0x000fe20000010000 */
        /* <DEDUP_REMOVED lines=54> */
.L_x_1154:
[----:B------:R-:W-:Y:S05]  /*10d0*/  BSYNC B0 ;  /* 0x0000000000007941 */ /* 0x000fea0003800000 */
.L_x_1153:
        /* <DEDUP_REMOVED lines=318> */
.L_x_1156:
[----:B------:R-:W-:Y:S05]  /*24c0*/  BSYNC B0 ;  /* 0x0000000000007941 */ /* 0x000fea0003800000 */
.L_x_1155:
        /* <DEDUP_REMOVED lines=20> */
.L_x_1158:
[----:B------:R-:W-:Y:S05]  /*2610*/  BSYNC B0 ;  /* 0x0000000000007941 */ /* 0x000fea0003800000 */
.L_x_1157:
        /* <DEDUP_REMOVED lines=34> */
.L_x_1161:
[----:B------:R-:W2:Y:S04]  /*2840*/  LDG.E.STRONG.GPU R14, desc[UR14][R10.64] ;  /* 0x0000000e0a0e7981 */ /* 0x000ea8000c1ef900 */
[----:B--2---:R-:W-:Y:S01]  /*2850*/  CCTL.IVALL ;  /* 0x00000000ff00798f */ /* 0x004fe20002000000 */
[----:B------:R-:W-:Y:S05]  /*2860*/  YIELD ;  /* 0x0000000000007946 */ /* 0x000fea0003800000 */
[----:B------:R-:W-:-:S13]  /*2870*/  ISETP.NE.AND P0, PT, R14, R17, PT ;  /* 0x000000110e00720c */ /* 0x000fda0003f05270 */
[----:B------:R-:W-:Y:S05]  /*2880*/  @P0 BRA `(.L_x_1161) ;  /* 0xfffffffc00ec0947 */ /* 0x000fea000383ffff */
.L_x_1160:
        /* <DEDUP_REMOVED lines=17> */
.L_x_1165:
        /* <DEDUP_REMOVED lines=115> */
.L_x_1164:
        /* <DEDUP_REMOVED lines=61> */
.L_x_1166:
[----:B------:R-:W-:-:S13]  /*34a0*/  ISETP.NE.OR P0, PT, R10, RZ, P0 ;  /* 0x000000ff0a00720c */ /* 0x000fda0000705670 */
[----:B------:R-:W-:Y:S05]  /*34b0*/  @!P0 BRA `(.L_x_1162) ;  /* 0x00000000007c8947 */ /* 0x000fea0003800000 */
.L_x_1163:
        /* <DEDUP_REMOVED lines=31> */
.L_x_1162:
        /* <DEDUP_REMOVED lines=11> */
.L_x_1168:
[----:B------:R-:W-:Y:S05]  /*3760*/  BSYNC B0 ;  /* 0x0000000000007941 */ /* 0x000fea0003800000 */
.L_x_1167:
        /* <DEDUP_REMOVED lines=16> */
.L_x_1159:
        /* <DEDUP_REMOVED lines=26> */
.L_x_1169:
        /* <DEDUP_REMOVED lines=11> */
[----:B------:R-:W-:Y:S02]  /*3ac0*/  IMAD R13, R40, UR21, R11 ;  /* 0x00000015280d7c24 */ /* 0x000fe4000f8e020b */
[----:B------:R-:W-:Y:S01]  /*3ad0*/  FFMA.FTZ R11, R9, UR6, R38 ;  /* 0x00000006090b7c23 */ /* 0x000fe20008010026 */
[----:B------:R-:W-:Y:S01]  /*3ae0*/  ULDC.64 UR20, c[0x0][0x210] ;  /* 0x0000840000147ab9 */ /* 0x000fe20000000a00 */
[----:B------:R-:W-:Y:S01]  /*3af0*/  FFMA.FTZ R8, R3, R7, -R8 ;  /* 0x0000000703087223 */ /* 0x000fe20000010808 */
[----:B------:R-:W-:Y:S01]  /*3b00*/  LEA R2, P0, R4, UR20, 0x2 ;  /* 0x0000001404027c11 */ /* 0x000fe2000f8010ff */
[----:B------:R-:W-:Y:S01]  /*3b10*/  FFMA.FTZ R11, R36, R6, -R11 ;  /* 0x00000006240b7223 */ /* 0x000fe2000001080b */
[----:B------:R-:W-:Y:S01]  /*3b20*/  IADD3 R13, R5, R13, RZ ;  /* 0x0000000d050d7210 */ /* 0x000fe20007ffe0ff */
[----:B------:R-:W-:-:S03]  /*3b30*/  FMUL.FTZ R5, R8, UR9 ;  /* 0x0000000908057c20 */ /* 0x000fc60008410000 */
[----:B------:R-:W-:Y:S01]  /*3b40*/  LEA.HI.X R3, R4, UR21, R13, 0x2, P0 ;  /* 0x0000001504037c11 */ /* 0x000fe200080f140d */
[----:B------:R-:W-:-:S05]  /*3b50*/  FMUL.FTZ R4, R11, UR9 ;  /* 0x000000090b047c20 */ /* 0x000fca0008410000 */
[----:B------:R2:W-:Y:S02]  /*3b60*/  STG.E.64 desc[UR14][R2.64], R4 ;  /* 0x0000000402007986 */ /* 0x0005e4000c101b0e */
.L_x_1171:
[----:B------:R-:W-:Y:S05]  /*3b70*/  BSYNC B0 ;  /* 0x0000000000007941 */ /* 0x000fea0003800000 */
.L_x_1170:
[----:B------:R-:W-:Y:S01]  /*3b80*/  ULDC UR6, c[0x0][0x10] ;  /* 0x0000040000067ab9 */ /* 0x000fe20000000800 */
[----:B------:R-:W-:Y:S02]  /*3b90*/  UIADD3 UR4, UR4, 0x1, URZ ;  /* 0x0000000104047890 */ /* 0x000fe4000fffe03f */
[----:B------:R-:W-:-:S04]  /*3ba0*/  UIADD3 UR8, UR6, UR8, URZ ;  /* 0x0000000806087290 */ /* 0x000fc8000fffe03f */
[----:B------:R-:W-:-:S06]  /*3bb0*/  UISETP.GE.AND UP0, UPT, UR8, UR5, UPT ;  /* 0x000000050800728c */ /* 0x000fcc000bf06270 */
[----:B------:R-:W-:-:S13]  /*3bc0*/  PLOP3.LUT P0, PT, PT, PT, UP0, 0x80, 0x0 ;  /* 0x000000000000781c */ /* 0x000fda0003f0f008 */
[----:B------:R-:W-:Y:S05]  /*3bd0*/  @!P0 BRA `(.L_x_1172) ;  /* 0xffffffc400c08947 */ /* 0x000fea000383ffff */
.L_x_1149:
        /* <DEDUP_REMOVED lines=19> */
.L_x_1174:
[----:B------:R-:W-:Y:S05]  /*3d10*/  BSYNC B0 ;  /* 0x0000000000007941 */ /* 0x000fea0003800000 */
.L_x_1173:
        /* <DEDUP_REMOVED lines=11> */
.L_x_1176:
[----:B------:R-:W2:Y:S04]  /*3dd0*/  LDG.E.STRONG.GPU R5, desc[UR14][R2.64] ;  /* 0x0000000e02057981 */ /* 0x000ea8000c1ef900 */
[----:B--2---:R-:W-:Y:S01]  /*3de0*/  CCTL.IVALL ;  /* 0x00000000ff00798f */ /* 0x004fe20002000000 */
[----:B------:R-:W-:Y:S05]  /*3df0*/  YIELD ;  /* 0x0000000000007946 */ /* 0x000fea0003800000 */
[----:B------:R-:W-:-:S13]  /*3e00*/  ISETP.NE.AND P0, PT, R5, R4, PT ;  /* 0x000000040500720c */ /* 0x000fda0003f05270 */
[----:B------:R-:W-:Y:S05]  /*3e10*/  @P0 BRA `(.L_x_1176) ;  /* 0xfffffffc00ec0947 */ /* 0x000fea000383ffff */
.L_x_1175:
[----:B------:R-:W-:Y:S05]  /*3e20*/  WARPSYNC.ALL ;  /* 0x0000000000007948 */ /* 0x000fea0003800000 */
[----:B------:R-:W2:Y:S01]  /*3e30*/  LDC.64 R2, c[0x0][0x288] ;  /* 0x0000a200ff027b82 */ /* 0x000ea20000000a00 */
[----:B------:R-:W-:-:S07]  /*3e40*/  SHF.R.S32.HI R10, RZ, 0x1f, R0 ;  /* 0x0000001fff0a7819 */ /* 0x000fce0000011400 */
[----:B------:R-:W-:Y:S01]  /*3e50*/  BAR.SYNC.DEFER_BLOCKING 0x0 ;  /* 0x0000000000007b1d */ /* 0x000fe20000010000 */
[----:B--2---:R-:W-:-:S04]  /*3e60*/  LEA.HI R4, P0, R3, R2, RZ, 0x1 ;  /* 0x0000000203047211 */ /* 0x004fc800078108ff */
[----:B------:R-:W-:-:S04]  /*3e70*/  IADD3.X R5, RZ, R3, RZ, P0, !PT ;  /* 0x00000003ff057210 */ /* 0x000fc800007fe4ff */
[--C-:B------:R-:W-:Y:S02]  /*3e80*/  SHF.R.S64 R25, R4, 0x1, R5.reuse ;  /* 0x0000000104197819 */ /* 0x100fe40000001005 */
[----:B------:R-:W-:Y:S02]  /*3e90*/  SHF.R.S32.HI R20, RZ, 0x1, R5 ;  /* 0x00000001ff147819 */ /* 0x000fe40000011405 */
[----:B------:R-:W-:-:S04]  /*3ea0*/  ISETP.GT.U32.AND P0, PT, R25, R0, PT ;  /* 0x000000001900720c */ /* 0x000fc80003f04070 */
[----:B------:R-:W-:-:S13]  /*3eb0*/  ISETP.GT.AND.EX P0, PT, R20, R10, PT, P0 ;  /* 0x0000000a1400720c */ /* 0x000fda0003f04300 */
[----:B------:R-:W-:Y:S05]  /*3ec0*/  @!P0 EXIT ;  /* 0x000000000000894d */ /* 0x000fea0003800000 */
[C---:B-1----:R-:W-:Y:S01]  /*3ed0*/  IMAD.WIDE.U32 R8, R2.reuse, 0x3, RZ ;  /* 0x0000000302087825 */ /* 0x042fe200078e00ff */
[----:B------:R-:W-:Y:S01]  /*3ee0*/  LEA R11, R3, R3, 0x1 ;  /* 0x00000003030b7211 */ /* 0x000fe200078e08ff */
[----:B------:R-:W1:Y:S01]  /*3ef0*/  LDC.64 R4, c[0x0][0x218] ;  /* 0x00008600ff047b82 */ /* 0x000e620000000a00 */
[----:B------:R-:W-:Y:S01]  /*3f00*/  MOV R13, R10 ;  /* 0x0000000a000d7202 */ /* 0x000fe20000000f00 */
[----:B------:R-:W-:Y:S01]  /*3f10*/  ULDC.64 UR4, c[0x0][0x268] ;  /* 0x00009a0000047ab9 */ /* 0x000fe20000000a00 */
[----:B------:R-:W-:Y:S02]  /*3f20*/  IADD3 R11, R9, R11, RZ ;  /* 0x0000000b090b7210 */ /* 0x000fe40007ffe0ff */
[----:B------:R-:W-:Y:S02]  /*3f30*/  SHF.L.U64.HI R23, R2, 0x2, R3 ;  /* 0x0000000202177819 */ /* 0x000fe40000010203 */
[----:B------:R-:W-:Y:S01]  /*3f40*/  LEA.HI R8, P0, R11, R8, RZ, 0x1 ;  /* 0x000000080b087211 */ /* 0x000fe200078108ff */
[----:B------:R-:W2:Y:S01]  /*3f50*/  LDC.64 R6, c[0x0][0x220] ;  /* 0x00008800ff067b82 */ /* 0x000ea20000000a00 */
[----:B------:R-:W-:-:S02]  /*3f60*/  SHF.L.U64.HI R31, R25, 0x2, R20 ;  /* 0x00000002191f7819 */ /* 0x000fc40000010214 */
[----:B------:R-:W-:-:S04]  /*3f70*/  IADD3.X R11, RZ, R11, RZ, P0, !PT ;  /* 0x0000000bff0b7210 */ /* 0x000fc800007fe4ff */
[--C-:B------:R-:W-:Y:S02]  /*3f80*/  SHF.R.S64 R27, R8, 0x1, R11.reuse ;  /* 0x00000001081b7819 */ /* 0x100fe4000000100b */
[----:B------:R-:W-:-:S04]  /*3f90*/  SHF.R.S32.HI R8, RZ, 0x1, R11 ;  /* 0x00000001ff087819 */ /* 0x000fc8000001140b */
[----:B------:R-:W-:-:S07]  /*3fa0*/  SHF.L.U64.HI R29, R27, 0x2, R8 ;  /* 0x000000021b1d7819 */ /* 0x000fce0000010208 */
.L_x_1177:
[----:B------:R-:W-:-:S04]  /*3fb0*/  LEA R12, P0, R0, UR4, 0x2 ;  /* 0x00000004000c7c11 */ /* 0x000fc8000f8010ff */
[----:B------:R-:W-:Y:S02]  /*3fc0*/  LEA.HI.X R13, R0, UR5, R13, 0x2, P0 ;  /* 0x00000005000d7c11 */ /* 0x000fe400080f140d */
[-C--:B------:R-:W-:Y:S02]  /*3fd0*/  LEA R14, P0, R25, R12.reuse, 0x2 ;  /* 0x0000000c190e7211 */ /* 0x080fe400078010ff */
[-C--:B------:R-:W-:Y:S01]  /*3fe0*/  LEA R18, P2, R27, R12.reuse, 0x2 ;  /* 0x0000000c1b127211 */ /* 0x080fe200078410ff */
[----:B---3--:R3:W4:Y:S01]  /*3ff0*/  LDG.E R3, desc[UR14][R12.64] ;  /* 0x0000000e0c037981 */ /* 0x008722000c1e1900 */
[----:B------:R-:W-:Y:S02]  /*4000*/  LEA R16, P1, R2, R12, 0x2 ;  /* 0x0000000c02107211 */ /* 0x000fe400078210ff */
[C---:B------:R-:W-:Y:S02]  /*4010*/  IADD3.X R15, R13.reuse, R31, RZ, P0, !PT ;  /* 0x0000001f0d0f7210 */ /* 0x040fe400007fe4ff */
[----:B------:R-:W-:-:S02]  /*4020*/  IADD3.X R19, R13, R29, RZ, P2, !PT ;  /* 0x0000001d0d137210 */ /* 0x000fc400017fe4ff */
[----:B------:R-:W-:Y:S01]  /*4030*/  IADD3.X R17, R23, R13, RZ, P1, !PT ;  /* 0x0000000d17117210 */ /* 0x000fe20000ffe4ff */
[----:B------:R-:W4:Y:S04]  /*4040*/  LDG.E R14, desc[UR14][R14.64] ;  /* 0x0000000e0e0e7981 */ /* 0x000f28000c1e1900 */
[----:B------:R-:W5:Y:S04]  /*4050*/  LDG.E R16, desc[UR14][R16.64] ;  /* 0x0000000e10107981 */ /* 0x000f68000c1e1900 */
[----:B------:R-:W5:Y:S01]  /*4060*/  LDG.E R19, desc[UR14][R18.64] ;  /* 0x0000000e12137981 */ /* 0x000f62000c1e1900 */
[----:B------:R-:W-:-:S02]  /*4070*/  SHF.L.U32 R11, R0, 0x1, RZ ;  /* 0x00000001000b7819 */ /* 0x000fc400000006ff */
[----:B------:R-:W-:-:S03]  /*4080*/  IADD3 R0, R0, 0x280, RZ ;  /* 0x0000028000007810 */ /* 0x000fc60007ffe0ff */
[----:B-1----:R-:W-:-:S04]  /*4090*/  IMAD.WIDE R8, R11, 0x2, R4 ;  /* 0x000000020b087825 */ /* 0x002fc800078e0204 */
[----:B--2---:R-:W-:Y:S01]  /*40a0*/  IMAD.WIDE R10, R11, 0x2, R6 ;  /* 0x000000020b0a7825 */ /* 0x004fe200078e0206 */
[----:B------:R-:W-:Y:S02]  /*40b0*/  ISETP.GT.U32.AND P0, PT, R25, R0, PT ;  /* 0x000000001900720c */ /* 0x000fe40003f04070 */
[----:B---3--:R-:W-:-:S04]  /*40c0*/  SHF.R.S32.HI R13, RZ, 0x1f, R0 ;  /* 0x0000001fff0d7819 */ /* 0x008fc80000011400 */
[----:B------:R-:W-:Y:S02]  /*40d0*/  ISETP.GT.AND.EX P0, PT, R20, R13, PT, P0 ;  /* 0x0000000d1400720c */ /* 0x000fe40003f04300 */
[----:B----4-:R-:W-:Y:S02]  /*40e0*/  F2FP.BF16.F32.PACK_AB R3, R14, R3 ;  /* 0x000000030e03723e */ /* 0x010fe400000010ff */
[----:B-----5:R-:W-:-:S03]  /*40f0*/  F2FP.BF16.F32.PACK_AB R21, R19, R16 ;  /* 0x000000101315723e */ /* 0x020fc600000010ff */
[----:B------:R3:W-:Y:S04]  /*4100*/  STG.E desc[UR14][R8.64], R3 ;  /* 0x0000000308007986 */ /* 0x0007e8000c10190e */
[----:B------:R3:W-:Y:S02]  /*4110*/  STG.E desc[UR14][R10.64], R21 ;  /* 0x000000150a007986 */ /* 0x0007e4000c10190e */
[----:B------:R-:W-:Y:S05]  /*4120*/  @P0 BRA `(.L_x_1177) ;  /* 0xfffffffc00a00947 */ /* 0x000fea000383ffff */
[----:B------:R-:W-:Y:S05]  /*4130*/  EXIT ;  /* 0x000000000000794d */ /* 0x000fea0003800000 */
.L_x_1178:
        /* <DEDUP_REMOVED lines=12> */
.L_x_2307:


//--------------------- .text._Z35group_norm_nhwc_bwd_one_pass_kernelI11Fp32IOBf16WLi128ELi20ELi640EEv26Group_norm_nhwc_bwd_params --------------------------
	.section	.text._Z35group_norm_nhwc_bwd_one_pass_kernelI11Fp32IOBf16WLi128ELi20ELi640EEv26Group_norm_nhwc_bwd_params,"ax",@progbits
	.align	128
        .global         _Z35group_norm_nhwc_bwd_one_pass_kernelI11Fp32IOBf16WLi128ELi20ELi640EEv26Group_norm_nhwc_bwd_params
        .type           _Z35group_norm_nhwc_bwd_one_pass_kernelI11Fp32IOBf16WLi128ELi20ELi640EEv26Group_norm_nhwc_bwd_params,@function
        .size           _Z35group_norm_nhwc_bwd_one_pass_kernelI11Fp32IOBf16WLi128ELi20ELi640EEv26Group_norm_nhwc_bwd_params,(.L_x_2308 - _Z35group_norm_nhwc_bwd_one_pass_kernelI11Fp32IOBf16WLi128ELi20ELi640EEv26Group_norm_nhwc_bwd_params)
        .other          _Z35group_norm_nhwc_bwd_one_pass_kernelI11Fp32IOBf16WLi128ELi20ELi640EEv26Group_norm_nhwc_bwd_params,@"STO_CUDA_ENTRY STV_DEFAULT"
_Z35group_norm_nhwc_bwd_one_pass_kernelI11Fp32IOBf16WLi128ELi20ELi640EEv26Group_norm_nhwc_bwd_params:
.text._Z35group_norm_nhwc_bwd_one_pass_kernelI11Fp32IOBf16WLi128ELi20ELi640EEv26Group_norm_nhwc_bwd_params:
        /* <DEDUP_REMOVED lines=45> */
[----:B------:R-:W-:Y:S01]  /*02d0*/  LEA R32, R3, UR4, 0x3 ;  /* 0x0000000403207c11 */ /* 0x000fe2000f8e18ff */
[----:B-1----:R-:W-:-:S10]  /*02e0*/  UMOV UR4, URZ ;  /* 0x0000003f00047c82 */ /* 0x002fd40008000000 */
.L_x_1206:
[----:B0-----:R-:W0:Y:S01]  /*02f0*/  LDC R7, c[0x0][0x2a0] ;  /* 0x0000a800ff077b82 */ /* 0x001e220000000800 */
[----:B------:R-:W-:Y:S01]  /*0300*/  IABS R4, UR7 ;  /* 0x0000000700047c13 */ /* 0x000fe20008000000 */
[----:B------:R-:W-:Y:S01]  /*0310*/  ULDC.64 UR8, c[0x0][0x248] ;  /* 0x0000920000087ab9 */ /* 0x000fe20000000a00 */
[----:B------:R-:W-:Y:S01]  /*0320*/  ULDC.64 UR20, c[0x0][0x290] ;  /* 0x0000a40000147ab9 */ /* 0x000fe20000000a00 */
[----:B------:R-:W-:Y:S02]  /*0330*/  UIMAD.WIDE UR8, UR7, 0x8, UR8 ;  /* 0x00000008070878a5 */ /* 0x000fe4000f8e0208 */
[----:B------:R-:W-:Y:S02]  /*0340*/  ISETP.LE.AND P2, PT, RZ, UR7, PT ;  /* 0x00000007ff007c0c */ /* 0x000fe4000bf43270 */
[----:B------:R-:W1:Y:S01]  /*0350*/  @P1 LDC.64 R16, c[0x0][0x288] ;  /* 0x0000a200ff101b82 */ /* 0x000e620000000a00 */
[----:B------:R-:W-:-:S07]  /*0360*/  SHF.R.S32.HI R21, RZ, 0x1f, R36 ;  /* 0x0000001fff157819 */ /* 0x000fce0000011424 */
[----:B------:R-:W2:Y:S01]  /*0370*/  @P1 LDC.64 R8, c[0x0][0x230] ;  /* 0x00008c00ff081b82 */ /* 0x000ea20000000a00 */
[----:B0-----:R-:W-:-:S07]  /*0380*/  IABS R6, R7 ;  /* 0x0000000700067213 */ /* 0x001fce0000000000 */
[----:B------:R-:W0:Y:S01]  /*0390*/  @P1 LDC.64 R12, c[0x0][0x228] ;  /* 0x00008a00ff0c1b82 */ /* 0x000e220000000a00 */
[----:B------:R-:W3:Y:S08]  /*03a0*/  I2F.RP R0, R6 ;  /* 0x0000000600007306 */ /* 0x000ef00000209400 */
[----:B---3--:R-:W3:Y:S02]  /*03b0*/  MUFU.RCP R0, R0 ;  /* 0x0000000000007308 */ /* 0x008ee40000001000 */
[----:B---3--:R-:W-:-:S02]  /*03c0*/  IADD3 R2, R0, 0xffffffe, RZ ;  /* 0x0ffffffe00027810 */ /* 0x008fc40007ffe0ff */
[----:B------:R-:W-:-:S04]  /*03d0*/  IADD3 R0, R36, 0x40, RZ ;  /* 0x0000004024007810 */ /* 0x000fc80007ffe0ff */
[----:B------:R3:W4:Y:S01]  /*03e0*/  F2I.FTZ.U32.TRUNC.NTZ R3, R2 ;  /* 0x0000000200037305 */ /* 0x000722000021f000 */
[----:B------:R-:W-:Y:S02]  /*03f0*/  ISETP.GE.U32.AND P0, PT, R0, UR20, PT ;  /* 0x0000001400007c0c */ /* 0x000fe4000bf06070 */
[----:B------:R-:W-:-:S04]  /*0400*/  SHF.R.S32.HI R19, RZ, 0x1f, R0 ;  /* 0x0000001fff137819 */ /* 0x000fc80000011400 */
[----:B------:R-:W-:Y:S01]  /*0410*/  ISETP.GE.AND.EX P0, PT, R19, UR21, PT, P0 ;  /* 0x0000001513007c0c */ /* 0x000fe2000bf06300 */
[----:B---3--:R-:W-:-:S03]  /*0420*/  HFMA2.MMA R2, -RZ, RZ, 0, 0 ;  /* 0x00000000ff027435 */ /* 0x008fc600000001ff */
[----:B------:R-:W-:Y:S02]  /*0430*/  ISETP.GT.U32.OR P0, PT, R38, 0x27f, P0 ;  /* 0x0000027f2600780c */ /* 0x000fe40000704470 */
[----:B----4-:R-:W-:-:S05]  /*0440*/  IADD3 R5, RZ, -R3, RZ ;  /* 0x80000003ff057210 */ /* 0x010fca0007ffe0ff */
[----:B------:R-:W-:-:S04]  /*0450*/  IMAD R5, R5, R6, RZ ;  /* 0x0000000605057224 */ /* 0x000fc800078e02ff */
[----:B------:R-:W-:Y:S01]  /*0460*/  IMAD.HI.U32 R3, R3, R5, R2 ;  /* 0x0000000503037227 */ /* 0x000fe200078e0002 */
[----:B------:R-:W-:Y:S01]  /*0470*/  MOV R5, R4 ;  /* 0x0000000400057202 */ /* 0x000fe20000000f00 */
[----:B------:R-:W3:Y:S04]  /*0480*/  @!P0 LDC.64 R14, c[0x0][0x288] ;  /* 0x0000a200ff0e8b82 */ /* 0x000ee80000000a00 */
[----:B------:R-:W-:-:S05]  /*0490*/  IMAD.HI.U32 R4, R3, R5, RZ ;  /* 0x0000000503047227 */ /* 0x000fca00078e00ff */
[----:B------:R-:W-:-:S05]  /*04a0*/  IADD3 R3, -R4, RZ, RZ ;  /* 0x000000ff04037210 */ /* 0x000fca0007ffe1ff */
[----:B------:R-:W-:Y:S01]  /*04b0*/  IMAD R3, R6, R3, R5 ;  /* 0x0000000306037224 */ /* 0x000fe200078e0205 */
[----:B------:R-:W-:-:S04]  /*04c0*/  LOP3.LUT R5, R7, UR7, RZ, 0x3c, !PT ;  /* 0x0000000707057c12 */ /* 0x000fc8000f8e3cff */
[----:B------:R-:W-:Y:S02]  /*04d0*/  ISETP.GT.U32.AND P5, PT, R6, R3, PT ;  /* 0x000000030600720c */ /* 0x000fe40003fa4070 */
[----:B------:R-:W-:-:S11]  /*04e0*/  ISETP.GE.AND P4, PT, R5, RZ, PT ;  /* 0x000000ff0500720c */ /* 0x000fd60003f86270 */
[-C--:B------:R-:W-:Y:S02]  /*04f0*/  @!P5 IADD3 R3, R3, -R6.reuse, RZ ;  /* 0x800000060303d210 */ /* 0x080fe40007ffe0ff */
[----:B------:R-:W-:Y:S02]  /*0500*/  @!P5 IADD3 R4, R4, 0x1, RZ ;  /* 0x000000010404d810 */ /* 0x000fe40007ffe0ff */
[-C--:B------:R-:W-:Y:S02]  /*0510*/  ISETP.GT.U32.AND P6, PT, R6, R3.reuse, PT ;  /* 0x000000030600720c */ /* 0x080fe40003fc4070 */
[CC--:B------:R-:W-:Y:S02]  /*0520*/  IADD3 R2, R3.reuse, -R6.reuse, RZ ;  /* 0x8000000603027210 */ /* 0x0c0fe40007ffe0ff */
[----:B------:R-:W-:Y:S02]  /*0530*/  ISETP.GE.U32.AND P3, PT, R3, R6, PT ;  /* 0x000000060300720c */ /* 0x000fe40003f66070 */
[----:B------:R-:W-:-:S02]  /*0540*/  SEL R31, R2, R3, !P6 ;  /* 0x00000003021f7207 */ /* 0x000fc40007000000 */
[----:B------:R-:W-:Y:S02]  /*0550*/  MOV R2, UR8 ;  /* 0x0000000800027c02 */ /* 0x000fe40008000f00 */
[----:B------:R-:W-:Y:S01]  /*0560*/  MOV R3, UR9 ;  /* 0x0000000900037c02 */ /* 0x000fe20008000f00 */
[----:B------:R-:W-:Y:S01]  /*0570*/  ULDC.64 UR8, c[0x0][0x298] ;  /* 0x0000a60000087ab9 */ /* 0x000fe20000000a00 */
[----:B------:R-:W-:Y:S02]  /*0580*/  ISETP.NE.AND P5, PT, R7, RZ, PT ;  /* 0x000000ff0700720c */ /* 0x000fe40003fa5270 */
[----:B------:R-:W-:Y:S02]  /*0590*/  LOP3.LUT R6, RZ, R7, RZ, 0x33, !PT ;  /* 0x00000007ff067212 */ /* 0x000fe400078e33ff */
[----:B------:R-:W4:Y:S01]  /*05a0*/  LDG.E.64 R2, desc[UR14][R2.64] ;  /* 0x0000000e02027981 */ /* 0x000f22000c1e1b00 */
[----:B------:R-:W-:Y:S02]  /*05b0*/  @!P2 IADD3 R31, -R31, RZ, RZ ;  /* 0x000000ff1f1fa210 */ /* 0x000fe40007ffe1ff */
[----:B------:R-:W-:-:S02]  /*05c0*/  @P3 IADD3 R4, R4, 0x1, RZ ;  /* 0x0000000104043810 */ /* 0x000fc40007ffe0ff */
        /* <DEDUP_REMOVED lines=9> */
[----:B---3--:R-:W-:Y:S01]  /*0660*/  @!P0 IMAD R19, R19, R14, RZ ;  /* 0x0000000e13138224 */ /* 0x008fe200078e02ff */
[----:B------:R-:W3:Y:S01]  /*0670*/  @!P0 LDC.64 R6, c[0x0][0x228] ;  /* 0x00008a00ff068b82 */ /* 0x000ee20000000a00 */
[C---:B------:R-:W-:Y:S02]  /*0680*/  IMAD R45, R5.reuse, UR9, R4 ;  /* 0x00000009052d7c24 */ /* 0x040fe4000f8e0204 */
[----:B------:R-:W-:-:S05]  /*0690*/  IMAD.WIDE.U32 R42, R5, UR8, R42 ;  /* 0x00000008052a7c25 */ /* 0x000fca000f8e002a */
[----:B------:R-:W0:Y:S01]  /*06a0*/  @!P0 LDC.64 R4, c[0x0][0x230] ;  /* 0x00008c00ff048b82 */ /* 0x000e220000000a00 */
[----:B-1----:R-:W-:Y:S01]  /*06b0*/  @P1 IMAD R10, R21, R16, RZ ;  /* 0x00000010150a1224 */ /* 0x002fe200078e02ff */
[----:B------:R-:W-:Y:S02]  /*06c0*/  IADD3 R45, R43, R45, RZ ;  /* 0x0000002d2b2d7210 */ /* 0x000fe40007ffe0ff */
[-C--:B------:R-:W-:Y:S01]  /*06d0*/  @P1 MOV R44, R42.reuse ;  /* 0x0000002a002c1202 */ /* 0x080fe20000000f00 */
[----:B------:R-:W-:Y:S01]  /*06e0*/  @!P0 IMAD R23, R0, R15, R19 ;  /* 0x0000000f00178224 */ /* 0x000fe200078e0213 */
[----:B------:R-:W-:Y:S01]  /*06f0*/  @!P0 MOV R18, R42 ;  /* 0x0000002a00128202 */ /* 0x000fe20000000f00 */
[C---:B------:R-:W-:Y:S01]  /*0700*/  @P1 IMAD R21, R36.reuse, R17, R10 ;  /* 0x0000001124151224 */ /* 0x040fe200078e020a */
[----:B------:R-:W-:Y:S01]  /*0710*/  @!P0 MOV R19, R45 ;  /* 0x0000002d00138202 */ /* 0x000fe20000000f00 */
[----:B------:R-:W-:-:S04]  /*0720*/  @P1 IMAD.WIDE.U32 R16, R36, R16, R44 ;  /* 0x0000001024101225 */ /* 0x000fc800078e002c */
[----:B------:R-:W-:Y:S01]  /*0730*/  @!P0 IMAD.WIDE.U32 R14, R0, R14, R18 ;  /* 0x0000000e000e8225 */ /* 0x000fe200078e0012 */
[----:B------:R-:W-:Y:S02]  /*0740*/  @P1 IADD3 R19, R17, R21, RZ ;  /* 0x0000001511131210 */ /* 0x000fe40007ffe0ff */
[C---:B------:R-:W-:Y:S02]  /*0750*/  @P1 SHF.L.U32 R17, R16.reuse, 0x2, RZ ;  /* 0x0000000210111819 */ /* 0x040fe400000006ff */
[----:B------:R-:W-:Y:S02]  /*0760*/  @P1 SHF.L.U64.HI R0, R16, 0x2, R19 ;  /* 0x0000000210001819 */ /* 0x000fe40000010213 */
[----:B------:R-:W-:Y:S02]  /*0770*/  @!P0 IADD3 R15, R15, R23, RZ ;  /* 0x000000170f0f8210 */ /* 0x000fe40007ffe0ff */
[----:B------:R-:W-:Y:S02]  /*0780*/  @!P0 SHF.L.U32 R19, R14, 0x2, RZ ;  /* 0x000000020e138819 */ /* 0x000fe400000006ff */
[----:B--2---:R-:W-:-:S02]  /*0790*/  @P1 IADD3 R20, P2, R17, R8, RZ ;  /* 0x0000000811141210 */ /* 0x004fc40007f5e0ff */
[----:B------:R-:W-:Y:S02]  /*07a0*/  @!P0 SHF.L.U64.HI R14, R14, 0x2, R15 ;  /* 0x000000020e0e8819 */ /* 0x000fe4000001020f */
[----:B0-----:R-:W-:Y:S02]  /*07b0*/  @!P0 IADD3 R16, P4, R19, R4, RZ ;  /* 0x0000000413108210 */ /* 0x001fe40007f9e0ff */
[----:B------:R-:W-:Y:S02]  /*07c0*/  @P1 IADD3 R12, P3, R17, R12, RZ ;  /* 0x0000000c110c1210 */ /* 0x000fe40007f7e0ff */
[----:B------:R-:W-:Y:S02]  /*07d0*/  @P1 IADD3.X R21, R0, R9, RZ, P2, !PT ;  /* 0x0000000900151210 */ /* 0x000fe400017fe4ff */
[----:B------:R-:W-:Y:S02]  /*07e0*/  CS2R R8, SRZ ;  /* 0x0000000000087805 */ /* 0x000fe4000001ff00 */
[----:B------:R-:W-:-:S02]  /*07f0*/  @!P0 IADD3.X R17, R14, R5, RZ, P4, !PT ;  /* 0x000000050e118210 */ /* 0x000fc400027fe4ff */
[----:B------:R-:W-:Y:S02]  /*0800*/  CS2R R4, SRZ ;  /* 0x0000000000047805 */ /* 0x000fe4000001ff00 */
[----:B------:R-:W-:Y:S01]  /*0810*/  @P1 IADD3.X R13, R0, R13, RZ, P3, !PT ;  /* 0x0000000d000d1210 */ /* 0x000fe20001ffe4ff */
[----:B------:R0:W5:Y:S04]  /*0820*/  @P1 LDG.E.64 R8, desc[UR14][R20.64] ;  /* 0x0000000e14081981 */ /* 0x000168000c1e1b00 */
[----:B------:R0:W5:Y:S01]  /*0830*/  @P1 LDG.E.64 R4, desc[UR14][R12.64] ;  /* 0x0000000e0c041981 */ /* 0x000162000c1e1b00 */
[----:B---3--:R-:W-:-:S04]  /*0840*/  @!P0 IADD3 R18, P5, R19, R6, RZ ;  /* 0x0000000613128210 */ /* 0x008fc80007fbe0ff */
[----:B------:R-:W-:Y:S02]  /*0850*/  @!P0 IADD3.X R19, R14, R7, RZ, P5, !PT ;  /* 0x000000070e138210 */ /* 0x000fe40002ffe4ff */
[----:B------:R-:W-:Y:S02]  /*0860*/  CS2R R14, SRZ ;  /* 0x00000000000e7805 */ /* 0x000fe4000001ff00 */
[----:B------:R-:W-:-:S04]  /*0870*/  CS2R R6, SRZ ;  /* 0x0000000000067805 */ /* 0x000fc8000001ff00 */
[----:B------:R0:W5:Y:S04]  /*0880*/  @!P0 LDG.E.64 R14, desc[UR14][R16.64] ;  /* 0x0000000e100e8981 */ /* 0x000168000c1e1b00 */
[----:B------:R0:W5:Y:S01]  /*0890*/  @!P0 LDG.E.64 R6, desc[UR14][R18.64] ;  /* 0x0000000e12068981 */ /* 0x000162000c1e1b00 */
[----:B------:R-:W-:Y:S01]  /*08a0*/  UMOV UR13, 0x3f800000 ;  /* 0x3f800000000d7882 */ /* 0x000fe20000000000 */
[----:B------:R-:W-:Y:S01]  /*08b0*/  BSSY B0, `(.L_x_1180) ;  /* 0x000001f000007945 */ /* 0x000fe20003800000 */
[----:B------:R-:W-:Y:S01]  /*08c0*/  HFMA2.MMA R39, -RZ, RZ, 0, 0 ;  /* 0x00000000ff277435 */ /* 0x000fe200000001ff */
[----:B------:R-:W-:Y:S02]  /*08d0*/  MOV R37, RZ ;  /* 0x000000ff00257202 */ /* 0x000fe40000000f00 */
[----:B------:R-:W-:Y:S01]  /*08e0*/  CS2R R34, SRZ ;  /* 0x0000000000227805 */ /* 0x000fe2000001ff00 */
[----:B----4-:R-:W-:-:S05]  /*08f0*/  FFMA.FTZ R3, -R2, R2, R3 ;  /* 0x0000000202037223 */ /* 0x010fca0000010103 */
        /* <DEDUP_REMOVED lines=22> */
[----:B--2---:R-:W-:-:S02]  /*0a60*/  @P0 SHF.L.U32 R37, R3, 0x10, RZ ;  /* 0x0000001003250819 */ /* 0x004fc400000006ff */
[----:B---3--:R-:W-:Y:S02]  /*0a70*/  @P0 SHF.L.U32 R35, R0, 0x10, RZ ;  /* 0x0000001000230819 */ /* 0x008fe400000006ff */
[----:B----4-:R-:W-:Y:S02]  /*0a80*/  SHF.L.U32 R39, R39, 0x10, RZ ;  /* 0x0000001027277819 */ /* 0x010fe400000006ff */
[----:B------:R-:W-:-:S07]  /*0a90*/  SHF.L.U32 R34, R34, 0x10, RZ ;  /* 0x0000001022227819 */ /* 0x000fce00000006ff */
.L_x_1181:
[----:B------:R-:W-:Y:S05]  /*0aa0*/  BSYNC B0 ;  /* 0x0000000000007941 */ /* 0x000fea0003800000 */
.L_x_1180:
        /* <DEDUP_REMOVED lines=29> */
.L_x_1182:
[----:B------:R-:W-:Y:S01]  /*0c80*/  FMUL.FTZ R17, R8, R39 ;  /* 0x0000002708117220 */ /* 0x000fe20000410000 */
        /* <DEDUP_REMOVED lines=25> */
.L_x_1183:
        /* <DEDUP_REMOVED lines=16> */
[----:B------:R-:W-:Y:S01]  /*0f20*/  BSSY B0, `(.L_x_1184) ;  /* 0x0000058000007945 */ /* 0x000fe20003800000 */
[----:B------:R-:W-:Y:S01]  /*0f30*/  ISETP.GT.U32.AND P4, PT, R38, 0x9, PT ;  /* 0x000000092600780c */ /* 0x000fe20003f84070 */
[----:B------:R-:W2:Y:S01]  /*0f40*/  SHFL.DOWN PT, R10, R29, 0x1, 0x1f ;  /* 0x08201f001d0a7f89 */ /* 0x000ea200000e0000 */
[----:B------:R-:W-:Y:S01]  /*0f50*/  FADD.FTZ R11, R11, R12 ;  /* 0x0000000c0b0b7221 */ /* 0x000fe20000010000 */
        /* <DEDUP_REMOVED lines=26> */
[----:B------:R-:W-:Y:S01]  /*1100*/  FADD.FTZ R10, RZ, R8 ;  /* 0x00000008ff0a7221 */ /* 0x000fe20000010000 */
[----:B------:R-:W-:-:S03]  /*1110*/  FFMA.FTZ R8, R2, R9, R13 ;  /* 0x0000000902087223 */ /* 0x000fc6000001000d */
[----:B------:R-:W-:Y:S01]  /*1120*/  FADD.FTZ R10, R10, R9 ;  /* 0x000000090a0a7221 */ /* 0x000fe20000010000 */
[----:B------:R-:W-:-:S05]  /*1130*/  FFMA.FTZ R9, R3, R12, R14 ;  /* 0x0000000c03097223 */ /* 0x000fca000001000e */
[----:B------:R0:W-:Y:S04]  /*1140*/  STS.128 [R41], R8 ;  /* 0x0000000829007388 */ /* 0x0001e80000000c00 */
[----:B------:R0:W-:Y:S01]  /*1150*/  @!P0 STS.64 [R32+0x18], R28 ;  /* 0x0000181c20008388 */ /* 0x0001e20000000a00 */
[----:B------:R-:W-:Y:S06]  /*1160*/  BAR.SYNC.DEFER_BLOCKING 0x0 ;  /* 0x0000000000007b1d */ /* 0x000fec0000010000 */
[----:B------:R-:W-:Y:S05]  /*1170*/  @P3 BRA `(.L_x_1185) ;  /* 0x0000000000c83947 */ /* 0x000fea0003800000 */
[----:B------:R-:W-:Y:S02]  /*1180*/  UMOV UR8, 0x400 ;  /* 0x0000040000087882 */ /* 0x000fe40000000000 */
        /* <DEDUP_REMOVED lines=49> */
.L_x_1185:
[----:B------:R-:W-:Y:S05]  /*14a0*/  BSYNC B0 ;  /* 0x0000000000007941 */ /* 0x000fea0003800000 */
.L_x_1184:
        /* <DEDUP_REMOVED lines=318> */
.L_x_1187:
[----:B------:R-:W-:Y:S05]  /*2890*/  BSYNC B0 ;  /* 0x0000000000007941 */ /* 0x000fea0003800000 */
.L_x_1186:
        /* <DEDUP_REMOVED lines=20> */
.L_x_1189:
[----:B------:R-:W-:Y:S05]  /*29e0*/  BSYNC B0 ;  /* 0x0000000000007941 */ /* 0x000fea0003800000 */
.L_x_1188:
[----:B------:R-:W-:Y:S05]  /*29f0*/  @!P0 BRA `(.L_x_1190) ;  /* 0x0000001000908947 */ /* 0x000fea0003800000 */
[----:B--2---:R-:W1:Y:S01]  /*2a00*/  LDC R18, c[0x0][0x10] ;  /* 0x00000400ff127b82 */ /* 0x004e620000000800 */
[----:B------:R-:W2:Y:S01]  /*2a10*/  S2R R17, SR_CTAID.Y ;  /* 0x0000000000117919 */ /* 0x000ea20000002600 */
[----:B------:R-:W-:-:S06]  /*2a20*/  ULOP3.LUT UR8, UR4, 0x1, URZ, 0xc0, !UPT ;  /* 0x0000000104087892 */ /* 0x000fcc000f8ec03f */
[----:B0-----:R-:W0:Y:S08]  /*2a30*/  LDC.64 R8, c[0x0][0x258] ;  /* 0x00009600ff087b82 */ /* 0x001e300000000a00 */
[----:B------:R-:W3:Y:S01]  /*2a40*/  LDC.64 R22, c[0x0][0x260] ;  /* 0x00009800ff167b82 */ /* 0x000ee20000000a00 */
[----:B-1----:R-:W-:-:S04]  /*2a50*/  IMAD R10, R18, UR8, RZ ;  /* 0x00000008120a7c24 */ /* 0x002fc8000f8e02ff */
[C---:B------:R-:W-:Y:S01]  /*2a60*/  IMAD R12, R10.reuse, R16, RZ ;  /* 0x000000100a0c7224 */ /* 0x040fe200078e02ff */
[----:B--2---:R-:W-:-:S04]  /*2a70*/  IADD3 R11, R10, R17, RZ ;  /* 0x000000110a0b7210 */ /* 0x004fc80007ffe0ff */
[----:B------:R-:W-:Y:S01]  /*2a80*/  SHF.L.U32 R13, R12, 0x1, RZ ;  /* 0x000000010c0d7819 */ /* 0x000fe200000006ff */
[----:B0-----:R-:W-:-:S04]  /*2a90*/  IMAD.WIDE.U32 R8, R11, 0x4, R8 ;  /* 0x000000040b087825 */ /* 0x001fc800078e0008 */
        /* <DEDUP_REMOVED lines=23> */
.L_x_1192:
[----:B------:R-:W2:Y:S04]  /*2c10*/  LDG.E.STRONG.GPU R10, desc[UR14][R8.64] ;  /* 0x0000000e080a7981 */ /* 0x000ea8000c1ef900 */
[----:B--2---:R-:W-:Y:S01]  /*2c20*/  CCTL.IVALL ;  /* 0x00000000ff00798f */ /* 0x004fe20002000000 */
[----:B------:R-:W-:Y:S05]  /*2c30*/  YIELD ;  /* 0x0000000000007946 */ /* 0x000fea0003800000 */
[----:B------:R-:W-:-:S13]  /*2c40*/  ISETP.NE.AND P0, PT, R10, R13, PT ;  /* 0x0000000d0a00720c */ /* 0x000fda0003f05270 */
[----:B------:R-:W-:Y:S05]  /*2c50*/  @P0 BRA `(.L_x_1192) ;  /* 0xfffffffc00ec0947 */ /* 0x000fea000383ffff */
.L_x_1191:
        /* <DEDUP_REMOVED lines=17> */
.L_x_1196:
        /* <DEDUP_REMOVED lines=115> */
.L_x_1195:
        /* <DEDUP_REMOVED lines=61> */
.L_x_1197:
[----:B------:R-:W-:-:S13]  /*3870*/  ISETP.NE.OR P0, PT, R19, RZ, P0 ;  /* 0x000000ff1300720c */ /* 0x000fda0000705670 */
[----:B------:R-:W-:Y:S05]  /*3880*/  @!P0 BRA `(.L_x_1193) ;  /* 0x00000000007c8947 */ /* 0x000fea0003800000 */
.L_x_1194:
        /* <DEDUP_REMOVED lines=31> */
.L_x_1193:
        /* <DEDUP_REMOVED lines=11> */
.L_x_1199:
[----:B------:R-:W-:Y:S05]  /*3b30*/  BSYNC B0 ;  /* 0x0000000000007941 */ /* 0x000fea0003800000 */
.L_x_1198:
        /* <DEDUP_REMOVED lines=16> */
.L_x_1190:
        /* <DEDUP_REMOVED lines=29> */
.L_x_1200:
[----:B------:R-:W-:Y:S04]  /*3e10*/  BSSY B0, `(.L_x_1201) ;  /* 0x0000014000007945 */ /* 0x000fe80003800000 */
[----:B------:R-:W-:Y:S05]  /*3e20*/  @!P1 BRA `(.L_x_1202) ;  /* 0x0000000000489947 */ /* 0x000fea0003800000 */
[----:B------:R-:W-:Y:S01]  /*3e30*/  SHF.R.S32.HI R15, RZ, 0x1f, R36 ;  /* 0x0000001fff0f7819 */ /* 0x000fe20000011424 */
[----:B------:R-:W-:Y:S01]  /*3e40*/  ULDC.64 UR8, c[0x0][0x288] ;  /* 0x0000a20000087ab9 */ /* 0x000fe20000000a00 */
[----:B------:R-:W-:Y:S01]  /*3e50*/  MOV R8, R42 ;  /* 0x0000002a00087202 */ /* 0x000fe20000000f00 */
[----:B------:R-:W-:Y:S01]  /*3e60*/  FFMA.FTZ R30, R30, R11, R13 ;  /* 0x0000000b1e1e7223 */ /* 0x000fe2000001000d */
[----:B------:R-:W-:Y:S01]  /*3e70*/  MOV R9, R45 ;  /* 0x0000002d00097202 */ /* 0x000fe20000000f00 */
[----:B------:R-:W-:Y:S02]  /*3e80*/  IMAD R15, R15, UR8, RZ ;  /* 0x000000080f0f7c24 */ /* 0x000fe4000f8e02ff */
[----:B------:R-:W-:Y:S01]  /*3e90*/  FFMA.FTZ R30, R39, R4, -R30 ;  /* 0x00000004271e7223 */ /* 0x000fe2000001081e */
[----:B------:R-:W-:-:S04]  /*3ea0*/  IMAD.WIDE.U32 R8, R36, UR8, R8 ;  /* 0x0000000824087c25 */ /* 0x000fc8000f8e0008 */
[----:B------:R-:W-:Y:S01]  /*3eb0*/  FMUL.FTZ R30, R30, UR13 ;  /* 0x0000000d1e1e7c20 */ /* 0x000fe20008410000 */
[----:B------:R-:W-:Y:S02]  /*3ec0*/  IMAD R17, R36, UR9, R15 ;  /* 0x0000000924117c24 */ /* 0x000fe4000f8e020f */
[----:B------:R-:W-:Y:S01]  /*3ed0*/  FFMA.FTZ R15, R0, R11, R13 ;  /* 0x0000000b000f7223 */ /* 0x000fe2000001000d */
[----:B------:R-:W-:Y:S02]  /*3ee0*/  ULDC.64 UR8, c[0x0][0x210] ;  /* 0x0000840000087ab9 */ /* 0x000fe40000000a00 */
[----:B------:R-:W-:Y:S01]  /*3ef0*/  LEA R4, P0, R8, UR8, 0x2 ;  /* 0x0000000808047c11 */ /* 0x000fe2000f8010ff */
[----:B------:R-:W-:Y:S01]  /*3f00*/  FFMA.FTZ R15, R34, R5, -R15 ;  /* 0x00000005220f7223 */ /* 0x000fe2000001080f */
[----:B------:R-:W-:-:S03]  /*3f10*/  IADD3 R17, R9, R17, RZ ;  /* 0x0000001109117210 */ /* 0x000fc60007ffe0ff */
[----:B------:R-:W-:Y:S01]  /*3f20*/  FMUL.FTZ R31, R15, UR13 ;  /* 0x0000000d0f1f7c20 */ /* 0x000fe20008410000 */
[----:B------:R-:W-:-:S05]  /*3f30*/  LEA.HI.X R5, R8, UR9, R17, 0x2, P0 ;  /* 0x0000000908057c11 */ /* 0x000fca00080f1411 */
[----:B------:R0:W-:Y:S02]  /*3f40*/  STG.E.64 desc[UR14][R4.64], R30 ;  /* 0x0000001e04007986 */ /* 0x0001e4000c101b0e */
.L_x_1202:
[----:B------:R-:W-:Y:S05]  /*3f50*/  BSYNC B0 ;  /* 0x0000000000007941 */ /* 0x000fea0003800000 */
.L_x_1201:
        /* <DEDUP_REMOVED lines=19> */
.L_x_1203:
        /* <DEDUP_REMOVED lines=23> */
.L_x_1205:
[----:B------:R-:W-:Y:S05]  /*4200*/  BSYNC B0 ;  /* 0x0000000000007941 */ /* 0x000fea0003800000 */
.L_x_1204:
[----:B------:R-:W-:Y:S01]  /*4210*/  ULDC UR8, c[0x0][0x10] ;  /* 0x0000040000087ab9 */ /* 0x000fe20000000800 */
[----:B------:R-:W-:Y:S02]  /*4220*/  UIADD3 UR4, UR4, 0x1, URZ ;  /* 0x0000000104047890 */ /* 0x000fe4000fffe03f */
[----:B------:R-:W-:-:S04]  /*4230*/  UIADD3 UR7, UR8, UR7, URZ ;  /* 0x0000000708077290 */ /* 0x000fc8000fffe03f */
[----:B------:R-:W-:-:S06]  /*4240*/  UISETP.GE.AND UP0, UPT, UR7, UR5, UPT ;  /* 0x000000050700728c */ /* 0x000fcc000bf06270 */
[----:B------:R-:W-:-:S13]  /*4250*/  PLOP3.LUT P0, PT, PT, PT, UP0, 0x80, 0x0 ;  /* 0x000000000000781c */ /* 0x000fda0003f0f008 */
[----:B------:R-:W-:Y:S05]  /*4260*/  @!P0 BRA `(.L_x_1206) ;  /* 0xffffffc000208947 */ /* 0x000fea000383ffff */
.L_x_1179:
[----:B------:R-:W1:Y:S01]  /*4270*/  LDC R4, c[0x0][0xc] ;  /* 0x00000300ff047b82 */ /* 0x000e620000000800 */
        /* <DEDUP_REMOVED lines=18> */
.L_x_1208:
[----:B------:R-:W-:Y:S05]  /*43a0*/  BSYNC B0 ;  /* 0x0000000000007941 */ /* 0x000fea0003800000 */
.L_x_1207:
        /* <DEDUP_REMOVED lines=11> */
.L_x_1210:
[----:B------:R-:W2:Y:S04]  /*4460*/  LDG.E.STRONG.GPU R5, desc[UR14][R2.64] ;  /* 0x0000000e02057981 */ /* 0x000ea8000c1ef900 */
[----:B--2---:R-:W-:Y:S01]  /*4470*/  CCTL.IVALL ;  /* 0x00000000ff00798f */ /* 0x004fe20002000000 */
[----:B------:R-:W-:Y:S05]  /*4480*/  YIELD ;  /* 0x0000000000007946 */ /* 0x000fea0003800000 */
[----:B------:R-:W-:-:S13]  /*4490*/  ISETP.NE.AND P0, PT, R5, R0, PT ;  /* 0x000000000500720c */ /* 0x000fda0003f05270 */
[----:B------:R-:W-:Y:S05]  /*44a0*/  @P0 BRA `(.L_x_1210) ;  /* 0xfffffffc00ec0947 */ /* 0x000fea000383ffff */
.L_x_1209:
        /* <DEDUP_REMOVED lines=24> */
.L_x_1211:
        /* <DEDUP_REMOVED lines=25> */
.L_x_1212:
        /* <DEDUP_REMOVED lines=12> */
.L_x_2308:


//--------------------- .text._Z35group_norm_nhwc_bwd_one_pass_kernelI11Fp32IOBf16WLi256ELi20ELi640EEv26Group_norm_nhwc_bwd_params --------------------------
	.section	.text._Z35group_norm_nhwc_bwd_one_pass_kernelI11Fp32IOBf16WLi256ELi20ELi640EEv26Group_norm_nhwc_bwd_params,"ax",@progbits
	.align	128
        .global         _Z35group_norm_nhwc_bwd_one_pass_kernelI11Fp32IOBf16WLi256ELi20ELi640EEv26Group_norm_nhwc_bwd_params
        .type           _Z35group_norm_nhwc_bwd_one_pass_kernelI11Fp32IOBf16WLi256ELi20ELi640EEv26Group_norm_nhwc_bwd_params,@function
        .size           _Z35group_norm_nhwc_bwd_one_pass_kernelI11Fp32IOBf16WLi256ELi20ELi640EEv26Group_norm_nhwc_bwd_params,(.L_x_2309 - _Z35group_norm_nhwc_bwd_one_pass_kernelI11Fp32IOBf16WLi256ELi20ELi640EEv26Group_norm_nhwc_bwd_params)
        .other          _Z35group_norm_nhwc_bwd_one_pass_kernelI11Fp32IOBf16WLi256ELi20ELi640EEv26Group_norm_nhwc_bwd_params,@"STO_CUDA_ENTRY STV_DEFAULT"
_Z35group_norm_nhwc_bwd_one_pass_kernelI11Fp32IOBf16WLi256ELi20ELi640EEv26Group_norm_nhwc_bwd_params:
.text._Z35group_norm_nhwc_bwd_one_pass_kernelI11Fp32IOBf16WLi256ELi20ELi640EEv26Group_norm_nhwc_bwd_params:
        /* <DEDUP_REMOVED lines=50> */
.L_x_1248:
[----:B01-3--:R-:W1:Y:S01]  /*0320*/  LDC R6, c[0x0][0x2a0] ;  /* 0x0000a800ff067b82 */ /* 0x00be620000000800 */
[----:B------:R-:W-:Y:S01]  /*0330*/  ISETP.LE.AND P5, PT, RZ, UR6, PT ;  /* 0x00000006ff007c0c */ /* 0x000fe2000bfa3270 */
[----:B------:R-:W-:Y:S01]  /*0340*/  ULDC.64 UR16, c[0x0][0x290] ;  /* 0x0000a40000107ab9 */ /* 0x000fe20000000a00 */
[----:B------:R-:W-:Y:S01]  /*0350*/  SHF.R.S32.HI R26, RZ, 0x1f, R44 ;  /* 0x0000001fff1a7819 */ /* 0x000fe2000001142c */
[----:B------:R-:W-:Y:S01]  /*0360*/  ULDC.64 UR10, c[0x0][0x298] ;  /* 0x0000a600000a7ab9 */ /* 0x000fe20000000a00 */
[----:B------:R-:W-:Y:S02]  /*0370*/  IADD3 R36, R33, 0x80, RZ ;  /* 0x0000008021247810 */ /* 0x000fe40007ffe0ff */
[----:B--2---:R-:W-:Y:S01]  /*0380*/  SHF.R.S32.HI R10, RZ, 0x1f, R33 ;  /* 0x0000001fff0a7819 */ /* 0x004fe20000011421 */
[----:B------:R-:W2:Y:S01]  /*0390*/  @P1 LDC.64 R14, c[0x0][0x288] ;  /* 0x0000a200ff0e1b82 */ /* 0x000ea20000000a00 */
[----:B------:R-:W-:Y:S02]  /*03a0*/  SHF.R.S32.HI R29, RZ, 0x1f, R36 ;  /* 0x0000001fff1d7819 */ /* 0x000fe40000011424 */
[----:B------:R-:W-:-:S05]  /*03b0*/  SHF.R.S32.HI R35, RZ, 0x1f, R45 ;  /* 0x0000001fff237819 */ /* 0x000fca000001142d */
[----:B------:R-:W3:Y:S01]  /*03c0*/  @P1 LDC.64 R18, c[0x0][0x230] ;  /* 0x00008c00ff121b82 */ /* 0x000ee20000000a00 */
[----:B-1----:R-:W-:-:S07]  /*03d0*/  IABS R5, R6 ;  /* 0x0000000600057213 */ /* 0x002fce0000000000 */
[----:B------:R-:W1:Y:S01]  /*03e0*/  @P1 LDC.64 R8, c[0x0][0x228] ;  /* 0x00008a00ff081b82 */ /* 0x000e620000000a00 */
[----:B------:R-:W4:Y:S08]  /*03f0*/  I2F.RP R0, R5 ;  /* 0x0000000500007306 */ /* 0x000f300000209400 */
[----:B----4-:R-:W0:Y:S02]  /*0400*/  MUFU.RCP R0, R0 ;  /* 0x0000000000007308 */ /* 0x010e240000001000 */
        /* <DEDUP_REMOVED lines=31> */
[----:B------:R-:W-:-:S02]  /*0600*/  ISETP.GE.AND.EX P0, PT, R26, UR17, PT, P0 ;  /* 0x000000111a007c0c */ /* 0x000fc4000bf06300 */
[----:B------:R-:W-:Y:S01]  /*0610*/  LEA.HI.X.SX32 R3, R0, R3, 0x1, P3 ;  /* 0x0000000300037211 */ /* 0x000fe200018f0eff */
[----:B------:R-:W-:Y:S01]  /*0620*/  IMAD R4, R4, UR10, RZ ;  /* 0x0000000a04047c24 */ /* 0x000fe2000f8e02ff */
[----:B------:R-:W-:Y:S02]  /*0630*/  ISETP.GT.U32.OR P0, PT, R30, 0x27f, P0 ;  /* 0x0000027f1e00780c */ /* 0x000fe40000704470 */
[----:B------:R-:W-:Y:S01]  /*0640*/  ISETP.GE.U32.AND P2, PT, R36, UR16, PT ;  /* 0x0000001024007c0c */ /* 0x000fe2000bf46070 */
[----:B------:R-:W-:Y:S01]  /*0650*/  IMAD R7, R5, UR11, R4 ;  /* 0x0000000b05077c24 */ /* 0x000fe2000f8e0204 */
[----:B------:R-:W-:Y:S01]  /*0660*/  ISETP.GE.U32.AND P3, PT, R45, UR16, PT ;  /* 0x000000102d007c0c */ /* 0x000fe2000bf66070 */
[----:B------:R-:W-:Y:S01]  /*0670*/  IMAD.WIDE.U32 R2, R5, UR10, R2 ;  /* 0x0000000a05027c25 */ /* 0x000fe2000f8e0002 */
[----:B------:R-:W-:Y:S01]  /*0680*/  ULDC.64 UR10, c[0x0][0x248] ;  /* 0x00009200000a7ab9 */ /* 0x000fe20000000a00 */
[----:B------:R-:W-:Y:S01]  /*0690*/  ISETP.GE.AND.EX P2, PT, R29, UR17, PT, P2 ;  /* 0x000000111d007c0c */ /* 0x000fe2000bf46320 */
[----:B------:R-:W-:Y:S01]  /*06a0*/  UIMAD.WIDE UR10, UR6, 0x8, UR10 ;  /* 0x00000008060a78a5 */ /* 0x000fe2000f8e020a */
[----:B--2---:R-:W-:Y:S01]  /*06b0*/  @P1 IMAD R4, R10, R14, RZ ;  /* 0x0000000e0a041224 */ /* 0x004fe200078e02ff */
[----:B------:R-:W-:-:S02]  /*06c0*/  ISETP.GE.AND.EX P3, PT, R35, UR17, PT, P3 ;  /* 0x0000001123007c0c */ /* 0x000fc4000bf66330 */
[C---:B------:R-:W-:Y:S01]  /*06d0*/  ISETP.GT.U32.OR P2, PT, R30.reuse, 0x27f, P2 ;  /* 0x0000027f1e00780c */ /* 0x040fe20001744470 */
[----:B------:R-:W0:Y:S01]  /*06e0*/  @!P0 LDC.64 R22, c[0x0][0x288] ;  /* 0x0000a200ff168b82 */ /* 0x000e220000000a00 */
[----:B------:R-:W-:Y:S01]  /*06f0*/  MOV R16, UR10 ;  /* 0x0000000a00107c02 */ /* 0x000fe20008000f00 */
[----:B------:R-:W-:Y:S01]  /*0700*/  @P1 IMAD R25, R33, R15, R4 ;  /* 0x0000000f21191224 */ /* 0x000fe200078e0204 */
[----:B------:R-:W-:Y:S02]  /*0710*/  MOV R17, UR11 ;  /* 0x0000000b00117c02 */ /* 0x000fe40008000f00 */
[----:B------:R-:W-:Y:S02]  /*0720*/  ISETP.GT.U32.OR P3, PT, R30, 0x27f, P3 ;  /* 0x0000027f1e00780c */ /* 0x000fe40001f64470 */
[----:B------:R-:W-:Y:S01]  /*0730*/  IADD3 R5, R3, R7, RZ ;  /* 0x0000000703057210 */ /* 0x000fe20007ffe0ff */
[----:B------:R-:W2:Y:S01]  /*0740*/  @!P0 LDC.64 R12, c[0x0][0x228] ;  /* 0x00008a00ff0c8b82 */ /* 0x000ea20000000a00 */
[----:B------:R-:W4:Y:S01]  /*0750*/  LDG.E.64 R16, desc[UR14][R16.64] ;  /* 0x0000000e10107981 */ /* 0x000f22000c1e1b00 */
[----:B------:R-:W-:-:S05]  /*0760*/  @P1 MOV R4, R2 ;  /* 0x0000000200041202 */ /* 0x000fca0000000f00 */
[----:B------:R-:W-:Y:S01]  /*0770*/  @P1 IMAD.WIDE.U32 R14, R33, R14, R4 ;  /* 0x0000000e210e1225 */ /* 0x000fe200078e0004 */
[----:B------:R-:W2:Y:S04]  /*0780*/  @!P2 LDC.64 R20, c[0x0][0x288] ;  /* 0x0000a200ff14ab82 */ /* 0x000ea80000000a00 */
[----:B------:R-:W-:Y:S02]  /*0790*/  @P1 IADD3 R25, R15, R25, RZ ;  /* 0x000000190f191210 */ /* 0x000fe40007ffe0ff */
[C---:B------:R-:W-:Y:S02]  /*07a0*/  @P1 SHF.L.U32 R15, R14.reuse, 0x2, RZ ;  /* 0x000000020e0f1819 */ /* 0x040fe400000006ff */
[----:B------:R-:W2:Y:S01]  /*07b0*/  @!P3 LDC.64 R6, c[0x0][0x288] ;  /* 0x0000a200ff06bb82 */ /* 0x000ea20000000a00 */
[----:B------:R-:W-:Y:S01]  /*07c0*/  @P1 SHF.L.U64.HI R24, R14, 0x2, R25 ;  /* 0x000000020e181819 */ /* 0x000fe20000010219 */
[----:B0-----:R-:W-:Y:S01]  /*07d0*/  @!P0 IMAD R28, R26, R22, RZ ;  /* 0x000000161a1c8224 */ /* 0x001fe200078e02ff */
[----:B---3--:R-:W-:-:S02]  /*07e0*/  @P1 IADD3 R18, P4, R15, R18, RZ ;  /* 0x000000120f121210 */ /* 0x008fc40007f9e0ff */
[----:B-1----:R-:W-:Y:S02]  /*07f0*/  @P1 IADD3 R8, P5, R15, R8, RZ ;  /* 0x000000080f081210 */ /* 0x002fe40007fbe0ff */
[----:B------:R-:W-:Y:S01]  /*0800*/  @!P0 MOV R14, R2 ;  /* 0x00000002000e8202 */ /* 0x000fe20000000f00 */
[----:B------:R-:W0:Y:S01]  /*0810*/  @!P0 LDC.64 R10, c[0x0][0x230] ;  /* 0x00008c00ff0a8b82 */ /* 0x000e220000000a00 */
[----:B------:R-:W-:Y:S01]  /*0820*/  @!P0 MOV R15, R5 ;  /* 0x00000005000f8202 */ /* 0x000fe20000000f00 */
[----:B------:R-:W-:Y:S01]  /*0830*/  @!P0 IMAD R28, R44, R23, R28 ;  /* 0x000000172c1c8224 */ /* 0x000fe200078e021c */
[----:B------:R-:W-:Y:S01]  /*0840*/  @P1 IADD3.X R19, R24, R19, RZ, P4, !PT ;  /* 0x0000001318131210 */ /* 0x000fe200027fe4ff */
[----:B------:R-:W-:Y:S01]  /*0850*/  @!P0 IMAD.WIDE.U32 R22, R44, R22, R14 ;  /* 0x000000162c168225 */ /* 0x000fe200078e000e */
[----:B------:R-:W-:-:S03]  /*0860*/  @P1 IADD3.X R9, R24, R9, RZ, P5, !PT ;  /* 0x0000000918091210 */ /* 0x000fc60002ffe4ff */
[----:B------:R-:W1:Y:S01]  /*0870*/  @!P2 LDC.64 R14, c[0x0][0x230] ;  /* 0x00008c00ff0eab82 */ /* 0x000e620000000a00 */
[----:B--2---:R-:W-:Y:S01]  /*0880*/  @!P2 IMAD R32, R29, R20, RZ ;  /* 0x000000141d20a224 */ /* 0x004fe200078e02ff */
[----:B------:R-:W-:-:S06]  /*0890*/  @!P0 IADD3 R31, R23, R28, RZ ;  /* 0x0000001c171f8210 */ /* 0x000fcc0007ffe0ff */
[----:B------:R-:W2:Y:S01]  /*08a0*/  @!P2 LDC.64 R24, c[0x0][0x228] ;  /* 0x00008a00ff18ab82 */ /* 0x000ea20000000a00 */
[C---:B------:R-:W-:Y:S02]  /*08b0*/  @!P0 SHF.L.U32 R34, R22.reuse, 0x2, RZ ;  /* 0x0000000216228819 */ /* 0x040fe400000006ff */
[----:B------:R-:W-:Y:S02]  /*08c0*/  @!P0 SHF.L.U64.HI R31, R22, 0x2, R31 ;  /* 0x00000002161f8819 */ /* 0x000fe4000001021f */
[----:B------:R-:W-:-:S03]  /*08d0*/  @!P2 MOV R22, R2 ;  /* 0x000000020016a202 */ /* 0x000fc60000000f00 */
[----:B------:R-:W3:Y:S01]  /*08e0*/  @!P3 LDC.64 R26, c[0x0][0x230] ;  /* 0x00008c00ff1abb82 */ /* 0x000ee20000000a00 */
[----:B------:R-:W-:-:S07]  /*08f0*/  @!P2 MOV R23, R5 ;  /* 0x000000050017a202 */ /* 0x000fce0000000f00 */
[----:B------:R-:W3:Y:S01]  /*0900*/  @!P3 LDC.64 R28, c[0x0][0x228] ;  /* 0x00008a00ff1cbb82 */ /* 0x000ee20000000a00 */
[C---:B------:R-:W-:Y:S02]  /*0910*/  @!P2 IMAD R32, R36.reuse, R21, R32 ;  /* 0x000000152420a224 */ /* 0x040fe400078e0220 */
[----:B------:R-:W-:Y:S01]  /*0920*/  @!P2 IMAD.WIDE.U32 R20, R36, R20, R22 ;  /* 0x000000142414a225 */ /* 0x000fe200078e0016 */
[----:B------:R-:W-:Y:S02]  /*0930*/  @!P3 MOV R22, R2 ;  /* 0x000000020016b202 */ /* 0x000fe40000000f00 */
[----:B------:R-:W-:Y:S01]  /*0940*/  @!P3 MOV R23, R5 ;  /* 0x000000050017b202 */ /* 0x000fe20000000f00 */
[----:B------:R-:W-:Y:S01]  /*0950*/  @!P3 IMAD R35, R35, R6, RZ ;  /* 0x000000062323b224 */ /* 0x000fe200078e02ff */
[----:B------:R-:W-:Y:S02]  /*0960*/  @!P0 IADD3 R12, P5, R34, R12, RZ ;  /* 0x0000000c220c8210 */ /* 0x000fe40007fbe0ff */
[----:B------:R-:W-:Y:S01]  /*0970*/  @!P2 IADD3 R21, R21, R32, RZ ;  /* 0x000000201515a210 */ /* 0x000fe20007ffe0ff */
[----:B------:R-:W-:-:S02]  /*0980*/  @!P3 IMAD R35, R45, R7, R35 ;  /* 0x000000072d23b224 */ /* 0x000fc400078e0223 */
[----:B------:R-:W-:Y:S01]  /*0990*/  @!P3 IMAD.WIDE.U32 R6, R45, R6, R22 ;  /* 0x000000062d06b225 */ /* 0x000fe200078e0016 */
[C---:B------:R-:W-:Y:S02]  /*09a0*/  @!P2 SHF.L.U32 R22, R20.reuse, 0x2, RZ ;  /* 0x000000021416a819 */ /* 0x040fe400000006ff */
[----:B------:R-:W-:Y:S02]  /*09b0*/  @!P0 IADD3.X R13, R31, R13, RZ, P5, !PT ;  /* 0x0000000d1f0d8210 */ /* 0x000fe40002ffe4ff */
[----:B------:R-:W-:Y:S02]  /*09c0*/  @!P2 SHF.L.U64.HI R21, R20, 0x2, R21 ;  /* 0x000000021415a819 */ /* 0x000fe40000010215 */
[----:B0-----:R-:W-:Y:S02]  /*09d0*/  @!P0 IADD3 R10, P4, R34, R10, RZ ;  /* 0x0000000a220a8210 */ /* 0x001fe40007f9e0ff */
[----:B------:R-:W-:Y:S02]  /*09e0*/  @!P3 IADD3 R20, R7, R35, RZ ;  /* 0x000000230714b210 */ /* 0x000fe40007ffe0ff */
[----:B-1----:R-:W-:-:S02]  /*09f0*/  @!P2 IADD3 R14, P5, R22, R14, RZ ;  /* 0x0000000e160ea210 */ /* 0x002fc40007fbe0ff */
[----:B------:R-:W-:Y:S02]  /*0a00*/  @!P3 SHF.L.U32 R7, R6, 0x2, RZ ;  /* 0x000000020607b819 */ /* 0x000fe400000006ff */
[----:B--2---:R-:W-:Y:S02]  /*0a10*/  @!P2 IADD3 R24, P6, R22, R24, RZ ;  /* 0x000000181618a210 */ /* 0x004fe40007fde0ff */
[----:B------:R-:W-:Y:S02]  /*0a20*/  CS2R R22, SRZ ;  /* 0x0000000000167805 */ /* 0x000fe4000001ff00 */
[----:B------:R-:W-:Y:S02]  /*0a30*/  @!P0 IADD3.X R11, R31, R11, RZ, P4, !PT ;  /* 0x0000000b1f0b8210 */ /* 0x000fe400027fe4ff */
[----:B------:R-:W-:Y:S02]  /*0a40*/  @!P2 IADD3.X R15, R21, R15, RZ, P5, !PT ;  /* 0x0000000f150fa210 */ /* 0x000fe40002ffe4ff */
[----:B------:R-:W-:Y:S01]  /*0a50*/  @!P3 SHF.L.U64.HI R20, R6, 0x2, R20 ;  /* 0x000000020614b819 */ /* 0x000fe20000010214 */
[----:B------:R0:W5:Y:S01]  /*0a60*/  @P1 LDG.E.64 R22, desc[UR14][R18.64] ;  /* 0x0000000e12161981 */ /* 0x000162000c1e1b00 */
[----:B---3--:R-:W-:-:S02]  /*0a70*/  @!P3 IADD3 R26, P4, R7, R26, RZ ;  /* 0x0000001a071ab210 */ /* 0x008fc40007f9e0ff */
[----:B------:R-:W-:Y:S02]  /*0a80*/  @!P3 IADD3 R28, P5, R7, R28, RZ ;  /* 0x0000001c071cb210 */ /* 0x000fe40007fbe0ff */
[----:B------:R-:W-:Y:S02]  /*0a90*/  @!P2 IADD3.X R25, R21, R25, RZ, P6, !PT ;  /* 0x000000191519a210 */ /* 0x000fe400037fe4ff */
[C---:B------:R-:W-:Y:S02]  /*0aa0*/  @!P3 IADD3.X R27, R20.reuse, R27, RZ, P4, !PT ;  /* 0x0000001b141bb210 */ /* 0x040fe400027fe4ff */
[----:B------:R-:W-:Y:S02]  /*0ab0*/  @!P3 IADD3.X R29, R20, R29, RZ, P5, !PT ;  /* 0x0000001d141db210 */ /* 0x000fe40002ffe4ff */
[----:B------:R-:W-:Y:S02]  /*0ac0*/  CS2R R20, SRZ ;  /* 0x0000000000147805 */ /* 0x000fe4000001ff00 */
[----:B0-----:R-:W-:-:S04]  /*0ad0*/  CS2R R18, SRZ ;  /* 0x0000000000127805 */ /* 0x001fc8000001ff00 */
[----:B------:R0:W5:Y:S04]  /*0ae0*/  @!P0 LDG.E.64 R20, desc[UR14][R10.64] ;  /* 0x0000000e0a148981 */ /* 0x000168000c1e1b00 */
[----:B------:R1:W5:Y:S01]  /*0af0*/  @!P2 LDG.E.64 R18, desc[UR14][R14.64] ;  /* 0x0000000e0e12a981 */ /* 0x000362000c1e1b00 */
[----:B0-----:R-:W-:Y:S02]  /*0b00*/  CS2R R10, SRZ ;  /* 0x00000000000a7805 */ /* 0x001fe4000001ff00 */
[----:B-1----:R-:W-:-:S04]  /*0b10*/  CS2R R14, SRZ ;  /* 0x00000000000e7805 */ /* 0x002fc8000001ff00 */
[----:B------:R-:W5:Y:S04]  /*0b20*/  @!P2 LDG.E.64 R10, desc[UR14][R24.64] ;  /* 0x0000000e180aa981 */ /* 0x000f68000c1e1b00 */
[----:B------:R-:W5:Y:S01]  /*0b30*/  @!P3 LDG.E.64 R14, desc[UR14][R26.64] ;  /* 0x0000000e1a0eb981 */ /* 0x000f62000c1e1b00 */
[----:B------:R-:W-:-:S06]  /*0b40*/  CS2R R6, SRZ ;  /* 0x0000000000067805 */ /* 0x000fcc000001ff00 */
[----:B------:R0:W5:Y:S02]  /*0b50*/  @P1 LDG.E.64 R6, desc[UR14][R8.64] ;  /* 0x0000000e08061981 */ /* 0x000164000c1e1b00 */
[----:B0-----:R-:W-:-:S06]  /*0b60*/  CS2R R8, SRZ ;  /* 0x0000000000087805 */ /* 0x001fcc000001ff00 */
[----:B------:R0:W5:Y:S01]  /*0b70*/  @!P0 LDG.E.64 R8, desc[UR14][R12.64] ;  /* 0x0000000e0c088981 */ /* 0x000162000c1e1b00 */
[----:B------:R-:W-:Y:S01]  /*0b80*/  UMOV UR16, 0x3f800000 ;  /* 0x3f80000000107882 */ /* 0x000fe20000000000 */
[----:B------:R-:W-:Y:S01]  /*0b90*/  BSSY B0, `(.L_x_1214) ;  /* 0x0000021000007945 */ /* 0x000fe20003800000 */
[----:B------:R-:W-:Y:S01]  /*0ba0*/  HFMA2.MMA R32, -RZ, RZ, 0, 0 ;  /* 0x00000000ff207435 */ /* 0x000fe200000001ff */
[----:B0-----:R-:W-:Y:S02]  /*0bb0*/  CS2R R12, SRZ ;  /* 0x00000000000c7805 */ /* 0x001fe4000001ff00 */
[----:B------:R-:W-:-:S04]  /*0bc0*/  MOV R31, RZ ;  /* 0x000000ff001f7202 */ /* 0x000fc80000000f00 */
[----:B------:R0:W5:Y:S02]  /*0bd0*/  @!P3 LDG.E.64 R12, desc[UR14][R28.64] ;  /* 0x0000000e1c0cb981 */ /* 0x000164000c1e1b00 */
[----:B0-----:R-:W-:Y:S01]  /*0be0*/  CS2R R28, SRZ ;  /* 0x00000000001c7805 */ /* 0x001fe2000001ff00 */
[----:B----4-:R-:W-:-:S05]  /*0bf0*/  FFMA.FTZ R17, -R16, R16, R17 ;  /* 0x0000001010117223 */ /* 0x010fca0000010111 */
        /* <DEDUP_REMOVED lines=26> */
.L_x_1215:
[----:B------:R-:W-:Y:S05]  /*0da0*/  BSYNC B0 ;  /* 0x0000000000007941 */ /* 0x000fea0003800000 */
.L_x_1214:
        /* <DEDUP_REMOVED lines=29> */
.L_x_1216:
        /* <DEDUP_REMOVED lines=26> */
.L_x_1217:
        /* <DEDUP_REMOVED lines=33> */
.L_x_1218:
[----:B------:R-:W-:Y:S01]  /*1330*/  FMUL.FTZ R19, R22, R28 ;  /* 0x0000001c16137220 */ /* 0x000fe20000410000 */
[C---:B------:R-:W-:Y:S01]  /*1340*/  FADD.FTZ R41, -R16.reuse, R14 ;  /* 0x0000000e10297221 */ /* 0x040fe20000010100 */
[----:B------:R-:W-:Y:S02]  /*1350*/  FADD.FTZ R40, -R16, R15 ;  /* 0x0000000f10287221 */ /* 0x000fe40000010100 */
[----:B------:R-:W-:Y:S01]  /*1360*/  FFMA.FTZ R24, R35, R19, R24 ;  /* 0x0000001323187223 */ /* 0x000fe20000010018 */
[----:B------:R-:W-:Y:S01]  /*1370*/  FADD.FTZ R19, R23, R19 ;  /* 0x0000001317137221 */ /* 0x000fe20000010000 */
[----:B------:R-:W-:Y:S01]  /*1380*/  FMUL.FTZ R23, R18, R29 ;  /* 0x0000001d12177220 */ /* 0x000fe20000410000 */
[----:B------:R-:W-:Y:S01]  /*1390*/  FMUL.FTZ R41, R41, UR16 ;  /* 0x0000001029297c20 */ /* 0x000fe20008410000 */
[----:B------:R-:W-:Y:S02]  /*13a0*/  FMUL.FTZ R40, R40, UR16 ;  /* 0x0000001028287c20 */ /* 0x000fe40008410000 */
[----:B------:R-:W-:Y:S01]  /*13b0*/  FFMA.FTZ R14, R34, R23, R24 ;  /* 0x00000017220e7223 */ /* 0x000fe20000010018 */
[----:B------:R-:W-:Y:S01]  /*13c0*/  FADD.FTZ R15, R23, R19 ;  /* 0x00000013170f7221 */ /* 0x000fe20000010000 */
[----:B------:R-:W-:-:S02]  /*13d0*/  MOV R23, R12 ;  /* 0x0000000c00177202 */ /* 0x000fc40000000f00 */
        /* <DEDUP_REMOVED lines=20> */
.L_x_1219:
        /* <DEDUP_REMOVED lines=21> */
[----:B------:R-:W-:Y:S01]  /*1670*/  ISETP.NE.AND P2, PT, R30, RZ, PT ;  /* 0x000000ff1e00720c */ /* 0x000fe20003f45270 */
        /* <DEDUP_REMOVED lines=89> */
.L_x_1221:
[----:B------:R-:W-:Y:S05]  /*1c10*/  BSYNC B0 ;  /* 0x0000000000007941 */ /* 0x000fea0003800000 */
.L_x_1220:
        /* <DEDUP_REMOVED lines=318> */
.L_x_1223:
[----:B------:R-:W-:Y:S05]  /*3000*/  BSYNC B0 ;  /* 0x0000000000007941 */ /* 0x000fea0003800000 */
.L_x_1222:
        /* <DEDUP_REMOVED lines=20> */
.L_x_1225:
[----:B------:R-:W-:Y:S05]  /*3150*/  BSYNC B0 ;  /* 0x0000000000007941 */ /* 0x000fea0003800000 */
.L_x_1224:
        /* <DEDUP_REMOVED lines=34> */
.L_x_1228:
[----:B------:R-:W2:Y:S04]  /*3380*/  LDG.E.STRONG.GPU R23, desc[UR14][R18.64] ;  /* 0x0000000e12177981 */ /* 0x000ea8000c1ef900 */
[----:B--2---:R-:W-:Y:S01]  /*3390*/  CCTL.IVALL ;  /* 0x00000000ff00798f */ /* 0x004fe20002000000 */
[----:B------:R-:W-:Y:S05]  /*33a0*/  YIELD ;  /* 0x0000000000007946 */ /* 0x000fea0003800000 */
[----:B------:R-:W-:-:S13]  /*33b0*/  ISETP.NE.AND P0, PT, R23, R22, PT ;  /* 0x000000161700720c */ /* 0x000fda0003f05270 */
[----:B------:R-:W-:Y:S05]  /*33c0*/  @P0 BRA `(.L_x_1228) ;  /* 0xfffffffc00ec0947 */ /* 0x000fea000383ffff */
.L_x_1227:
        /* <DEDUP_REMOVED lines=17> */
.L_x_1232:
        /* <DEDUP_REMOVED lines=115> */
.L_x_1231:
        /* <DEDUP_REMOVED lines=61> */
.L_x_1233:
[----:B------:R-:W-:-:S13]  /*3fe0*/  ISETP.NE.OR P0, PT, R18, RZ, P0 ;  /* 0x000000ff1200720c */ /* 0x000fda0000705670 */
[----:B------:R-:W-:Y:S05]  /*3ff0*/  @!P0 BRA `(.L_x_1229) ;  /* 0x00000000007c8947 */ /* 0x000fea0003800000 */
.L_x_1230:
        /* <DEDUP_REMOVED lines=31> */
.L_x_1229:
        /* <DEDUP_REMOVED lines=11> */
.L_x_1235:
[----:B------:R-:W-:Y:S05]  /*42a0*/  BSYNC B0 ;  /* 0x0000000000007941 */ /* 0x000fea0003800000 */
.L_x_1234:
        /* <DEDUP_REMOVED lines=16> */
.L_x_1226:
        /* <DEDUP_REMOVED lines=43> */
.L_x_1236:
        /* <DEDUP_REMOVED lines=8> */
[----:B------:R-:W-:-:S03]  /*46e0*/  MOV R14, R2 ;  /* 0x00000002000e7202 */ /* 0x000fc60000000f00 */
[C---:B------:R-:W-:Y:S02]  /*46f0*/  IMAD R17, R33.reuse, UR11, R16 ;  /* 0x0000000b21117c24 */ /* 0x040fe4000f8e0210 */
[----:B------:R-:W-:Y:S01]  /*4700*/  FFMA.FTZ R16, R28, R6, -R39 ;  /* 0x000000061c107223 */ /* 0x000fe20000010827 */
[----:B------:R-:W-:Y:S01]  /*4710*/  IMAD.WIDE.U32 R14, R33, UR10, R14 ;  /* 0x0000000a210e7c25 */ /* 0x000fe2000f8e000e */
[----:B------:R-:W-:-:S03]  /*4720*/  ULDC.64 UR10, c[0x0][0x210] ;  /* 0x00008400000a7ab9 */ /* 0x000fc60000000a00 */
[----:B------:R-:W-:Y:S01]  /*4730*/  FMUL.FTZ R16, R16, UR16 ;  /* 0x0000001010107c20 */ /* 0x000fe20008410000 */
[----:B------:R-:W-:Y:S01]  /*4740*/  IADD3 R15, R15, R17, RZ ;  /* 0x000000110f0f7210 */ /* 0x000fe20007ffe0ff */
[----:B------:R-:W-:Y:S01]  /*4750*/  FFMA.FTZ R17, R29, R7, -R38 ;  /* 0x000000071d117223 */ /* 0x000fe20000010826 */
[----:B------:R-:W-:-:S03]  /*4760*/  LEA R6, P5, R14, UR10, 0x2 ;  /* 0x0000000a0e067c11 */ /* 0x000fc6000f8a10ff */
[----:B------:R-:W-:Y:S01]  /*4770*/  FMUL.FTZ R17, R17, UR16 ;  /* 0x0000001011117c20 */ /* 0x000fe20008410000 */
[----:B------:R-:W-:-:S05]  /*4780*/  LEA.HI.X R7, R14, UR11, R15, 0x2, P5 ;  /* 0x0000000b0e077c11 */ /* 0x000fca000a8f140f */
[----:B------:R0:W-:Y:S04]  /*4790*/  STG.E.64 desc[UR14][R6.64], R16 ;  /* 0x0000001006007986 */ /* 0x0001e8000c101b0e */
.L_x_1238:
[----:B------:R-:W-:Y:S05]  /*47a0*/  BSYNC B0 ;  /* 0x0000000000007941 */ /* 0x000fea0003800000 */
.L_x_1237:
[----:B------:R-:W-:Y:S05]  /*47b0*/  @!P4 BRA `(.L_x_1239) ;  /* 0x000000000048c947 */ /* 0x000fea0003800000 */
        /* <DEDUP_REMOVED lines=18> */
.L_x_1239:
        /* <DEDUP_REMOVED lines=19> */
.L_x_1241:
[----:B------:R-:W-:Y:S05]  /*4a10*/  BSYNC B0 ;  /* 0x0000000000007941 */ /* 0x000fea0003800000 */
.L_x_1240:
[----:B------:R-:W-:Y:S05]  /*4a20*/  @!P4 BRA `(.L_x_1242) ;  /* 0x000000000048c947 */ /* 0x000fea0003800000 */
[----:B0-----:R-:W-:Y:S01]  /*4a30*/  FFMA.FTZ R6, R35, R28, R32 ;  /* 0x0000001c23067223 */ /* 0x001fe20000010020 */
[----:B------:R-:W-:-:S03]  /*4a40*/  FFMA.FTZ R7, R34, R29, R31 ;  /* 0x0000001d22077223 */ /* 0x000fc6000001001f */
[----:B-1----:R-:W-:Y:S01]  /*4a50*/  FMUL.FTZ R8, R6, -1.4426950216293334961 ;  /* 0xbfb8aa3b06087820 */ /* 0x002fe20000410000 */
        /* <DEDUP_REMOVED lines=15> */
.L_x_1242:
[----:B------:R-:W-:Y:S04]  /*4b50*/  BSSY B0, `(.L_x_1243) ;  /* 0x0000013000007945 */ /* 0x000fe80003800000 */
[----:B------:R-:W-:Y:S05]  /*4b60*/  @P2 BRA `(.L_x_1244) ;  /* 0x0000000000442947 */ /* 0x000fea0003800000 */
[----:B------:R-:W-:Y:S01]  /*4b70*/  ULDC.64 UR10, c[0x0][0x288] ;  /* 0x0000a200000a7ab9 */ /* 0x000fe20000000a00 */
[----:B0-----:R-:W-:Y:S01]  /*4b80*/  MOV R6, R2 ;  /* 0x0000000200067202 */ /* 0x001fe20000000f00 */
[----:B-1----:R-:W-:Y:S01]  /*4b90*/  IMAD R8, R25, UR10, RZ ;  /* 0x0000000a19087c24 */ /* 0x002fe2000f8e02ff */
        /* <DEDUP_REMOVED lines=9> */
[----:B------:R-:W-:Y:S01]  /*4c30*/  FMUL.FTZ R10, R10, UR16 ;  /* 0x000000100a0a7c20 */ /* 0x000fe20008410000 */
[----:B------:R-:W-:Y:S01]  /*4c40*/  IADD3 R9, R7, R9, RZ ;  /* 0x0000000907097210 */ /* 0x000fe20007ffe0ff */
[----:B------:R-:W-:-:S03]  /*4c50*/  FMUL.FTZ R11, R11, UR16 ;  /* 0x000000100b0b7c20 */ /* 0x000fc60008410000 */
[----:B------:R-:W-:-:S05]  /*4c60*/  LEA.HI.X R9, R6, UR11, R9, 0x2, P0 ;  /* 0x0000000b06097c11 */ /* 0x000fca00080f1409 */
[----:B------:R2:W-:Y:S02]  /*4c70*/  STG.E.64 desc[UR14][R8.64], R10 ;  /* 0x0000000a08007986 */ /* 0x0005e4000c101b0e */
.L_x_1244:
[----:B------:R-:W-:Y:S05]  /*4c80*/  BSYNC B0 ;  /* 0x0000000000007941 */ /* 0x000fea0003800000 */
.L_x_1243:
[----:B------:R-:W-:Y:S05]  /*4c90*/  @!P4 BRA `(.L_x_1245) ;  /* 0x000000000048c947 */ /* 0x000fea0003800000 */
[----:B------:R-:W-:Y:S01]  /*4ca0*/  FFMA.FTZ R32, R41, R28, R32 ;  /* 0x0000001c29207223 */ /* 0x000fe20000010020 */
[----:B------:R-:W-:-:S03]  /*4cb0*/  FFMA.FTZ R31, R40, R29, R31 ;  /* 0x0000001d281f7223 */ /* 0x000fc6000001001f */
[----:B0-----:R-:W-:Y:S01]  /*4cc0*/  FMUL.FTZ R6, R32, -1.4426950216293334961 ;  /* 0xbfb8aa3b20067820 */ /* 0x001fe20000410000 */
[----:B-12---:R-:W-:-:S05]  /*4cd0*/  FMUL.FTZ R8, R31, -1.4426950216293334961 ;  /* 0xbfb8aa3b1f087820 */ /* 0x006fca0000410000 */
        /* <DEDUP_REMOVED lines=14> */
.L_x_1245:
        /* <DEDUP_REMOVED lines=12> */
[----:B0-----:R-:W-:Y:S01]  /*4e80*/  FMUL.FTZ R6, R41, UR16 ;  /* 0x0000001029067c20 */ /* 0x001fe20008410000 */
[----:B------:R-:W-:Y:S01]  /*4e90*/  LEA R4, P0, R2, UR10, 0x2 ;  /* 0x0000000a02047c11 */ /* 0x000fe2000f8010ff */
[----:B------:R-:W-:Y:S01]  /*4ea0*/  FMUL.FTZ R7, R0, UR16 ;  /* 0x0000001000077c20 */ /* 0x000fe20008410000 */
[----:B------:R-:W-:-:S04]  /*4eb0*/  IADD3 R5, R3, R5, RZ ;  /* 0x0000000503057210 */ /* 0x000fc80007ffe0ff */
[----:B------:R-:W-:-:S05]  /*4ec0*/  LEA.HI.X R5, R2, UR11, R5, 0x2, P0 ;  /* 0x0000000b02057c11 */ /* 0x000fca00080f1405 */
[----:B------:R3:W-:Y:S02]  /*4ed0*/  STG.E.64 desc[UR14][R4.64], R6 ;  /* 0x0000000604007986 */ /* 0x0007e4000c101b0e */
.L_x_1247:
[----:B------:R-:W-:Y:S05]  /*4ee0*/  BSYNC B0 ;  /* 0x0000000000007941 */ /* 0x000fea0003800000 */
.L_x_1246:
[----:B------:R-:W-:Y:S01]  /*4ef0*/  ULDC UR10, c[0x0][0x10] ;  /* 0x00000400000a7ab9 */ /* 0x000fe20000000800 */
[----:B------:R-:W-:Y:S02]  /*4f00*/  UIADD3 UR4, UR4, 0x1, URZ ;  /* 0x0000000104047890 */ /* 0x000fe4000fffe03f */
[----:B------:R-:W-:-:S04]  /*4f10*/  UIADD3 UR6, UR10, UR6, URZ ;  /* 0x000000060a067290 */ /* 0x000fc8000fffe03f */
[----:B------:R-:W-:-:S06]  /*4f20*/  UISETP.GE.AND UP0, UPT, UR6, UR5, UPT ;  /* 0x000000050600728c */ /* 0x000fcc000bf06270 */
[----:B------:R-:W-:-:S13]  /*4f30*/  PLOP3.LUT P0, PT, PT, PT, UP0, 0x80, 0x0 ;  /* 0x000000000000781c */ /* 0x000fda0003f0f008 */
[----:B------:R-:W-:Y:S05]  /*4f40*/  @!P0 BRA `(.L_x_1248) ;  /* 0xffffffb000f48947 */ /* 0x000fea000383ffff */
.L_x_1213:
[----:B---3--:R-:W3:Y:S01]  /*4f50*/  LDC R4, c[0x0][0xc] ;  /* 0x00000300ff047b82 */ /* 0x008ee20000000800 */
[----:B------:R-:W-:Y:S01]  /*4f60*/  ISETP.NE.AND P1, PT, R30, RZ, PT ;  /* 0x000000ff1e00720c */ /* 0x000fe20003f25270 */
[----:B------:R-:W-:Y:S06]  /*4f70*/  BSSY B0, `(.L_x_1249) ;  /* 0x0000011000007945 */ /* 0x000fec0003800000 */
[----:B0-----:R-:W0:Y:S08]  /*4f80*/  LDC R7, c[0x0][0x10] ;  /* 0x00000400ff077b82 */ /* 0x001e300000000800 */
        /* <DEDUP_REMOVED lines=15> */
.L_x_1250:
[----:B------:R-:W-:Y:S05]  /*5080*/  BSYNC B0 ;  /* 0x0000000000007941 */ /* 0x000fea0003800000 */
.L_x_1249:
        /* <DEDUP_REMOVED lines=11> */
.L_x_1252:
[----:B------:R-:W3:Y:S04]  /*5140*/  LDG.E.STRONG.GPU R5, desc[UR14][R2.64] ;  /* 0x0000000e02057981 */ /* 0x000ee8000c1ef900 */
[----:B---3--:R-:W-:Y:S01]  /*5150*/  CCTL.IVALL ;  /* 0x00000000ff00798f */ /* 0x008fe20002000000 */
[----:B------:R-:W-:Y:S05]  /*5160*/  YIELD ;  /* 0x0000000000007946 */ /* 0x000fea0003800000 */
[----:B------:R-:W-:-:S13]  /*5170*/  ISETP.NE.AND P0, PT, R5, R0, PT ;  /* 0x000000000500720c */ /* 0x000fda0003f05270 */
[----:B------:R-:W-:Y:S05]  /*5180*/  @P0 BRA `(.L_x_1252) ;  /* 0xfffffffc00ec0947 */ /* 0x000fea000383ffff */
.L_x_1251:
        /* <DEDUP_REMOVED lines=11> */
[C---:B-12---:R-:W-:Y:S01]  /*5240*/  IMAD.WIDE.U32 R8, R2.reuse, 0x3, RZ ;  /* 0x0000000302087825 */ /* 0x046fe200078e00ff */
        /* <DEDUP_REMOVED lines=12> */
.L_x_1253:
        /* <DEDUP_REMOVED lines=25> */
.L_x_1254:
        /* <DEDUP_REMOVED lines=14> */
.L_x_2309:


//--------------------- .text._Z35group_norm_nhwc_bwd_one_pass_kernelI11Fp32IOBf16WLi512ELi20ELi640EEv26Group_norm_nhwc_bwd_params --------------------------
	.section	.text._Z35group_norm_nhwc_bwd_one_pass_kernelI11Fp32IOBf16WLi512ELi20ELi640EEv26Group_norm_nhwc_bwd_params,"ax",@progbits
	.align	128
        .global         _Z35group_norm_nhwc_bwd_one_pass_kernelI11Fp32IOBf16WLi512ELi20ELi640EEv26Group_norm_nhwc_bwd_params
        .type           _Z35group_norm_nhwc_bwd_one_pass_kernelI11Fp32IOBf16WLi512ELi20ELi640EEv26Group_norm_nhwc_bwd_params,@function
        .size           _Z35group_norm_nhwc_bwd_one_pass_kernelI11Fp32IOBf16WLi512ELi20ELi640EEv26Group_norm_nhwc_bwd_params,(.L_x_2310 - _Z35group_norm_nhwc_bwd_one_pass_kernelI11Fp32IOBf16WLi512ELi20ELi640EEv26Group_norm_nhwc_bwd_params)
        .other          _Z35group_norm_nhwc_bwd_one_pass_kernelI11Fp32IOBf16WLi512ELi20ELi640EEv26Group_norm_nhwc_bwd_params,@"STO_CUDA_ENTRY STV_DEFAULT"
_Z35group_norm_nhwc_bwd_one_pass_kernelI11Fp32IOBf16WLi512ELi20ELi640EEv26Group_norm_nhwc_bwd_params:
.text._Z35group_norm_nhwc_bwd_one_pass_kernelI11Fp32IOBf16WLi512ELi20ELi640EEv26Group_norm_nhwc_bwd_params:
        /* <DEDUP_REMOVED lines=27> */
[----:B------:R-:W-:-:S04]  /*01b0*/  LEA.HI R3, P2, R5, R4, RZ, 0x1 ;  /* 0x0000000405037211 */ /* 0x000fc800078508ff */
[----:B------:R-:W-:Y:S01]  /*01c0*/  IADD3.X R6, RZ, R5, RZ, P2, !PT ;  /* 0x00000005ff067210 */ /* 0x000fe200017fe4ff */
[----:B--2---:R-:W-:Y:S01]  /*01d0*/  IMAD R63, R63, UR7, R2 ;  /* 0x000000073f3f7c24 */ /* 0x004fe2000f8e0202 */
[----:B------:R-:W-:Y:S02]  /*01e0*/  LEA.HI R2, P0, R9, R8, RZ, 0x1 ;  /* 0x0000000809027211 */ /* 0x000fe400078108ff */
[----:B------:R-:W-:Y:S02]  /*01f0*/  SHF.R.S64 R3, R3, 0x1, R6 ;  /* 0x0000000103037819 */ /* 0x000fe40000001006 */
[----:B------:R-:W-:Y:S02]  /*0200*/  IADD3.X R7, RZ, R9, RZ, P0, !PT ;  /* 0x00000009ff077210 */ /* 0x000fe400007fe4ff */
[----:B------:R-:W-:Y:S01]  /*0210*/  ISETP.GE.U32.AND P1, PT, R63, UR10, PT ;  /* 0x0000000a3f007c0c */ /* 0x000fe2000bf26070 */
[----:B---3--:R-:W-:Y:S01]  /*0220*/  ULEA UR5, UR6, UR5, 0x18 ;  /* 0x0000000506057291 */ /* 0x008fe2000f8ec03f */
[----:B------:R-:W-:Y:S01]  /*0230*/  SHF.R.S32.HI R51, RZ, 0x1f, R63 ;  /* 0x0000001fff337819 */ /* 0x000fe2000001143f */
[----:B------:R-:W-:Y:S01]  /*0240*/  ULDC.U8 UR10, c[0x0][0x2a4] ;  /* 0x0000a900000a7ab9 */ /* 0x000fe20000000000 */
[----:B------:R-:W-:-:S02]  /*0250*/  SHF.R.S64 R2, R2, 0x1, R7 ;  /* 0x0000000102027819 */ /* 0x000fc40000001007 */
[----:B------:R-:W-:Y:S02]  /*0260*/  ISETP.GE.AND.EX P1, PT, R51, UR11, PT, P1 ;  /* 0x0000000b33007c0c */ /* 0x000fe4000bf26310 */
[----:B------:R-:W-:Y:S02]  /*0270*/  SHF.R.S32.HI R7, RZ, 0x1, R7 ;  /* 0x00000001ff077819 */ /* 0x000fe40000011407 */
[----:B------:R-:W-:Y:S02]  /*0280*/  SHF.R.S32.HI R6, RZ, 0x1, R6 ;  /* 0x00000001ff067819 */ /* 0x000fe40000011406 */
[----:B------:R-:W-:Y:S02]  /*0290*/  LEA R0, R0, UR5, 0x3 ;  /* 0x0000000500007c11 */ /* 0x000fe4000f8e18ff */
[C---:B------:R-:W-:Y:S02]  /*02a0*/  IADD3 R62, R63.reuse, 0x40, RZ ;  /* 0x000000403f3e7810 */ /* 0x040fe40007ffe0ff */
[----:B------:R-:W-:-:S02]  /*02b0*/  IADD3 R61, R63, 0x80, RZ ;  /* 0x000000803f3d7810 */ /* 0x000fc40007ffe0ff */
[C---:B------:R-:W-:Y:S02]  /*02c0*/  IADD3 R60, R63.reuse, 0xc0, RZ ;  /* 0x000000c03f3c7810 */ /* 0x040fe40007ffe0ff */
[C---:B------:R-:W-:Y:S02]  /*02d0*/  IADD3 R59, R63.reuse, 0x100, RZ ;  /* 0x000001003f3b7810 */ /* 0x040fe40007ffe0ff */
[----:B------:R-:W-:Y:S02]  /*02e0*/  IADD3 R58, R63, 0x140, RZ ;  /* 0x000001403f3a7810 */ /* 0x000fe40007ffe0ff */
[----:B------:R-:W-:Y:S02]  /*02f0*/  ISETP.LT.U32.AND P1, PT, R65, 0x280, !P1 ;  /* 0x000002804100780c */ /* 0x000fe40004f21070 */
[C---:B------:R-:W-:Y:S02]  /*0300*/  IADD3 R57, R63.reuse, 0x180, RZ ;  /* 0x000001803f397810 */ /* 0x040fe40007ffe0ff */
[----:B------:R-:W-:-:S02]  /*0310*/  IADD3 R56, R63, 0x1c0, RZ ;  /* 0x000001c03f387810 */ /* 0x000fc40007ffe0ff */
[----:B------:R-:W-:Y:S02]  /*0320*/  SHF.L.U64.HI R4, R2, 0x2, R7 ;  /* 0x0000000202047819 */ /* 0x000fe40000010207 */
[----:B-1----:R-:W-:-:S07]  /*0330*/  SHF.L.U64.HI R5, R3, 0x2, R6 ;  /* 0x0000000203057819 */ /* 0x002fce0000010206 */
.L_x_1306:
[----:B--234-:R-:W0:Y:S01]  /*0340*/  LDC R13, c[0x0][0x2a0] ;  /* 0x0000a800ff0d7b82 */ /* 0x01ce220000000800 */
[----:B------:R-:W-:Y:S01]  /*0350*/  ISETP.GE.AND P4, PT, R64, RZ, PT ;  /* 0x000000ff4000720c */ /* 0x000fe20003f86270 */
[----:B------:R-:W-:Y:S01]  /*0360*/  ULDC.64 UR14, c[0x0][0x290] ;  /* 0x0000a400000e7ab9 */ /* 0x000fe20000000a00 */
[----:B------:R-:W-:Y:S01]  /*0370*/  SHF.R.S32.HI R50, RZ, 0x1f, R62 ;  /* 0x0000001fff327819 */ /* 0x000fe2000001143e */
[----:B------:R-:W-:Y:S01]  /*0380*/  ULDC.64 UR12, c[0x0][0x298] ;  /* 0x0000a600000c7ab9 */ /* 0x000fe20000000a00 */
[----:B------:R-:W-:Y:S02]  /*0390*/  SHF.R.S32.HI R49, RZ, 0x1f, R61 ;  /* 0x0000001fff317819 */ /* 0x000fe4000001143d */
[----:B------:R-:W-:Y:S02]  /*03a0*/  CS2R R42, SRZ ;  /* 0x00000000002a7805 */ /* 0x000fe4000001ff00 */
[----:B------:R-:W-:Y:S01]  /*03b0*/  SHF.R.S32.HI R48, RZ, 0x1f, R60 ;  /* 0x0000001fff307819 */ /* 0x000fe2000001143c */
[----:B-1----:R-:W1:Y:S08]  /*03c0*/  @P1 LDC.64 R16, c[0x0][0x288] ;  /* 0x0000a200ff101b82 */ /* 0x002e700000000a00 */
        /* <DEDUP_REMOVED lines=28> */
[----:B------:R-:W-:Y:S02]  /*0590*/  SEL R86, R9, R8, !P0 ;  /* 0x0000000809567207 */ /* 0x000fe40004000000 */
[----:B------:R-:W-:-:S02]  /*05a0*/  ISETP.GE.AND.EX P4, PT, R50, UR15, PT, P4 ;  /* 0x0000000f32007c0c */ /* 0x000fc4000bf86340 */
[----:B------:R-:W-:Y:S01]  /*05b0*/  @P2 IADD3 R7, R7, 0x1, RZ ;  /* 0x0000000107072810 */ /* 0x000fe20007ffe0ff */
[----:B------:R-:W-:Y:S01]  /*05c0*/  IMAD R70, R86, 0x14, RZ ;  /* 0x0000001456467824 */ /* 0x000fe200078e02ff */
[----:B------:R-:W-:Y:S02]  /*05d0*/  ISETP.GT.U32.OR P4, PT, R65, 0x27f, P4 ;  /* 0x0000027f4100780c */ /* 0x000fe40002784470 */
[----:B------:R-:W-:Y:S02]  /*05e0*/  @!P5 IADD3 R7, -R7, RZ, RZ ;  /* 0x000000ff0707d210 */ /* 0x000fe40007ffe1ff */
[----:B------:R-:W-:Y:S02]  /*05f0*/  ISETP.GE.U32.AND P2, PT, R60, UR14, PT ;  /* 0x0000000e3c007c0c */ /* 0x000fe4000bf46070 */
[----:B------:R-:W-:Y:S02]  /*0600*/  SEL R7, R9, R7, !P0 ;  /* 0x0000000709077207 */ /* 0x000fe40004000000 */
[----:B------:R-:W-:-:S02]  /*0610*/  SHF.R.S32.HI R9, RZ, 0x1f, R66 ;  /* 0x0000001fff097819 */ /* 0x000fc40000011442 */
[----:B------:R-:W-:Y:S02]  /*0620*/  IADD3 R88, P0, R66, R70, RZ ;  /* 0x0000004642587210 */ /* 0x000fe40007f1e0ff */
[----:B------:R-:W-:Y:S01]  /*0630*/  SHF.R.S32.HI R6, RZ, 0x1f, R7 ;  /* 0x0000001fff067819 */ /* 0x000fe20000011407 */
[----:B------:R-:W3:Y:S01]  /*0640*/  @!P4 LDC.64 R14, c[0x0][0x288] ;  /* 0x0000a200ff0ecb82 */ /* 0x000ee20000000a00 */
[----:B------:R-:W-:Y:S02]  /*0650*/  LEA.HI.X.SX32 R89, R70, R9, 0x1, P0 ;  /* 0x0000000946597211 */ /* 0x000fe400000f0eff */
[----:B------:R-:W-:Y:S01]  /*0660*/  ISETP.GE.U32.AND P0, PT, R61, UR14, PT ;  /* 0x0000000e3d007c0c */ /* 0x000fe2000bf06070 */
[----:B------:R-:W-:Y:S01]  /*0670*/  IMAD R6, R6, UR12, RZ ;  /* 0x0000000c06067c24 */ /* 0x000fe2000f8e02ff */
[----:B------:R-:W-:Y:S01]  /*0680*/  ISETP.GE.AND.EX P2, PT, R48, UR15, PT, P2 ;  /* 0x0000000f30007c0c */ /* 0x000fe2000bf46320 */
[----:B------:R-:W-:Y:S01]  /*0690*/  IMAD.WIDE.U32 R88, R7, UR12, R88 ;  /* 0x0000000c07587c25 */ /* 0x000fe2000f8e0058 */
[----:B------:R-:W-:Y:S01]  /*06a0*/  ISETP.GE.AND.EX P0, PT, R49, UR15, PT, P0 ;  /* 0x0000000f31007c0c */ /* 0x000fe2000bf06300 */
[----:B------:R-:W4:Y:S01]  /*06b0*/  @!P4 LDC.64 R20, c[0x0][0x230] ;  /* 0x00008c00ff14cb82 */ /* 0x000f220000000a00 */
[----:B------:R-:W-:Y:S01]  /*06c0*/  ISETP.GT.U32.OR P2, PT, R65, 0x27f, P2 ;  /* 0x0000027f4100780c */ /* 0x000fe20001744470 */
[----:B------:R-:W-:Y:S01]  /*06d0*/  IMAD R91, R7, UR13, R6 ;  /* 0x0000000d075b7c24 */ /* 0x000fe2000f8e0206 */
[----:B------:R-:W-:Y:S01]  /*06e0*/  ISETP.GT.U32.OR P0, PT, R65, 0x27f, P0 ;  /* 0x0000027f4100780c */ /* 0x000fe20000704470 */
[----:B-1----:R-:W-:Y:S01]  /*06f0*/  @P1 IMAD R6, R51, R16, RZ ;  /* 0x0000001033061224 */ /* 0x002fe200078e02ff */
[----:B------:R-:W-:-:S02]  /*0700*/  @P1 MOV R90, R88 ;  /* 0x00000058005a1202 */ /* 0x000fc40000000f00 */
[----:B------:R-:W-:Y:S01]  /*0710*/  IADD3 R91, R89, R91, RZ ;  /* 0x0000005b595b7210 */ /* 0x000fe20007ffe0ff */
[----:B------:R-:W-:Y:S01]  /*0720*/  @P1 IMAD R17, R63, R17, R6 ;  /* 0x000000113f111224 */ /* 0x000fe200078e0206 */
[----:B------:R-:W1:Y:S01]  /*0730*/  @!P4 LDC.64 R12, c[0x0][0x228] ;  /* 0x00008a00ff0ccb82 */ /* 0x000e620000000a00 */
[----:B------:R-:W-:Y:S01]  /*0740*/  ISETP.GE.U32.AND P3, PT, R59, UR14, PT ;  /* 0x0000000e3b007c0c */ /* 0x000fe2000bf66070 */
[----:B------:R-:W-:-:S04]  /*0750*/  @P1 IMAD.WIDE.U32 R6, R63, R16, R90 ;  /* 0x000000103f061225 */ /* 0x000fc800078e005a */
[----:B---3--:R-:W-:Y:S02]  /*0760*/  @!P4 IMAD R16, R50, R14, RZ ;  /* 0x0000000e3210c224 */ /* 0x008fe400078e02ff */
[----:B------:R-:W3:Y:S01]  /*0770*/  @!P0 LDC.64 R10, c[0x0][0x288] ;  /* 0x0000a200ff0a8b82 */ /* 0x000ee20000000a00 */
[----:B------:R-:W-:Y:S02]  /*0780*/  @P1 IADD3 R17, R7, R17, RZ ;  /* 0x0000001107111210 */ /* 0x000fe40007ffe0ff */
[C---:B------:R-:W-:Y:S02]  /*0790*/  @P1 SHF.L.U32 R7, R6.reuse, 0x2, RZ ;  /* 0x0000000206071819 */ /* 0x040fe400000006ff */
[----:B------:R-:W-:Y:S02]  /*07a0*/  @P1 SHF.L.U64.HI R26, R6, 0x2, R17 ;  /* 0x00000002061a1819 */ /* 0x000fe40000010211 */
[C---:B--2---:R-:W-:Y:S01]  /*07b0*/  @P1 IADD3 R72, P6, R7.reuse, R72, RZ ;  /* 0x0000004807481210 */ /* 0x044fe20007fde0ff */
[----:B------:R-:W2:Y:S01]  /*07c0*/  @!P2 LDC.64 R8, c[0x0][0x288] ;  /* 0x0000a200ff08ab82 */ /* 0x000ea20000000a00 */
[----:B0-----:R-:W-:Y:S01]  /*07d0*/  @P1 IADD3 R18, P5, R7, R18, RZ ;  /* 0x0000001207121210 */ /* 0x001fe20007fbe0ff */
[----:B------:R-:W-:Y:S01]  /*07e0*/  @!P4 IMAD R7, R62, R15, R16 ;  /* 0x0000000f3e07c224 */ /* 0x000fe200078e0210 */
[----:B------:R-:W-:-:S02]  /*07f0*/  @!P4 MOV R16, R88 ;  /* 0x000000580010c202 */ /* 0x000fc40000000f00 */
[----:B------:R-:W-:Y:S02]  /*0800*/  @!P4 MOV R17, R91 ;  /* 0x0000005b0011c202 */ /* 0x000fe40000000f00 */
[C---:B------:R-:W-:Y:S01]  /*0810*/  @P1 IADD3.X R73, R26.reuse, R73, RZ, P6, !PT ;  /* 0x000000491a491210 */ /* 0x040fe200037fe4ff */
[----:B------:R-:W0:Y:S01]  /*0820*/  @!P0 LDC.64 R22, c[0x0][0x230] ;  /* 0x00008c00ff168b82 */ /* 0x000e220000000a00 */
[----:B------:R-:W-:Y:S01]  /*0830*/  @P1 IADD3.X R19, R26, R19, RZ, P5, !PT ;  /* 0x000000131a131210 */ /* 0x000fe20002ffe4ff */
[----:B------:R-:W-:Y:S01]  /*0840*/  @!P4 IMAD.WIDE.U32 R14, R62, R14, R16 ;  /* 0x0000000e3e0ec225 */ /* 0x000fe200078e0010 */
[----:B------:R-:W-:-:S04]  /*0850*/  SHF.R.S32.HI R6, RZ, 0x1f, R59 ;  /* 0x0000001fff067819 */ /* 0x000fc8000001143b */
[----:B------:R-:W-:Y:S01]  /*0860*/  @!P4 IADD3 R15, R15, R7, RZ ;  /* 0x000000070f0fc210 */ /* 0x000fe20007ffe0ff */
[----:B------:R-:W0:Y:S01]  /*0870*/  @!P0 LDC.64 R24, c[0x0][0x228] ;  /* 0x00008a00ff188b82 */ /* 0x000e220000000a00 */
[C---:B------:R-:W-:Y:S01]  /*0880*/  @!P4 SHF.L.U32 R7, R14.reuse, 0x2, RZ ;  /* 0x000000020e07c819 */ /* 0x040fe200000006ff */
[----:B---3--:R-:W-:Y:S01]  /*0890*/  @!P0 IMAD R26, R49, R10, RZ ;  /* 0x0000000a311a8224 */ /* 0x008fe200078e02ff */
[----:B------:R-:W-:Y:S02]  /*08a0*/  @!P4 SHF.L.U64.HI R16, R14, 0x2, R15 ;  /* 0x000000020e10c819 */ /* 0x000fe4000001020f */
[----:B------:R-:W-:Y:S02]  /*08b0*/  @!P0 MOV R14, R88 ;  /* 0x00000058000e8202 */ /* 0x000fe40000000f00 */
[----:B------:R-:W-:Y:S01]  /*08c0*/  @!P0 MOV R15, R91 ;  /* 0x0000005b000f8202 */ /* 0x000fe20000000f00 */
[----:B--2---:R-:W-:Y:S01]  /*08d0*/  @!P2 IMAD R17, R48, R8, RZ ;  /* 0x000000083011a224 */ /* 0x004fe200078e02ff */
[C---:B----4-:R-:W-:Y:S01]  /*08e0*/  @!P4 IADD3 R20, P5, R7.reuse, R20, RZ ;  /* 0x000000140714c210 */ /* 0x050fe20007fbe0ff */
[----:B------:R-:W2:Y:S01]  /*08f0*/  @!P2 LDC.64 R30, c[0x0][0x228] ;  /* 0x00008a00ff1eab82 */ /* 0x000ea20000000a00 */
[----:B-1----:R-:W-:Y:S01]  /*0900*/  @!P4 IADD3 R12, P6, R7, R12, RZ ;  /* 0x0000000c070cc210 */ /* 0x002fe20007fde0ff */
[C---:B------:R-:W-:Y:S01]  /*0910*/  @!P0 IMAD R7, R61.reuse, R11, R26 ;  /* 0x0000000b3d078224 */ /* 0x040fe200078e021a */
[C---:B------:R-:W-:Y:S01]  /*0920*/  @!P4 IADD3.X R21, R16.reuse, R21, RZ, P5, !PT ;  /* 0x000000151015c210 */ /* 0x040fe20002ffe4ff */
[----:B------:R-:W-:Y:S01]  /*0930*/  @!P0 IMAD.WIDE.U32 R10, R61, R10, R14 ;  /* 0x0000000a3d0a8225 */ /* 0x000fe200078e000e */
[----:B------:R-:W-:-:S02]  /*0940*/  @!P4 IADD3.X R13, R16, R13, RZ, P6, !PT ;  /* 0x0000000d100dc210 */ /* 0x000fc400037fe4ff */
[----:B------:R-:W-:Y:S01]  /*0950*/  @!P2 MOV R16, R88 ;  /* 0x000000580010a202 */ /* 0x000fe20000000f00 */
[----:B------:R-:W-:Y:S01]  /*0960*/  @!P2 IMAD R27, R60, R9, R17 ;  /* 0x000000093c1ba224 */ /* 0x000fe200078e0211 */
[----:B------:R-:W-:Y:S01]  /*0970*/  @!P2 MOV R17, R91 ;  /* 0x0000005b0011a202 */ /* 0x000fe20000000f00 */
[----:B------:R1:W5:Y:S01]  /*0980*/  @!P4 LDG.E.64 R42, desc[UR8][R20.64] ;  /* 0x00000008142ac981 */ /* 0x000362000c1e1b00 */
[----:B------:R-:W-:Y:S02]  /*0990*/  ISETP.GE.AND.EX P3, PT, R6, UR15, PT, P3 ;  /* 0x0000000f06007c0c */ /* 0x000fe4000bf66330 */
[----:B------:R-:W-:Y:S01]  /*09a0*/  @!P0 IADD3 R11, R11, R7, RZ ;  /* 0x000000070b0b8210 */ /* 0x000fe20007ffe0ff */
[----:B------:R-:W-:Y:S01]  /*09b0*/  @!P2 IMAD.WIDE.U32 R8, R60, R8, R16 ;  /* 0x000000083c08a225 */ /* 0x000fe200078e0010 */
[----:B------:R-:W-:Y:S01]  /*09c0*/  ISETP.GT.U32.OR P3, PT, R65, 0x27f, P3 ;  /* 0x0000027f4100780c */ /* 0x000fe20001f64470 */
[----:B------:R-:W3:Y:S01]  /*09d0*/  @!P2 LDC.64 R16, c[0x0][0x230] ;  /* 0x00008c00ff10ab82 */ /* 0x000ee20000000a00 */
[----:B------:R-:W-:-:S02]  /*09e0*/  @!P0 SHF.L.U32 R7, R10, 0x2, RZ ;  /* 0x000000020a078819 */ /* 0x000fc400000006ff */
[----:B------:R-:W-:Y:S02]  /*09f0*/  @!P0 SHF.L.U64.HI R10, R10, 0x2, R11 ;  /* 0x000000020a0a8819 */ /* 0x000fe4000001020b */
[C---:B0-----:R-:W-:Y:S02]  /*0a00*/  @!P0 IADD3 R22, P5, R7.reuse, R22, RZ ;  /* 0x0000001607168210 */ /* 0x041fe40007fbe0ff */
[----:B------:R-:W-:Y:S02]  /*0a10*/  @!P0 IADD3 R24, P6, R7, R24, RZ ;  /* 0x0000001807188210 */ /* 0x000fe40007fde0ff */
[----:B------:R-:W-:Y:S02]  /*0a20*/  @!P2 IADD3 R7, R9, R27, RZ ;  /* 0x0000001b0907a210 */ /* 0x000fe40007ffe0ff */
[----:B------:R-:W-:Y:S01]  /*0a30*/  @!P0 IADD3.X R23, R10, R23, RZ, P5, !PT ;  /* 0x000000170a178210 */ /* 0x000fe20002ffe4ff */
[----:B------:R-:W0:Y:S01]  /*0a40*/  @!P3 LDC.64 R14, c[0x0][0x288] ;  /* 0x0000a200ff0ebb82 */ /* 0x000e220000000a00 */
[----:B------:R-:W-:-:S02]  /*0a50*/  @!P2 SHF.L.U64.HI R34, R8, 0x2, R7 ;  /* 0x000000020822a819 */ /* 0x000fc40000010207 */
[----:B------:R-:W-:Y:S02]  /*0a60*/  @!P0 IADD3.X R25, R10, R25, RZ, P6, !PT ;  /* 0x000000190a198210 */ /* 0x000fe400037fe4ff */
[----:B------:R-:W-:Y:S02]  /*0a70*/  CS2R R10, SRZ ;  /* 0x00000000000a7805 */ /* 0x000fe4000001ff00 */
[----:B------:R-:W-:Y:S02]  /*0a80*/  SHF.R.S32.HI R7, RZ, 0x1f, R58 ;  /* 0x0000001fff077819 */ /* 0x000fe4000001143a */
[----:B------:R-:W-:Y:S01]  /*0a90*/  ISETP.GE.U32.AND P5, PT, R58, UR14, PT ;  /* 0x0000000e3a007c0c */ /* 0x000fe2000bfa6070 */
[----:B------:R-:W4:Y:S01]  /*0aa0*/  @!P3 LDC.64 R28, c[0x0][0x230] ;  /* 0x00008c00ff1cbb82 */ /* 0x000f220000000a00 */
[----:B------:R-:W-:Y:S01]  /*0ab0*/  @!P2 SHF.L.U32 R27, R8, 0x2, RZ ;  /* 0x00000002081ba819 */ /* 0x000fe200000006ff */
[----:B------:R2:W5:Y:S01]  /*0ac0*/  @!P4 LDG.E.64 R10, desc[UR8][R12.64] ;  /* 0x000000080c0ac981 */ /* 0x000562000c1e1b00 */
[----:B------:R-:W-:-:S04]  /*0ad0*/  ISETP.GE.AND.EX P5, PT, R7, UR15, PT, P5 ;  /* 0x0000000f07007c0c */ /* 0x000fc8000bfa6350 */
[----:B------:R-:W-:Y:S02]  /*0ae0*/  ISETP.GT.U32.OR P4, PT, R65, 0x27f, P5 ;  /* 0x0000027f4100780c */ /* 0x000fe40002f84470 */
[----:B------:R-:W-:Y:S02]  /*0af0*/  CS2R R40, SRZ ;  /* 0x0000000000287805 */ /* 0x000fe4000001ff00 */
[----:B------:R-:W-:Y:S01]  /*0b00*/  SHF.R.S32.HI R8, RZ, 0x1f, R57 ;  /* 0x0000001fff087819 */ /* 0x000fe20000011439 */
[----:B-1----:R-:W1:Y:S01]  /*0b10*/  @!P3 LDC.64 R20, c[0x0][0x228] ;  /* 0x00008a00ff14bb82 */ /* 0x002e620000000a00 */
[----:B------:R-:W-:Y:S02]  /*0b20*/  ISETP.GE.U32.AND P5, PT, R57, UR14, PT ;  /* 0x0000000e39007c0c */ /* 0x000fe4000bfa6070 */
[----:B--2---:R-:W-:Y:S02]  /*0b30*/  CS2R R12, SRZ ;  /* 0x00000000000c7805 */ /* 0x004fe4000001ff00 */
[----:B------:R-:W-:Y:S01]  /*0b40*/  SHF.R.S32.HI R9, RZ, 0x1f, R56 ;  /* 0x0000001fff097819 */ /* 0x000fe20000011438 */
[----:B------:R2:W5:Y:S01]  /*0b50*/  @!P0 LDG.E.64 R40, desc[UR8][R22.64] ;  /* 0x0000000816288981 */ /* 0x000562000c1e1b00 */
[----:B------:R-:W-:Y:S01]  /*0b60*/  ISETP.GE.AND.EX P5, PT, R8, UR15, PT, P5 ;  /* 0x0000000f08007c0c */ /* 0x000fe2000bfa6350 */
[----:B0-----:R-:W-:Y:S01]  /*0b70*/  @!P3 IMAD R26, R6, R14, RZ ;  /* 0x0000000e061ab224 */ /* 0x001fe200078e02ff */
[----:B------:R-:W-:Y:S01]  /*0b80*/  ISETP.GE.U32.AND P6, PT, R56, UR14, PT ;  /* 0x0000000e38007c0c */ /* 0x000fe2000bfc6070 */
[----:B------:R0:W5:Y:S01]  /*0b90*/  @!P0 LDG.E.64 R12, desc[UR8][R24.64] ;  /* 0x00000008180c8981 */ /* 0x000162000c1e1b00 */
[----:B------:R-:W1:Y:S01]  /*0ba0*/  @!P4 LDC.64 R36, c[0x0][0x288] ;  /* 0x0000a200ff24cb82 */ /* 0x000e620000000a00 */
[----:B------:R-:W-:-:S02]  /*0bb0*/  ISETP.GT.U32.OR P5, PT, R65, 0x27f, P5 ;  /* 0x0000027f4100780c */ /* 0x000fc40002fa4470 */
[----:B--2---:R-:W-:Y:S02]  /*0bc0*/  @!P3 MOV R22, R88 ;  /* 0x000000580016b202 */ /* 0x004fe40000000f00 */
[----:B------:R-:W-:Y:S01]  /*0bd0*/  @!P3 MOV R23, R91 ;  /* 0x0000005b0017b202 */ /* 0x000fe20000000f00 */
[----:B------:R-:W-:Y:S01]  /*0be0*/  @!P3 IMAD R35, R59, R15, R26 ;  /* 0x0000000f3b23b224 */ /* 0x000fe200078e021a */
[----:B------:R-:W-:Y:S01]  /*0bf0*/  ISETP.GE.AND.EX P6, PT, R9, UR15, PT, P6 ;  /* 0x0000000f09007c0c */ /* 0x000fe2000bfc6360 */
[----:B0-----:R-:W0:Y:S01]  /*0c00*/  @!P4 LDC.64 R24, c[0x0][0x228] ;  /* 0x00008a00ff18cb82 */ /* 0x001e220000000a00 */
[----:B---3--:R-:W-:Y:S01]  /*0c10*/  @!P2 IADD3 R16, P0, R27, R16, RZ ;  /* 0x000000101b10a210 */ /* 0x008fe20007f1e0ff */
[----:B------:R-:W-:Y:S01]  /*0c20*/  @!P3 IMAD.WIDE.U32 R14, R59, R14, R22 ;  /* 0x0000000e3b0eb225 */ /* 0x000fe200078e0016 */
[----:B------:R-:W-:Y:S02]  /*0c30*/  ISETP.GT.U32.OR P6, PT, R65, 0x27f, P6 ;  /* 0x0000027f4100780c */ /* 0x000fe400037c4470 */
[----:B------:R-:W-:-:S02]  /*0c40*/  @!P2 IADD3.X R17, R34, R17, RZ, P0, !PT ;  /* 0x000000112211a210 */ /* 0x000fc400007fe4ff */
[----:B------:R-:W-:Y:S01]  /*0c50*/  @!P2 IADD3 R30, P0, R27, R30, RZ ;  /* 0x0000001e1b1ea210 */ /* 0x000fe20007f1e0ff */
[----:B------:R-:W2:Y:S01]  /*0c60*/  @!P5 LDC.64 R32, c[0x0][0x288] ;  /* 0x0000a200ff20db82 */ /* 0x000ea20000000a00 */
[----:B------:R-:W-:Y:S02]  /*0c70*/  @!P3 IADD3 R15, R15, R35, RZ ;  /* 0x000000230f0fb210 */ /* 0x000fe40007ffe0ff */
[----:B------:R-:W-:Y:S02]  /*0c80*/  @!P3 SHF.L.U32 R35, R14, 0x2, RZ ;  /* 0x000000020e23b819 */ /* 0x000fe400000006ff */
[----:B------:R-:W-:Y:S02]  /*0c90*/  @!P2 IADD3.X R31, R34, R31, RZ, P0, !PT ;  /* 0x0000001f221fa210 */ /* 0x000fe400007fe4ff */
[----:B------:R-:W-:Y:S01]  /*0ca0*/  @!P3 SHF.L.U64.HI R38, R14, 0x2, R15 ;  /* 0x000000020e26b819 */ /* 0x000fe2000001020f */
[----:B------:R-:W3:Y:S01]  /*0cb0*/  @!P4 LDC.64 R26, c[0x0][0x230] ;  /* 0x00008c00ff1acb82 */ /* 0x000ee20000000a00 */
[----:B----4-:R-:W-:Y:S01]  /*0cc0*/  @!P3 IADD3 R28, P0, R35, R28, RZ ;  /* 0x0000001c231cb210 */ /* 0x010fe20007f1e0ff */
[----:B-1----:R-:W-:-:S03]  /*0cd0*/  @!P4 IMAD R22, R7, R36, RZ ;  /* 0x000000240716c224 */ /* 0x002fc600078e02ff */
[----:B------:R-:W-:Y:S02]  /*0ce0*/  @!P3 IADD3.X R29, R38, R29, RZ, P0, !PT ;  /* 0x0000001d261db210 */ /* 0x000fe400007fe4ff */
[----:B------:R-:W-:Y:S01]  /*0cf0*/  @!P3 IADD3 R20, P0, R35, R20, RZ ;  /* 0x000000142314b210 */ /* 0x000fe20007f1e0ff */
[----:B------:R-:W1:Y:S01]  /*0d00*/  @!P6 LDC.64 R14, c[0x0][0x288] ;  /* 0x0000a200ff0eeb82 */ /* 0x000e620000000a00 */
[----:B------:R-:W-:Y:S01]  /*0d10*/  @!P4 IMAD R39, R58, R37, R22 ;  /* 0x000000253a27c224 */ /* 0x000fe200078e0216 */
[----:B------:R-:W-:Y:S02]  /*0d20*/  @!P4 MOV R22, R88 ;  /* 0x000000580016c202 */ /* 0x000fe40000000f00 */
[----:B------:R-:W-:-:S04]  /*0d30*/  @!P4 MOV R23, R91 ;  /* 0x0000005b0017c202 */ /* 0x000fc80000000f00 */
[----:B------:R-:W4:Y:S01]  /*0d40*/  LDC.64 R34, c[0x0][0x248] ;  /* 0x00009200ff227b82 */ /* 0x000f220000000a00 */
[----:B------:R-:W-:Y:S01]  /*0d50*/  @!P4 IMAD.WIDE.U32 R36, R58, R36, R22 ;  /* 0x000000243a24c225 */ /* 0x000fe200078e0016 */
[----:B------:R-:W-:-:S04]  /*0d60*/  @!P3 IADD3.X R21, R38, R21, RZ, P0, !PT ;  /* 0x000000152615b210 */ /* 0x000fc800007fe4ff */
[----:B------:R-:W-:Y:S02]  /*0d70*/  @!P4 IADD3 R37, R37, R39, RZ ;  /* 0x000000272525c210 */ /* 0x000fe40007ffe0ff */
[----:B------:R-:W-:Y:S01]  /*0d80*/  @!P4 SHF.L.U32 R39, R36, 0x2, RZ ;  /* 0x000000022427c819 */ /* 0x000fe200000006ff */
[----:B--2---:R-:W-:Y:S01]  /*0d90*/  @!P5 IMAD R44, R8, R32, RZ ;  /* 0x00000020082cd224 */ /* 0x004fe200078e02ff */
[----:B------:R-:W-:Y:S01]  /*0da0*/  @!P4 SHF.L.U64.HI R38, R36, 0x2, R37 ;  /* 0x000000022426c819 */ /* 0x000fe20000010225 */
[----:B------:R-:W2:Y:S01]  /*0db0*/  @!P5 LDC.64 R22, c[0x0][0x230] ;  /* 0x00008c00ff16db82 */ /* 0x000ea20000000a00 */
[----:B------:R-:W-:Y:S02]  /*0dc0*/  @!P5 MOV R36, R88 ;  /* 0x000000580024d202 */ /* 0x000fe40000000f00 */
[----:B------:R-:W-:Y:S02]  /*0dd0*/  @!P5 MOV R37, R91 ;  /* 0x0000005b0025d202 */ /* 0x000fe40000000f00 */
[----:B---3--:R-:W-:Y:S01]  /*0de0*/  @!P4 IADD3 R26, P0, R39, R26, RZ ;  /* 0x0000001a271ac210 */ /* 0x008fe20007f1e0ff */
[----:B------:R-:W-:-:S02]  /*0df0*/  @!P5 IMAD R53, R57, R33, R44 ;  /* 0x000000213935d224 */ /* 0x000fc400078e022c */
[----:B------:R-:W-:Y:S01]  /*0e00*/  @!P5 IMAD.WIDE.U32 R32, R57, R32, R36 ;  /* 0x000000203920d225 */ /* 0x000fe200078e0024 */
[----:B------:R-:W-:Y:S01]  /*0e10*/  @!P4 IADD3.X R27, R38, R27, RZ, P0, !PT ;  /* 0x0000001b261bc210 */ /* 0x000fe200007fe4ff */
[----:B------:R-:W3:Y:S01]  /*0e20*/  @!P5 LDC.64 R68, c[0x0][0x228] ;  /* 0x00008a00ff44db82 */ /* 0x000ee20000000a00 */
[----:B0-----:R-:W-:Y:S01]  /*0e30*/  @!P4 IADD3 R24, P0, R39, R24, RZ ;  /* 0x000000182718c210 */ /* 0x001fe20007f1e0ff */
[----:B-1----:R-:W-:Y:S02]  /*0e40*/  @!P6 IMAD R39, R9, R14, RZ ;  /* 0x0000000e0927e224 */ /* 0x002fe400078e02ff */
[----:B----4-:R-:W-:Y:S01]  /*0e50*/  IMAD.WIDE R34, R64, 0x8, R34 ;  /* 0x0000000840227825 */ /* 0x010fe200078e0222 */
[----:B------:R-:W-:Y:S02]  /*0e60*/  @!P5 IADD3 R33, R33, R53, RZ ;  /* 0x000000352121d210 */ /* 0x000fe40007ffe0ff */
[----:B------:R-:W-:Y:S01]  /*0e70*/  @!P4 IADD3.X R25, R38, R25, RZ, P0, !PT ;  /* 0x000000192619c210 */ /* 0x000fe200007fe4ff */
[----:B------:R-:W-:Y:S01]  /*0e80*/  @!P6 IMAD R53, R56, R15, R39 ;  /* 0x0000000f3835e224 */ /* 0x000fe200078e0227 */
[----:B------:R-:W0:Y:S01]  /*0e90*/  @!P6 LDC.64 R46, c[0x0][0x230] ;  /* 0x00008c00ff2eeb82 */ /* 0x000e220000000a00 */
[----:B------:R1:W4:Y:S01]  /*0ea0*/  LDG.E.64 R38, desc[UR8][R34.64] ;  /* 0x0000000822267981 */ /* 0x000322000c1e1b00 */
[----:B------:R-:W-:-:S02]  /*0eb0*/  @!P5 SHF.L.U32 R37, R32, 0x2, RZ ;  /* 0x000000022025d819 */ /* 0x000fc400000006ff */
[----:B------:R-:W-:-:S04]  /*0ec0*/  @!P5 SHF.L.U64.HI R36, R32, 0x2, R33 ;  /* 0x000000022024d819 */ /* 0x000fc80000010221 */
[----:B------:R-:W1:Y:S01]  /*0ed0*/  @!P6 LDC.64 R44, c[0x0][0x228] ;  /* 0x00008a00ff2ceb82 */ /* 0x000e620000000a00 */
[----:B------:R-:W-:Y:S02]  /*0ee0*/  @!P6 MOV R32, R88 ;  /* 0x000000580020e202 */ /* 0x000fe40000000f00 */
[----:B------:R-:W-:Y:S02]  /*0ef0*/  @!P6 MOV R33, R91 ;  /* 0x0000005b0021e202 */ /* 0x000fe40000000f00 */
[----:B--2---:R-:W-:Y:S01]  /*0f00*/  @!P5 IADD3 R22, P0, R37, R22, RZ ;  /* 0x000000162516d210 */ /* 0x004fe20007f1e0ff */
[----:B------:R-:W-:-:S03]  /*0f10*/  @!P6 IMAD.WIDE.U32 R14, R56, R14, R32 ;  /* 0x0000000e380ee225 */ /* 0x000fc600078e0020 */
[----:B------:R-:W-:Y:S02]  /*0f20*/  @!P5 IADD3.X R23, R36, R23, RZ, P0, !PT ;  /* 0x000000172417d210 */ /* 0x000fe400007fe4ff */
[----:B---3--:R-:W-:Y:S02]  /*0f30*/  @!P5 IADD3 R68, P0, R37, R68, RZ ;  /* 0x000000442544d210 */ /* 0x008fe40007f1e0ff */
[----:B------:R-:W-:Y:S02]  /*0f40*/  @!P6 IADD3 R33, R15, R53, RZ ;  /* 0x000000350f21e210 */ /* 0x000fe40007ffe0ff */
[----:B------:R-:W-:Y:S02]  /*0f50*/  @!P6 SHF.L.U32 R15, R14, 0x2, RZ ;  /* 0x000000020e0fe819 */ /* 0x000fe400000006ff */
[----:B------:R-:W-:Y:S02]  /*0f60*/  @!P5 IADD3.X R69, R36, R69, RZ, P0, !PT ;  /* 0x000000452445d210 */ /* 0x000fe400007fe4ff */
[----:B------:R-:W-:-:S02]  /*0f70*/  @!P6 SHF.L.U64.HI R14, R14, 0x2, R33 ;  /* 0x000000020e0ee819 */ /* 0x000fc40000010221 */
[----:B0-----:R-:W-:-:S04]  /*0f80*/  @!P6 IADD3 R46, P0, R15, R46, RZ ;  /* 0x0000002e0f2ee210 */ /* 0x001fc80007f1e0ff */
[C---:B------:R-:W-:Y:S02]  /*0f90*/  @!P6 IADD3.X R47, R14.reuse, R47, RZ, P0, !PT ;  /* 0x0000002f0e2fe210 */ /* 0x040fe400007fe4ff */
[----:B-1----:R-:W-:Y:S02]  /*0fa0*/  @!P6 IADD3 R44, P0, R15, R44, RZ ;  /* 0x0000002c0f2ce210 */ /* 0x002fe40007f1e0ff */
[----:B------:R-:W-:Y:S02]  /*0fb0*/  CS2R R34, SRZ ;  /* 0x0000000000227805 */ /* 0x000fe4000001ff00 */
[----:B------:R-:W-:Y:S02]  /*0fc0*/  @!P6 IADD3.X R45, R14, R45, RZ, P0, !PT ;  /* 0x0000002d0e2de210 */ /* 0x000fe400007fe4ff */
[----:B------:R-:W-:Y:S02]  /*0fd0*/  CS2R R14, SRZ ;  /* 0x00000000000e7805 */ /* 0x000fe4000001ff00 */
[----:B------:R0:W5:Y:S04]  /*0fe0*/  @!P2 LDG.E.64 R34, desc[UR8][R16.64] ;  /* 0x000000081022a981 */ /* 0x000168000c1e1b00 */
[----:B------:R1:W5:Y:S01]  /*0ff0*/  @P1 LDG.E.64 R14, desc[UR8][R18.64] ;  /* 0x00000008120e1981 */ /* 0x000362000c1e1b00 */
[----:B0-----:R-:W-:-:S02]  /*1000*/  CS2R R16, SRZ ;  /* 0x0000000000107805 */ /* 0x001fc4000001ff00 */
[----:B-1----:R-:W-:-:S04]  /*1010*/  CS2R R18, SRZ ;  /* 0x0000000000127805 */ /* 0x002fc8000001ff00 */
[----:B------:R0:W5:Y:S04]  /*1020*/  @!P2 LDG.E.64 R16, desc[UR8][R30.64] ;  /* 0x000000081e10a981 */ /* 0x000168000c1e1b00 */
[----:B------:R1:W5:Y:S01]  /*1030*/  @!P3 LDG.E.64 R18, desc[UR8][R20.64] ;  /* 0x000000081412b981 */ /* 0x000362000c1e1b00 */
[----:B0-----:R-:W-:Y:S02]  /*1040*/  CS2R R30, SRZ ;  /* 0x00000000001e7805 */ /* 0x001fe4000001ff00 */
[----:B-1----:R-:W-:Y:S02]  /*1050*/  CS2R R20, SRZ ;  /* 0x0000000000147805 */ /* 0x002fe4000001ff00 */
[----:B------:R-:W-:Y:S02]  /*1060*/  CS2R R36, SRZ ;  /* 0x0000000000247805 */ /* 0x000fe4000001ff00 */
[----:B------:R0:W5:Y:S04]  /*1070*/  @!P4 LDG.E.64 R30, desc[UR8][R26.64] ;  /* 0x000000081a1ec981 */ /* 0x000168000c1e1b00 */
[----:B------:R1:W5:Y:S04]  /*1080*/  @!P4 LDG.E.64 R20, desc[UR8][R24.64] ;  /* 0x000000081814c981 */ /* 0x000368000c1e1b00 */
[----:B------:R-:W5:Y:S01]  /*1090*/  @P1 LDG.E.64 R36, desc[UR8][R72.64] ;  /* 0x0000000848241981 */ /* 0x000f62000c1e1b00 */
[----:B0-----:R-:W-:-:S02]  /*10a0*/  CS2R R26, SRZ ;  /* 0x00000000001a7805 */ /* 0x001fc4000001ff00 */
[----:B-1----:R-:W-:-:S04]  /*10b0*/  CS2R R24, SRZ ;  /* 0x0000000000187805 */ /* 0x002fc8000001ff00 */
[----:B------:R-:W5:Y:S04]  /*10c0*/  @!P6 LDG.E.64 R26, desc[UR8][R46.64] ;  /* 0x000000082e1ae981 */ /* 0x000f68000c1e1b00 */
[----:B------:R-:W5:Y:S01]  /*10d0*/  @!P6 LDG.E.64 R24, desc[UR8][R44.64] ;  /* 0x000000082c18e981 */ /* 0x000f62000c1e1b00 */
[----:B------:R-:W-:Y:S02]  /*10e0*/  MOV R67, 0x3f800000 ;  /* 0x3f80000000437802 */ /* 0x000fe40000000f00 */
[----:B------:R-:W-:-:S06]  /*10f0*/  CS2R R32, SRZ ;  /* 0x0000000000207805 */ /* 0x000fcc000001ff00 */
[----:B------:R0:W5:Y:S02]  /*1100*/  @!P3 LDG.E.64 R32, desc[UR8][R28.64] ;  /* 0x000000081c20b981 */ /* 0x000164000c1e1b00 */
[----:B0-----:R-:W-:Y:S01]  /*1110*/  CS2R R28, SRZ ;  /* 0x00000000001c7805 */ /* 0x001fe2000001ff00 */
[----:B------:R-:W-:Y:S05]  /*1120*/  BSSY B0, `(.L_x_1256) ;  /* 0x000001e000007945 */ /* 0x000fea0003800000 */
[----:B------:R0:W5:Y:S01]  /*1130*/  @!P5 LDG.E.64 R28, desc[UR8][R22.64] ;  /* 0x00000008161cd981 */ /* 0x000162000c1e1b00 */
[----:B------:R-:W-:Y:S02]  /*1140*/  MOV R53, RZ ;  /* 0x000000ff00357202 */ /* 0x000fe40000000f00 */
[----:B0-----:R-:W-:-:S06]  /*1150*/  CS2R R22, SRZ ;  /* 0x0000000000167805 */ /* 0x001fcc000001ff00 */
[----:B------:R0:W5:Y:S02]  /*1160*/  @!P5 LDG.E.64 R22, desc[UR8][R68.64] ;  /* 0x000000084416d981 */ /* 0x000164000c1e1b00 */
[----:B0-----:R-:W-:Y:S01]  /*1170*/  CS2R R68, SRZ ;  /* 0x0000000000447805 */ /* 0x001fe2000001ff00 */
[----:B----4-:R-:W-:-:S05]  /*1180*/  FFMA.FTZ R54, -R38, R38, R39 ;  /* 0x0000002626367223 */ /* 0x010fca0000010127 */
[----:B------:R-:W-:-:S13]  /*1190*/  FSETP.GTU.FTZ.AND P0, PT, R54, RZ, PT ;  /* 0x000000ff3600720b */ /* 0x000fda0003f1c000 */
[----:B------:R-:W0:Y:S02]  /*11a0*/  @P0 LDC R39, c[0x0][0x250] ;  /* 0x00009400ff270b82 */ /* 0x000e240000000800 */
[----:B0-----:R-:W-:-:S04]  /*11b0*/  @P0 FADD.FTZ R39, R54, R39 ;  /* 0x0000002736270221 */ /* 0x001fc80000010000 */
        /* <DEDUP_REMOVED lines=10> */
[----:B------:R-:W3:Y:S01]  /*1260*/  LDG.E.U16 R69, desc[UR8][R46.64] ;  /* 0x000000082e457981 */ /* 0x000ee2000c1e1500 */
[----:B--2---:R-:W-:-:S04]  /*1270*/  @P0 LEA R44, P2, R39, R44, 0x1 ;  /* 0x0000002c272c0211 */ /* 0x004fc800078408ff */
[----:B------:R-:W-:Y:S02]  /*1280*/  @P0 LEA.HI.X R45, R39, R45, R68, 0x1, P2 ;  /* 0x0000002d272d0211 */ /* 0x000fe400010f0c44 */
[----:B------:R-:W2:Y:S04]  /*1290*/  LDG.E.U16 R68, desc[UR8][R46.64+0x2] ;  /* 0x000002082e447981 */ /* 0x000ea8000c1e1500 */
[----:B------:R-:W4:Y:S04]  /*12a0*/  @P0 LDG.E.U16 R70, desc[UR8][R44.64] ;  /* 0x000000082c460981 */ /* 0x000f28000c1e1500 */
[----:B------:R-:W4:Y:S01]  /*12b0*/  @P0 LDG.E.U16 R39, desc[UR8][R44.64+0x2] ;  /* 0x000002082c270981 */ /* 0x000f22000c1e1500 */
[----:B---3--:R-:W-:-:S02]  /*12c0*/  SHF.L.U32 R69, R69, 0x10, RZ ;  /* 0x0000001045457819 */ /* 0x008fc400000006ff */
[----:B--2---:R-:W-:Y:S02]  /*12d0*/  SHF.L.U32 R68, R68, 0x10, RZ ;  /* 0x0000001044447819 */ /* 0x004fe400000006ff */
[----:B----4-:R-:W-:Y:S02]  /*12e0*/  @P0 SHF.L.U32 R54, R70, 0x10, RZ ;  /* 0x0000001046360819 */ /* 0x010fe400000006ff */
[----:B------:R-:W-:-:S07]  /*12f0*/  @P0 SHF.L.U32 R53, R39, 0x10, RZ ;  /* 0x0000001027350819 */ /* 0x000fce00000006ff */
.L_x_1257:
[----:B------:R-:W-:Y:S05]  /*1300*/  BSYNC B0 ;  /* 0x0000000000007941 */ /* 0x000fea0003800000 */
.L_x_1256:
[----:B------:R-:W-:Y:S01]  /*1310*/  ISETP.NE.AND P5, PT, RZ, UR10, PT ;  /* 0x0000000aff007c0c */ /* 0x000fe2000bfa5270 */
[C---:B-----5:R-:W-:Y:S01]  /*1320*/  FADD.FTZ R44, -R38.reuse, R36 ;  /* 0x00000024262c7221 */ /* 0x060fe20000010100 */
[C---:B------:R-:W-:Y:S01]  /*1330*/  FADD.FTZ R72, -R38.reuse, R37 ;  /* 0x0000002526487221 */ /* 0x040fe20000010100 */
[C---:B------:R-:W-:Y:S01]  /*1340*/  FADD.FTZ R78, -R38.reuse, R42 ;  /* 0x0000002a264e7221 */ /* 0x040fe20000010100 */
[----:B------:R-:W-:Y:S01]  /*1350*/  FADD.FTZ R70, -R38, R43 ;  /* 0x0000002b26467221 */ /* 0x000fe20000010100 */
[----:B------:R-:W-:Y:S01]  /*1360*/  MOV R42, R14 ;  /* 0x0000000e002a7202 */ /* 0x000fe20000000f00 */
[----:B-1----:R-:W-:Y:S01]  /*1370*/  FMUL.FTZ R73, R44, R67 ;  /* 0x000000432c497220 */ /* 0x002fe20000410000 */
        /* <DEDUP_REMOVED lines=17> */
[----:B-1----:R-:W-:-:S03]  /*1490*/  FADD.FTZ R76, -R46, 1 ;  /* 0x3f8000002e4c7421 */ /* 0x002fc60000010100 */
[----:B------:R-:W-:Y:S01]  /*14a0*/  FMUL.FTZ R42, R47, R74 ;  /* 0x0000004a2f2a7220 */ /* 0x000fe20000410000 */
[----:B------:R-:W-:Y:S01]  /*14b0*/  FFMA.FTZ R76, R39, R76, 1 ;  /* 0x3f800000274c7423 */ /* 0x000fe2000001004c */
[----:B------:R-:W-:-:S04]  /*14c0*/  FMUL.FTZ R39, R15, R46 ;  /* 0x0000002e0f277220 */ /* 0x000fc80000410000 */
[----:B------:R-:W-:-:S07]  /*14d0*/  FMUL.FTZ R39, R39, R76 ;  /* 0x0000004c27277220 */ /* 0x000fce0000410000 */
.L_x_1258:
[----:B------:R-:W-:Y:S01]  /*14e0*/  FMUL.FTZ R44, R42, R69 ;  /* 0x000000452a2c7220 */ /* 0x000fe20000410000 */
[----:B------:R-:W-:Y:S01]  /*14f0*/  MOV R37, R11 ;  /* 0x0000000b00257202 */ /* 0x000fe20000000f00 */
[-C--:B------:R-:W-:Y:S01]  /*1500*/  FMUL.FTZ R71, R78, R67.reuse ;  /* 0x000000434e477220 */ /* 0x080fe20000410000 */
        /* <DEDUP_REMOVED lines=23> */
.L_x_1259:
[----:B------:R-:W-:Y:S01]  /*1680*/  FFMA.FTZ R74, R72, R43, R45 ;  /* 0x0000002b484a7223 */ /* 0x000fe2000001002d */
[----:B------:R-:W-:Y:S01]  /*1690*/  FMUL.FTZ R46, R36, R69 ;  /* 0x00000045242e7220 */ /* 0x000fe20000410000 */
[----:B------:R-:W-:-:S03]  /*16a0*/  FADD.FTZ R45, R43, R44 ;  /* 0x0000002c2b2d7221 */ /* 0x000fc60000010000 */
[----:B------:R-:W-:Y:S01]  /*16b0*/  FFMA.FTZ R43, R71, R46, R74 ;  /* 0x0000002e472b7223 */ /* 0x000fe2000001004a */
[----:B------:R-:W-:Y:S01]  /*16c0*/  FADD.FTZ R44, R45, R46 ;  /* 0x0000002e2d2c7221 */ /* 0x000fe20000010000 */
[C---:B------:R-:W-:Y:S01]  /*16d0*/  FADD.FTZ R46, -R38.reuse, R40 ;  /* 0x00000028262e7221 */ /* 0x040fe20000010100 */
[----:B------:R-:W-:Y:S01]  /*16e0*/  FADD.FTZ R74, -R38, R41 ;  /* 0x00000029264a7221 */ /* 0x000fe20000010100 */
[----:B------:R-:W-:Y:S01]  /*16f0*/  MOV R40, R12 ;  /* 0x0000000c00287202 */ /* 0x000fe20000000f00 */
[----:B------:R-:W-:Y:S01]  /*1700*/  FMUL.FTZ R45, R37, R68 ;  /* 0x00000044252d7220 */ /* 0x000fe20000410000 */
[----:B------:R-:W-:Y:S01]  /*1710*/  MOV R41, R13 ;  /* 0x0000000d00297202 */ /* 0x000fe20000000f00 */
        /* <DEDUP_REMOVED lines=21> */
.L_x_1260:
        /* <DEDUP_REMOVED lines=31> */
.L_x_1261:
        /* <DEDUP_REMOVED lines=31> */
.L_x_1262:
        /* <DEDUP_REMOVED lines=31> */
.L_x_1263:
[----:B------:R-:W-:Y:S01]  /*1e40*/  FFMA.FTZ R82, R78, R45, R43 ;  /* 0x0000002d4e527223 */ /* 0x000fe2000001002b */
[----:B------:R-:W-:Y:S01]  /*1e50*/  FMUL.FTZ R46, R30, R69 ;  /* 0x000000451e2e7220 */ /* 0x000fe20000410000 */
[----:B------:R-:W-:Y:S01]  /*1e60*/  FADD.FTZ R47, R45, R44 ;  /* 0x0000002c2d2f7221 */ /* 0x000fe20000010000 */
[----:B------:R-:W-:Y:S02]  /*1e70*/  FMUL.FTZ R45, R31, R68 ;  /* 0x000000441f2d7220 */ /* 0x000fe40000410000 */
[----:B------:R-:W-:Y:S01]  /*1e80*/  FFMA.FTZ R43, R81, R46, R82 ;  /* 0x0000002e512b7223 */ /* 0x000fe20000010052 */
[----:B------:R-:W-:Y:S01]  /*1e90*/  FADD.FTZ R46, R47, R46 ;  /* 0x0000002e2f2e7221 */ /* 0x000fe20000010000 */
[----:B------:R-:W-:Y:S01]  /*1ea0*/  FADD.FTZ R82, -R38, R29 ;  /* 0x0000001d26527221 */ /* 0x000fe20000010100 */
[----:B------:R-:W-:Y:S01]  /*1eb0*/  MOV R29, R23 ;  /* 0x00000017001d7202 */ /* 0x000fe20000000f00 */
[----:B------:R-:W-:Y:S01]  /*1ec0*/  FFMA.FTZ R44, R80, R45, R43 ;  /* 0x0000002d502c7223 */ /* 0x000fe2000001002b */
[----:B------:R-:W-:Y:S01]  /*1ed0*/  FADD.FTZ R43, R45, R46 ;  /* 0x0000002e2d2b7221 */ /* 0x000fe20000010000 */
[----:B------:R-:W-:Y:S01]  /*1ee0*/  FADD.FTZ R46, -R38, R28 ;  /* 0x0000001c262e7221 */ /* 0x000fe20000010100 */
[----:B------:R-:W-:Y:S01]  /*1ef0*/  MOV R28, R22 ;  /* 0x00000016001c7202 */ /* 0x000fe20000000f00 */
[----:B------:R-:W-:-:S02]  /*1f00*/  FMUL.FTZ R82, R82, R67 ;  /* 0x0000004352527220 */ /* 0x000fc40000410000 */
        /* <DEDUP_REMOVED lines=20> */
.L_x_1264:
[----:B------:R-:W-:Y:S01]  /*2050*/  FMUL.FTZ R46, R28, R69 ;  /* 0x000000451c2e7220 */ /* 0x000fe20000410000 */
[----:B------:R-:W-:-:S03]  /*2060*/  FADD.FTZ R84, -R38, R27 ;  /* 0x0000001b26547221 */ /* 0x000fc60000010100 */
[----:B------:R-:W-:Y:S01]  /*2070*/  FFMA.FTZ R45, R83, R46, R44 ;  /* 0x0000002e532d7223 */ /* 0x000fe2000001002c */
[----:B------:R-:W-:Y:S01]  /*2080*/  FADD.FTZ R46, R43, R46 ;  /* 0x0000002e2b2e7221 */ /* 0x000fe20000010000 */
[----:B------:R-:W-:Y:S01]  /*2090*/  FMUL.FTZ R43, R29, R68 ;  /* 0x000000441d2b7220 */ /* 0x000fe20000410000 */
[----:B------:R-:W-:Y:S01]  /*20a0*/  FADD.FTZ R44, -R38, R26 ;  /* 0x0000001a262c7221 */ /* 0x000fe20000010100 */
[----:B------:R-:W-:Y:S01]  /*20b0*/  MOV R38, R24 ;  /* 0x0000001800267202 */ /* 0x000fe20000000f00 */
[----:B------:R-:W-:Y:S01]  /*20c0*/  FMUL.FTZ R84, R84, R67 ;  /* 0x0000004354547220 */ /* 0x000fe20000410000 */
[----:B------:R-:W-:Y:S01]  /*20d0*/  FFMA.FTZ R26, R82, R43, R45 ;  /* 0x0000002b521a7223 */ /* 0x000fe2000001002d */
[----:B------:R-:W-:Y:S01]  /*20e0*/  FADD.FTZ R27, R43, R46 ;  /* 0x0000002e2b1b7221 */ /* 0x000fe20000010000 */
[----:B------:R-:W-:Y:S01]  /*20f0*/  FMUL.FTZ R85, R44, R67 ;  /* 0x000000432c557220 */ /* 0x000fe20000410000 */
        /* <DEDUP_REMOVED lines=20> */
.L_x_1265:
[----:B------:R-:W-:Y:S01]  /*2240*/  FMUL.FTZ R44, R38, R69 ;  /* 0x00000045262c7220 */ /* 0x000fe20000410000 */
[----:B------:R-:W-:Y:S01]  /*2250*/  ISETP.GT.AND P0, PT, R52, 0x1e, PT ;  /* 0x0000001e3400780c */ /* 0x000fe20003f04270 */
[----:B------:R-:W-:Y:S01]  /*2260*/  FFMA.FTZ R46, R73, R42, RZ ;  /* 0x0000002a492e7223 */ /* 0x000fe200000100ff */
[----:B------:R-:W-:Y:S01]  /*2270*/  FADD.FTZ R47, RZ, R42 ;  /* 0x0000002aff2f7221 */ /* 0x000fe20000010000 */
[----:B------:R-:W-:Y:S01]  /*2280*/  FFMA.FTZ R45, R85, R44, R26 ;  /* 0x0000002c552d7223 */ /* 0x000fe2000001001a */
[----:B------:R-:W-:Y:S01]  /*2290*/  FADD.FTZ R44, R27, R44 ;  /* 0x0000002c1b2c7221 */ /* 0x000fe20000010000 */
[----:B------:R-:W-:Y:S01]  /*22a0*/  FMUL.FTZ R27, R43, R68 ;  /* 0x000000442b1b7220 */ /* 0x000fe20000410000 */
[----:B------:R-:W-:Y:S01]  /*22b0*/  FFMA.FTZ R42, R71, R36, R46 ;  /* 0x00000024472a7223 */ /* 0x000fe2000001002e */
[----:B------:R-:W-:Y:S01]  /*22c0*/  FADD.FTZ R87, R47, R36 ;  /* 0x000000242f577221 */ /* 0x000fe20000010000 */
[----:B------:R-:W-:Y:S01]  /*22d0*/  FADD.FTZ R36, RZ, R39 ;  /* 0x00000027ff247221 */ /* 0x000fe20000010000 */
[----:B------:R-:W-:Y:S01]  /*22e0*/  FFMA.FTZ R26, R84, R27, R45 ;  /* 0x0000001b541a7223 */ /* 0x000fe2000001002d */
[----:B------:R-:W-:Y:S01]  /*22f0*/  FADD.FTZ R27, R27, R44 ;  /* 0x0000002c1b1b7221 */ /* 0x000fe20000010000 */
[----:B------:R-:W-:Y:S01]  /*2300*/  FFMA.FTZ R47, R72, R39, RZ ;  /* 0x00000027482f7223 */ /* 0x000fe200000100ff */
[----:B------:R-:W-:Y:S01]  /*2310*/  FADD.FTZ R36, R36, R37 ;  /* 0x0000002524247221 */ /* 0x000fe20000010000 */
[----:B------:R-:W-:Y:S01]  /*2320*/  FADD.FTZ R87, R87, R40 ;  /* 0x0000002857577221 */ /* 0x000fe20000010000 */
[----:B------:R-:W0:Y:S01]  /*2330*/  SHFL.DOWN PT, R45, R26, 0x1, 0x1f ;  /* 0x08201f001a2d7f89 */ /* 0x000e2200000e0000 */
[----:B------:R-:W-:Y:S01]  /*2340*/  FFMA.FTZ R42, R75, R40, R42 ;  /* 0x000000284b2a7223 */ /* 0x000fe2000001002a */
[----:B------:R-:W-:Y:S01]  /*2350*/  FFMA.FTZ R47, R70, R37, R47 ;  /* 0x00000025462f7223 */ /* 0x000fe2000001002f */
[----:B------:R-:W-:Y:S01]  /*2360*/  FADD.FTZ R40, R36, R41 ;  /* 0x0000002924287221 */ /* 0x000fe20000010000 */
[----:B------:R-:W1:Y:S01]  /*2370*/  SHFL.DOWN PT, R44, R27, 0x1, 0x1f ;  /* 0x08201f001b2c7f89 */ /* 0x000e6200000e0000 */
[----:B------:R-:W2:Y:S01]  /*2380*/  S2UR UR11, SR_CgaCtaId ;  /* 0x00000000000b79c3 */ /* 0x000ea20000008800 */
        /* <DEDUP_REMOVED lines=9> */
[----:B------:R-:W-:Y:S01]  /*2420*/  UMOV UR6, 0x400 ;  /* 0x0000040000067882 */ /* 0x000fe20000000000 */
[----:B------:R-:W-:Y:S01]  /*2430*/  FADD.FTZ R87, R87, R30 ;  /* 0x0000001e57577221 */ /* 0x000fe20000010000 */
[----:B------:R-:W-:Y:S01]  /*2440*/  UIADD3 UR5, UR6, 0xd0, URZ ;  /* 0x000000d006057890 */ /* 0x000fe2000fffe03f */
[----:B------:R-:W-:Y:S01]  /*2450*/  FFMA.FTZ R47, R80, R31, R47 ;  /* 0x0000001f502f7223 */ /* 0x000fe2000001002f */
[----:B------:R-:W-:Y:S01]  /*2460*/  FFMA.FTZ R42, R81, R30, R42 ;  /* 0x0000001e512a7223 */ /* 0x000fe2000001002a */
[----:B------:R-:W-:Y:S01]  /*2470*/  FADD.FTZ R40, R40, R31 ;  /* 0x0000001f28287221 */ /* 0x000fe20000010000 */
[----:B------:R-:W-:Y:S01]  /*2480*/  FADD.FTZ R87, R87, R28 ;  /* 0x0000001c57577221 */ /* 0x000fe20000010000 */
[----:B------:R-:W-:Y:S01]  /*2490*/  FFMA.FTZ R47, R82, R29, R47 ;  /* 0x0000001d522f7223 */ /* 0x000fe2000001002f */
[----:B------:R-:W-:Y:S01]  /*24a0*/  ISETP.NE.AND P2, PT, R65, RZ, PT ;  /* 0x000000ff4100720c */ /* 0x000fe20003f45270 */
[----:B0-----:R-:W-:Y:S01]  /*24b0*/  @!P0 FADD.FTZ R26, R26, R45 ;  /* 0x0000002d1a1a8221 */ /* 0x001fe20000010000 */
[----:B------:R-:W-:Y:S01]  /*24c0*/  FFMA.FTZ R42, R83, R28, R42 ;  /* 0x0000001c532a7223 */ /* 0x000fe2000001002a */
[----:B------:R-:W-:Y:S01]  /*24d0*/  FADD.FTZ R40, R40, R29 ;  /* 0x0000001d28287221 */ /* 0x000fe20000010000 */
[----:B------:R-:W-:Y:S01]  /*24e0*/  FADD.FTZ R46, R87, R38 ;  /* 0x00000026572e7221 */ /* 0x000fe20000010000 */
[----:B-1----:R-:W-:Y:S01]  /*24f0*/  @!P0 FADD.FTZ R27, R27, R44 ;  /* 0x0000002c1b1b8221 */ /* 0x002fe20000010000 */
[----:B------:R-:W0:Y:S01]  /*2500*/  SHFL.DOWN PT, R45, R26, 0x2, 0x1f ;  /* 0x08401f001a2d7f89 */ /* 0x000e2200000e0000 */
[----:B------:R-:W-:Y:S01]  /*2510*/  ISETP.GT.AND P0, PT, R52, 0x1d, PT ;  /* 0x0000001d3400780c */ /* 0x000fe20003f04270 */
[----:B--2---:R-:W-:Y:S01]  /*2520*/  ULEA UR5, UR11, UR5, 0x18 ;  /* 0x000000050b057291 */ /* 0x004fe2000f8ec03f */
[----:B------:R-:W-:Y:S01]  /*2530*/  BSSY B0, `(.L_x_1266) ;  /* 0x000004e000007945 */ /* 0x000fe20003800000 */
[----:B------:R-:W1:Y:S01]  /*2540*/  SHFL.DOWN PT, R44, R27, 0x2, 0x1f ;  /* 0x08401f001b2c7f89 */ /* 0x000e6200000e0000 */
[----:B------:R-:W-:-:S03]  /*2550*/  ISETP.GT.U32.AND P3, PT, R65, 0x9, PT ;  /* 0x000000094100780c */ /* 0x000fc60003f64070 */
[----:B------:R-:W-:-:S06]  /*2560*/  LEA R87, R65, UR5, 0x4 ;  /* 0x0000000541577c11 */ /* 0x000fcc000f8e20ff */
        /* <DEDUP_REMOVED lines=15> */
[----:B------:R-:W-:Y:S01]  /*2660*/  ISETP.GT.AND P0, PT, R52, 0xf, PT ;  /* 0x0000000f3400780c */ /* 0x000fe20003f04270 */
[----:B------:R-:W-:Y:S02]  /*2670*/  FFMA.FTZ R44, R85, R38, R42 ;  /* 0x00000026552c7223 */ /* 0x000fe4000001002a */
        /* <DEDUP_REMOVED lines=10> */
[----:B------:R-:W1:Y:S04]  /*2720*/  LDS.128 R32, [UR5+0x30] ;  /* 0x00003005ff207984 */ /* 0x000e680008000c00 */
[----:B------:R-:W3:Y:S01]  /*2730*/  LDS.128 R28, [UR5+0x40] ;  /* 0x00004005ff1c7984 */ /* 0x000ee20008000c00 */
[----:B0-----:R-:W-:Y:S01]  /*2740*/  FADD.FTZ R41, R26, R36 ;  /* 0x000000241a297221 */ /* 0x001fe20000010000 */
[----:B--2---:R-:W-:-:S03]  /*2750*/  FADD.FTZ R26, R27, R37 ;  /* 0x000000251b1a7221 */ /* 0x004fc60000010000 */
[----:B------:R-:W-:Y:S01]  /*2760*/  FADD.FTZ R27, R41, R38 ;  /* 0x00000026291b7221 */ /* 0x000fe20000010000 */
[----:B------:R-:W-:Y:S01]  /*2770*/  FADD.FTZ R26, R26, R39 ;  /* 0x000000271a1a7221 */ /* 0x000fe20000010000 */
[----:B------:R-:W0:Y:S02]  /*2780*/  LDS.128 R40, [UR5+0x50] ;  /* 0x00005005ff287984 */ /* 0x000e240008000c00 */
[----:B-1----:R-:W-:Y:S01]  /*2790*/  FADD.FTZ R27, R27, R32 ;  /* 0x000000201b1b7221 */ /* 0x002fe20000010000 */
        /* <DEDUP_REMOVED lines=21> */
[----:B------:R-:W-:Y:S02]  /*28f0*/  FADD.FTZ R32, R26, R33 ;  /* 0x000000211a207221 */ /* 0x000fe40000010000 */
[----:B------:R-:W1:Y:S01]  /*2900*/  LDS.64 R26, [UR5+0xb0] ;  /* 0x0000b005ff1a7984 */ /* 0x000e620008000a00 */
        /* <DEDUP_REMOVED lines=16> */
.L_x_1267:
[----:B------:R-:W-:Y:S05]  /*2a10*/  BSYNC B0 ;  /* 0x0000000000007941 */ /* 0x000fea0003800000 */
.L_x_1266:
        /* <DEDUP_REMOVED lines=318> */
.L_x_1269:
[----:B------:R-:W-:Y:S05]  /*3e00*/  BSYNC B0 ;  /* 0x0000000000007941 */ /* 0x000fea0003800000 */
.L_x_1268:
        /* <DEDUP_REMOVED lines=18> */
.L_x_1271:
[----:B------:R-:W-:Y:S05]  /*3f30*/  BSYNC B0 ;  /* 0x0000000000007941 */ /* 0x000fea0003800000 */
.L_x_1270:
        /* <DEDUP_REMOVED lines=32> */
.L_x_1274:
[----:B-1----:R-:W3:Y:S04]  /*4140*/  LDG.E.STRONG.GPU R30, desc[UR8][R28.64] ;  /* 0x000000081c1e7981 */ /* 0x002ee8000c1ef900 */
[----:B---3--:R-:W-:Y:S01]  /*4150*/  CCTL.IVALL ;  /* 0x00000000ff00798f */ /* 0x008fe20002000000 */
[----:B------:R-:W-:Y:S05]  /*4160*/  YIELD ;  /* 0x0000000000007946 */ /* 0x000fea0003800000 */
[----:B------:R-:W-:-:S13]  /*4170*/  ISETP.NE.AND P0, PT, R30, R35, PT ;  /* 0x000000231e00720c */ /* 0x000fda0003f05270 */
[----:B------:R-:W-:Y:S05]  /*4180*/  @P0 BRA `(.L_x_1274) ;  /* 0xfffffffc00ec0947 */ /* 0x000fea000383ffff */
.L_x_1273:
        /* <DEDUP_REMOVED lines=17> */
.L_x_1278:
        /* <DEDUP_REMOVED lines=115> */
.L_x_1277:
        /* <DEDUP_REMOVED lines=61> */
.L_x_1279:
[----:B------:R-:W-:-:S13]  /*4da0*/  ISETP.NE.OR P0, PT, R39, RZ, P0 ;  /* 0x000000ff2700720c */ /* 0x000fda0000705670 */
[----:B------:R-:W-:Y:S05]  /*4db0*/  @!P0 BRA `(.L_x_1275) ;  /* 0x00000000007c8947 */ /* 0x000fea0003800000 */
.L_x_1276:
        /* <DEDUP_REMOVED lines=31> */
.L_x_1275:
        /* <DEDUP_REMOVED lines=11> */
.L_x_1281:
[----:B------:R-:W-:Y:S05]  /*5060*/  BSYNC B0 ;  /* 0x0000000000007941 */ /* 0x000fea0003800000 */
.L_x_1280:
        /* <DEDUP_REMOVED lines=16> */
.L_x_1272:
        /* <DEDUP_REMOVED lines=14> */
[----:B-12---:R-:W0:Y:S01]  /*5250*/  LDS.64 R26, [UR5+0xc0] ;  /* 0x0000c005ff1a7984 */ /* 0x006e220008000a00 */
        /* <DEDUP_REMOVED lines=22> */
.L_x_1282:
        /* <DEDUP_REMOVED lines=14> */
[----:B------:R-:W-:Y:S01]  /*54a0*/  FMUL.FTZ R14, R14, R67 ;  /* 0x000000430e0e7220 */ /* 0x000fe20000410000 */
[----:B------:R-:W-:Y:S01]  /*54b0*/  IADD3 R33, R27, R33, RZ ;  /* 0x000000211b217210 */ /* 0x000fe20007ffe0ff */
[----:B------:R-:W-:-:S03]  /*54c0*/  FMUL.FTZ R15, R32, R67 ;  /* 0x00000043200f7220 */ /* 0x000fc60000410000 */
[----:B------:R-:W-:-:S05]  /*54d0*/  LEA.HI.X R29, R26, UR13, R33, 0x2, P6 ;  /* 0x0000000d1a1d7c11 */ /* 0x000fca000b0f1421 */
[----:B------:R0:W-:Y:S02]  /*54e0*/  STG.E.64 desc[UR8][R28.64], R14 ;  /* 0x0000000e1c007986 */ /* 0x0001e4000c101b08 */
.L_x_1284:
[----:B------:R-:W-:Y:S05]  /*54f0*/  BSYNC B0 ;  /* 0x0000000000007941 */ /* 0x000fea0003800000 */
.L_x_1283:
        /* <DEDUP_REMOVED lines=19> */
.L_x_1285:
[----:B------:R-:W-:Y:S04]  /*5630*/  BSSY B0, `(.L_x_1286) ;  /* 0x0000013000007945 */ /* 0x000fe80003800000 */
[----:B------:R-:W-:Y:S05]  /*5640*/  @P2 BRA `(.L_x_1287) ;  /* 0x0000000000442947 */ /* 0x000fea0003800000 */
[----:B------:R-:W-:Y:S01]  /*5650*/  ULDC.64 UR12, c[0x0][0x288] ;  /* 0x0000a200000c7ab9 */ /* 0x000fe20000000a00 */
[----:B0-----:R-:W-:Y:S01]  /*5660*/  MOV R14, R88 ;  /* 0x00000058000e7202 */ /* 0x001fe20000000f00 */
[----:B------:R-:W-:Y:S01]  /*5670*/  IMAD R27, R50, UR12, RZ ;  /* 0x0000000c321b7c24 */ /* 0x000fe2000f8e02ff */
[----:B------:R-:W-:Y:S01]  /*5680*/  MOV R15, R91 ;  /* 0x0000005b000f7202 */ /* 0x000fe20000000f00 */
[-C--:B------:R-:W-:Y:S02]  /*5690*/  FFMA.FTZ R26, R71, R30.reuse, R31 ;  /* 0x0000001e471a7223 */ /* 0x080fe4000001001f */
[----:B------:R-:W-:Y:S02]  /*56a0*/  IMAD R29, R62, UR13, R27 ;  /* 0x0000000d3e1d7c24 */ /* 0x000fe4000f8e021b */
[----:B------:R-:W-:Y:S01]  /*56b0*/  FFMA.FTZ R27, R70, R30, R31 ;  /* 0x0000001e461b7223 */ /* 0x000fe2000001001f */
        /* <DEDUP_REMOVED lines=10> */
.L_x_1287:
[----:B------:R-:W-:Y:S05]  /*5760*/  BSYNC B0 ;  /* 0x0000000000007941 */ /* 0x000fea0003800000 */
.L_x_1286:
[----:B------:R-:W-:Y:S05]  /*5770*/  @!P5 BRA `(.L_x_1288) ;  /* 0x000000000048d947 */ /* 0x000fea0003800000 */
[----:B-1----:R-:W-:Y:S01]  /*5780*/  FFMA.FTZ R10, R75, R69, R54 ;  /* 0x000000454b0a7223 */ /* 0x002fe20000010036 */
        /* <DEDUP_REMOVED lines=17> */
.L_x_1288:
        /* <DEDUP_REMOVED lines=19> */
.L_x_1290:
[----:B------:R-:W-:Y:S05]  /*59d0*/  BSYNC B0 ;  /* 0x0000000000007941 */ /* 0x000fea0003800000 */
.L_x_1289:
        /* <DEDUP_REMOVED lines=14> */
[----:B-12---:R-:W-:Y:S01]  /*5ac0*/  FFMA.FTZ R10, R77, R69, R54 ;  /* 0x000000454d0a7223 */ /* 0x006fe20000010036 */
        /* <DEDUP_REMOVED lines=17> */
.L_x_1291:
[----:B------:R-:W-:Y:S04]  /*5be0*/  BSSY B0, `(.L_x_1292) ;  /* 0x0000013000007945 */ /* 0x000fe80003800000 */
[----:B------:R-:W-:Y:S05]  /*5bf0*/  @P4 BRA `(.L_x_1293) ;  /* 0x0000000000444947 */ /* 0x000fea0003800000 */
[----:B------:R-:W-:Y:S01]  /*5c00*/  ULDC.64 UR12, c[0x0][0x288] ;  /* 0x0000a200000c7ab9 */ /* 0x000fe20000000a00 */
[----:B-12---:R-:W-:Y:S01]  /*5c10*/  MOV R10, R88 ;  /* 0x00000058000a7202 */ /* 0x006fe20000000f00 */
[----:B------:R-:W-:Y:S01]  /*5c20*/  IMAD R13, R48, UR12, RZ ;  /* 0x0000000c300d7c24 */ /* 0x000fe2000f8e02ff */
[----:B------:R-:W-:Y:S01]  /*5c30*/  MOV R11, R91 ;  /* 0x0000005b000b7202 */ /* 0x000fe20000000f00 */
[-C--:B------:R-:W-:Y:S02]  /*5c40*/  FFMA.FTZ R12, R77, R30.reuse, R31 ;  /* 0x0000001e4d0c7223 */ /* 0x080fe4000001001f */
[----:B0-----:R-:W-:Y:S02]  /*5c50*/  IMAD R15, R60, UR13, R13 ;  /* 0x0000000d3c0f7c24 */ /* 0x001fe4000f8e020d */
        /* <DEDUP_REMOVED lines=11> */
.L_x_1293:
[----:B------:R-:W-:Y:S05]  /*5d10*/  BSYNC B0 ;  /* 0x0000000000007941 */ /* 0x000fea0003800000 */
.L_x_1292:
[----:B------:R-:W-:Y:S05]  /*5d20*/  @!P5 BRA `(.L_x_1294) ;  /* 0x000000000048d947 */ /* 0x000fea0003800000 */
[----:B-12---:R-:W-:Y:S01]  /*5d30*/  FFMA.FTZ R10, R79, R69, R54 ;  /* 0x000000454f0a7223 */ /* 0x006fe20000010036 */
[----:B------:R-:W-:-:S03]  /*5d40*/  FFMA.FTZ R11, R78, R68, R53 ;  /* 0x000000444e0b7223 */ /* 0x000fc60000010035 */
[----:B---3--:R-:W-:Y:S01]  /*5d50*/  FMUL.FTZ R12, R10, -1.4426950216293334961 ;  /* 0xbfb8aa3b0a0c7820 */ /* 0x008fe20000410000 */
        /* <DEDUP_REMOVED lines=15> */
.L_x_1294:
[----:B------:R-:W-:Y:S04]  /*5e50*/  BSSY B0, `(.L_x_1295) ;  /* 0x0000013000007945 */ /* 0x000fe80003800000 */
[----:B------:R-:W-:Y:S05]  /*5e60*/  @P0 BRA `(.L_x_1296) ;  /* 0x0000000000440947 */ /* 0x000fea0003800000 */
[----:B------:R-:W-:Y:S01]  /*5e70*/  ULDC.64 UR12, c[0x0][0x288] ;  /* 0x0000a200000c7ab9 */ /* 0x000fe20000000a00 */
[----:B-12---:R-:W-:Y:S01]  /*5e80*/  MOV R10, R88 ;  /* 0x00000058000a7202 */ /* 0x006fe20000000f00 */
[----:B---3--:R-:W-:Y:S01]  /*5e90*/  IMAD R12, R6, UR12, RZ ;  /* 0x0000000c060c7c24 */ /* 0x008fe2000f8e02ff */
[----:B------:R-:W-:Y:S01]  /*5ea0*/  MOV R11, R91 ;  /* 0x0000005b000b7202 */ /* 0x000fe20000000f00 */
[-CC-:B------:R-:W-:Y:S01]  /*5eb0*/  FFMA.FTZ R6, R79, R30.reuse, R31.reuse ;  /* 0x0000001e4f067223 */ /* 0x180fe2000001001f */
[----:B------:R-:W-:Y:S01]  /*5ec0*/  FFMA.FTZ R13, R78, R30, R31 ;  /* 0x0000001e4e0d7223 */ /* 0x000fe2000001001f */
[C---:B0-----:R-:W-:Y:S02]  /*5ed0*/  IMAD R15, R59.reuse, UR13, R12 ;  /* 0x0000000d3b0f7c24 */ /* 0x041fe4000f8e020c */
[----:B------:R-:W-:Y:S01]  /*5ee0*/  IMAD.WIDE.U32 R10, R59, UR12, R10 ;  /* 0x0000000c3b0a7c25 */ /* 0x000fe2000f8e000a */
[----:B------:R-:W-:-:S03]  /*5ef0*/  ULDC.64 UR12, c[0x0][0x210] ;  /* 0x00008400000c7ab9 */ /* 0x000fc60000000a00 */
[----:B------:R-:W-:Y:S01]  /*5f00*/  FFMA.FTZ R6, R69, R18, -R6 ;  /* 0x0000001245067223 */ /* 0x000fe20000010806 */
[----:B------:R-:W-:Y:S01]  /*5f10*/  FFMA.FTZ R16, R68, R19, -R13 ;  /* 0x0000001344107223 */ /* 0x000fe2000001080d */
[----:B------:R-:W-:Y:S02]  /*5f20*/  LEA R12, P0, R10, UR12, 0x2 ;  /* 0x0000000c0a0c7c11 */ /* 0x000fe4000f8010ff */
[----:B------:R-:W-:Y:S01]  /*5f30*/  FMUL.FTZ R14, R6, R67 ;  /* 0x00000043060e7220 */ /* 0x000fe20000410000 */
[----:B------:R-:W-:-:S04]  /*5f40*/  IADD3 R15, R11, R15, RZ ;  /* 0x0000000f0b0f7210 */ /* 0x000fc80007ffe0ff */
[----:B------:R-:W-:Y:S01]  /*5f50*/  LEA.HI.X R13, R10, UR13, R15, 0x2, P0 ;  /* 0x0000000d0a0d7c11 */ /* 0x000fe200080f140f */
[----:B------:R-:W-:-:S05]  /*5f60*/  FMUL.FTZ R15, R16, R67 ;  /* 0x00000043100f7220 */ /* 0x000fca0000410000 */
[----:B------:R4:W-:Y:S02]  /*5f70*/  STG.E.64 desc[UR8][R12.64], R14 ;  /* 0x0000000e0c007986 */ /* 0x0009e4000c101b08 */
.L_x_1296:
[----:B------:R-:W-:Y:S05]  /*5f80*/  BSYNC B0 ;  /* 0x0000000000007941 */ /* 0x000fea0003800000 */
.L_x_1295:
[----:B------:R-:W-:Y:S05]  /*5f90*/  @!P5 BRA `(.L_x_1297) ;  /* 0x000000000048d947 */ /* 0x000fea0003800000 */
[----:B------:R-:W-:Y:S01]  /*5fa0*/  FFMA.FTZ R6, R81, R69, R54 ;  /* 0x0000004551067223 */ /* 0x000fe20000010036 */
[----:B-12---:R-:W-:-:S03]  /*5fb0*/  FFMA.FTZ R10, R80, R68, R53 ;  /* 0x00000044500a7223 */ /* 0x006fc60000010035 */
[----:B------:R-:W-:Y:S01]  /*5fc0*/  FMUL.FTZ R11, R6, -1.4426950216293334961 ;  /* 0xbfb8aa3b060b7820 */ /* 0x000fe20000410000 */
[----:B0--34-:R-:W-:-:S05]  /*5fd0*/  FMUL.FTZ R14, R10, -1.4426950216293334961 ;  /* 0xbfb8aa3b0a0e7820 */ /* 0x019fca0000410000 */
        /* <DEDUP_REMOVED lines=14> */
.L_x_1297:
[----:B------:R-:W-:Y:S04]  /*60c0*/  BSSY B0, `(.L_x_1298) ;  /* 0x0000013000007945 */ /* 0x000fe80003800000 */
[----:B------:R-:W-:Y:S05]  /*60d0*/  @P2 BRA `(.L_x_1299) ;  /* 0x0000000000442947 */ /* 0x000fea0003800000 */
[----:B------:R-:W-:Y:S01]  /*60e0*/  ULDC.64 UR12, c[0x0][0x288] ;  /* 0x0000a200000c7ab9 */ /* 0x000fe20000000a00 */
[----:B------:R-:W-:Y:S01]  /*60f0*/  MOV R6, R88 ;  /* 0x0000005800067202 */ /* 0x000fe20000000f00 */
[----:B-12---:R-:W-:Y:S01]  /*6100*/  IMAD R11, R7, UR12, RZ ;  /* 0x0000000c070b7c24 */ /* 0x006fe2000f8e02ff */
[----:B------:R-:W-:Y:S01]  /*6110*/  MOV R7, R91 ;  /* 0x0000005b00077202 */ /* 0x000fe20000000f00 */
[-C--:B------:R-:W-:Y:S02]  /*6120*/  FFMA.FTZ R10, R81, R30.reuse, R31 ;  /* 0x0000001e510a7223 */ /* 0x080fe4000001001f */
[----:B---34-:R-:W-:Y:S02]  /*6130*/  IMAD R13, R58, UR13, R11 ;  /* 0x0000000d3a0d7c24 */ /* 0x018fe4000f8e020b */
        /* <DEDUP_REMOVED lines=11> */
.L_x_1299:
[----:B------:R-:W-:Y:S05]  /*61f0*/  BSYNC B0 ;  /* 0x0000000000007941 */ /* 0x000fea0003800000 */
.L_x_1298:
[----:B------:R-:W-:Y:S05]  /*6200*/  @!P5 BRA `(.L_x_1300) ;  /* 0x000000000048d947 */ /* 0x000fea0003800000 */
[----:B------:R-:W-:Y:S01]  /*6210*/  FFMA.FTZ R6, R83, R69, R54 ;  /* 0x0000004553067223 */ /* 0x000fe20000010036 */
[----:B------:R-:W-:-:S03]  /*6220*/  FFMA.FTZ R7, R82, R68, R53 ;  /* 0x0000004452077223 */ /* 0x000fc60000010035 */
[----:B-12---:R-:W-:Y:S01]  /*6230*/  FMUL.FTZ R10, R6, -1.4426950216293334961 ;  /* 0xbfb8aa3b060a7820 */ /* 0x006fe20000410000 */
[----:B---34-:R-:W-:-:S05]  /*6240*/  FMUL.FTZ R12, R7, -1.4426950216293334961 ;  /* 0xbfb8aa3b070c7820 */ /* 0x018fca0000410000 */
[----:B------:R-:W1:Y:S08]  /*6250*/  MUFU.EX2 R10, R10 ;  /* 0x0000000a000a7308 */ /* 0x000e700000000800 */
[----:B------:R-:W2:Y:S01]  /*6260*/  MUFU.EX2 R12, R12 ;  /* 0x0000000c000c7308 */ /* 0x000ea20000000800 */
[----:B-1----:R-:W-:-:S07]  /*6270*/  FADD.FTZ R11, R10, 1 ;  /* 0x3f8000000a0b7421 */ /* 0x002fce0000010000 */
[----:B------:R-:W1:Y:S01]  /*6280*/  MUFU.RCP R11, R11 ;  /* 0x0000000b000b7308 */ /* 0x000e620000001000 */
[----:B--2---:R-:W-:-:S07]  /*6290*/  FADD.FTZ R13, R12, 1 ;  /* 0x3f8000000c0d7421 */ /* 0x004fce0000010000 */
        /* <DEDUP_REMOVED lines=9> */
.L_x_1300:
[----:B------:R-:W-:Y:S04]  /*6330*/  BSSY B0, `(.L_x_1301) ;  /* 0x0000013000007945 */ /* 0x000fe80003800000 */
[----:B------:R-:W-:Y:S05]  /*6340*/  @P3 BRA `(.L_x_1302) ;  /* 0x0000000000443947 */ /* 0x000fea0003800000 */
[----:B------:R-:W-:Y:S01]  /*6350*/  ULDC.64 UR12, c[0x0][0x288] ;  /* 0x0000a200000c7ab9 */ /* 0x000fe20000000a00 */
[----:B------:R-:W-:Y:S01]  /*6360*/  MOV R6, R88 ;  /* 0x0000005800067202 */ /* 0x000fe20000000f00 */
[----:B--234-:R-:W-:Y:S01]  /*6370*/  IMAD R12, R8, UR12, RZ ;  /* 0x0000000c080c7c24 */ /* 0x01cfe2000f8e02ff */
[----:B------:R-:W-:Y:S01]  /*6380*/  MOV R7, R91 ;  /* 0x0000005b00077202 */ /* 0x000fe20000000f00 */
[----:B------:R-:W-:Y:S02]  /*6390*/  FFMA.FTZ R8, R83, R30, R31 ;  /* 0x0000001e53087223 */ /* 0x000fe4000001001f */
[C---:B------:R-:W-:Y:S02]  /*63a0*/  IMAD R13, R57.reuse, UR13, R12 ;  /* 0x0000000d390d7c24 */ /* 0x040fe4000f8e020c */
[----:B-1----:R-:W-:-:S04]  /*63b0*/  IMAD.WIDE.U32 R10, R57, UR12, R6 ;  /* 0x0000000c390a7c25 */ /* 0x002fc8000f8e0006 */
[----:B------:R-:W-:Y:S01]  /*63c0*/  FFMA.FTZ R7, R82, R30, R31 ;  /* 0x0000001e52077223 */ /* 0x000fe2000001001f */
[----:B------:R-:W-:Y:S01]  /*63d0*/  ULDC.64 UR12, c[0x0][0x210] ;  /* 0x00008400000c7ab9 */ /* 0x000fe20000000a00 */
[----:B------:R-:W-:Y:S01]  /*63e0*/  FFMA.FTZ R8, R69, R22, -R8 ;  /* 0x0000001645087223 */ /* 0x000fe20000010808 */
[----:B------:R-:W-:Y:S01]  /*63f0*/  LEA R6, P0, R10, UR12, 0x2 ;  /* 0x0000000c0a067c11 */ /* 0x000fe2000f8010ff */
[----:B0-----:R-:W-:Y:S01]  /*6400*/  FFMA.FTZ R14, R68, R23, -R7 ;  /* 0x00000017440e7223 */ /* 0x001fe20000010807 */
[----:B------:R-:W-:Y:S01]  /*6410*/  IADD3 R13, R11, R13, RZ ;  /* 0x0000000d0b0d7210 */ /* 0x000fe20007ffe0ff */
[----:B------:R-:W-:-:S03]  /*6420*/  FMUL.FTZ R12, R8, R67 ;  /* 0x00000043080c7220 */ /* 0x000fc60000410000 */
[----:B------:R-:W-:Y:S01]  /*6430*/  LEA.HI.X R7, R10, UR13, R13, 0x2, P0 ;  /* 0x0000000d0a077c11 */ /* 0x000fe200080f140d */
[----:B------:R-:W-:-:S05]  /*6440*/  FMUL.FTZ R13, R14, R67 ;  /* 0x000000430e0d7220 */ /* 0x000fca0000410000 */
[----:B------:R0:W-:Y:S02]  /*6450*/  STG.E.64 desc[UR8][R6.64], R12 ;  /* 0x0000000c06007986 */ /* 0x0001e4000c101b08 */
.L_x_1302:
[----:B------:R-:W-:Y:S05]  /*6460*/  BSYNC B0 ;  /* 0x0000000000007941 */ /* 0x000fea0003800000 */
.L_x_1301:
        /* <DEDUP_REMOVED lines=9> */
[----:B-12---:R-:W-:-:S07]  /*6500*/  FADD.FTZ R10, R8, 1 ;  /* 0x3f800000080a7421 */ /* 0x006fce0000010000 */
[----:B------:R-:W3:Y:S01]  /*6510*/  MUFU.RCP R10, R10 ;  /* 0x0000000a000a7308 */ /* 0x000ee20000001000 */
[----:B0-----:R-:W-:Y:S01]  /*6520*/  FADD.FTZ R11, -R7, 1 ;  /* 0x3f800000070b7421 */ /* 0x001fe20000010100 */
[----:B------:R-:W-:-:S03]  /*6530*/  FMUL.FTZ R24, R24, R7 ;  /* 0x0000000718187220 */ /* 0x000fc60000410000 */
[----:B------:R-:W-:Y:S01]  /*6540*/  FFMA.FTZ R11, R54, R11, 1 ;  /* 0x3f800000360b7423 */ /* 0x000fe2000001000b */
[----:B---34-:R-:W-:Y:S01]  /*6550*/  FADD.FTZ R12, -R10, 1 ;  /* 0x3f8000000a0c7421 */ /* 0x018fe20000010100 */
[----:B------:R-:W-:Y:S02]  /*6560*/  FMUL.FTZ R25, R25, R10 ;  /* 0x0000000a19197220 */ /* 0x000fe40000410000 */
[----:B------:R-:W-:Y:S01]  /*6570*/  FMUL.FTZ R24, R24, R11 ;  /* 0x0000000b18187220 */ /* 0x000fe20000410000 */
[----:B------:R-:W-:-:S04]  /*6580*/  FFMA.FTZ R12, R53, R12, 1 ;  /* 0x3f800000350c7423 */ /* 0x000fc8000001000c */
[----:B------:R-:W-:-:S07]  /*6590*/  FMUL.FTZ R25, R25, R12 ;  /* 0x0000000c19197220 */ /* 0x000fce0000410000 */
.L_x_1303:
[----:B------:R-:W-:Y:S04]  /*65a0*/  BSSY B0, `(.L_x_1304) ;  /* 0x0000012000007945 */ /* 0x000fe80003800000 */
[----:B------:R-:W-:Y:S05]  /*65b0*/  @P6 BRA `(.L_x_1305) ;  /* 0x0000000000406947 */ /* 0x000fea0003800000 */
[----:B------:R-:W-:Y:S01]  /*65c0*/  ULDC.64 UR12, c[0x0][0x288] ;  /* 0x0000a200000c7ab9 */ /* 0x000fe20000000a00 */
[----:B------:R-:W-:Y:S01]  /*65d0*/  MOV R89, R91 ;  /* 0x0000005b00597202 */ /* 0x000fe20000000f00 */
[----:B------:R-:W-:Y:S02]  /*65e0*/  IMAD R9, R9, UR12, RZ ;  /* 0x0000000c09097c24 */ /* 0x000fe4000f8e02ff */
[-CC-:B0-----:R-:W-:Y:S01]  /*65f0*/  FFMA.FTZ R6, R85, R30.reuse, R31.reuse ;  /* 0x0000001e55067223 */ /* 0x181fe2000001001f */
[----:B------:R-:W-:Y:S01]  /*6600*/  FFMA.FTZ R31, R84, R30, R31 ;  /* 0x0000001e541f7223 */ /* 0x000fe2000001001f */
[----:B------:R-:W-:-:S04]  /*6610*/  IMAD.WIDE.U32 R88, R56, UR12, R88 ;  /* 0x0000000c38587c25 */ /* 0x000fc8000f8e0058 */
[----:B------:R-:W-:Y:S01]  /*6620*/  FFMA.FTZ R24, R69, R24, -R6 ;  /* 0x0000001845187223 */ /* 0x000fe20000010806 */
[----:B------:R-:W-:Y:S01]  /*6630*/  FFMA.FTZ R68, R68, R25, -R31 ;  /* 0x0000001944447223 */ /* 0x000fe2000001081f */
[----:B------:R-:W-:Y:S01]  /*6640*/  IMAD R9, R56, UR13, R9 ;  /* 0x0000000d38097c24 */ /* 0x000fe2000f8e0209 */
[----:B------:R-:W-:Y:S01]  /*6650*/  ULDC.64 UR12, c[0x0][0x210] ;  /* 0x00008400000c7ab9 */ /* 0x000fe20000000a00 */
[-C--:B------:R-:W-:Y:S01]  /*6660*/  FMUL.FTZ R24, R24, R67.reuse ;  /* 0x0000004318187220 */ /* 0x080fe20000410000 */
[----:B------:R-:W-:Y:S01]  /*6670*/  LEA R6, P0, R88, UR12, 0x2 ;  /* 0x0000000c58067c11 */ /* 0x000fe2000f8010ff */
[----:B------:R-:W-:Y:S01]  /*6680*/  FMUL.FTZ R25, R68, R67 ;  /* 0x0000004344197220 */ /* 0x000fe20000410000 */
[----:B------:R-:W-:-:S04]  /*6690*/  IADD3 R9, R89, R9, RZ ;  /* 0x0000000959097210 */ /* 0x000fc80007ffe0ff */
[----:B------:R-:W-:-:S05]  /*66a0*/  LEA.HI.X R7, R88, UR13, R9, 0x2, P0 ;  /* 0x0000000d58077c11 */ /* 0x000fca00080f1409 */
[----:B------:R0:W-:Y:S02]  /*66b0*/  STG.E.64 desc[UR8][R6.64], R24 ;  /* 0x0000001806007986 */ /* 0x0001e4000c101b08 */
.L_x_1305:
[----:B------:R-:W-:Y:S05]  /*66c0*/  BSYNC B0 ;  /* 0x0000000000007941 */ /* 0x000fea0003800000 */
.L_x_1304:
[----:B0-----:R-:W0:Y:S01]  /*66d0*/  LDC R7, c[0x0][0x10] ;  /* 0x00000400ff077b82 */ /* 0x001e220000000800 */
[----:B------:R-:W-:Y:S02]  /*66e0*/  IADD3 R55, R55, 0x1, RZ ;  /* 0x0000000137377810 */ /* 0x000fe40007ffe0ff */
[----:B0-----:R-:W-:-:S04]  /*66f0*/  IADD3 R64, R7, R64, RZ ;  /* 0x0000004007407210 */ /* 0x001fc80007ffe0ff */
[----:B------:R-:W-:-:S13]  /*6700*/  ISETP.GE.AND P0, PT, R64, UR4, PT ;  /* 0x0000000440007c0c */ /* 0x000fda000bf06270 */
[----:B------:R-:W-:Y:S05]  /*6710*/  @!P0 BRA `(.L_x_1306) ;  /* 0xffffff9c00088947 */ /* 0x000fea000383ffff */
.L_x_1255:
[----:B------:R-:W0:Y:S01]  /*6720*/  LDC R4, c[0x0][0xc] ;  /* 0x00000300ff047b82 */ /* 0x000e220000000800 */
[----:B------:R-:W-:Y:S01]  /*6730*/  ISETP.NE.AND P1, PT, R65, RZ, PT ;  /* 0x000000ff4100720c */ /* 0x000fe20003f25270 */
[----:B------:R-:W-:Y:S06]  /*6740*/  BSSY B0, `(.L_x_1307) ;  /* 0x0000011000007945 */ /* 0x000fec0003800000 */
[----:B------:R-:W5:Y:S08]  /*6750*/  LDC R7, c[0x0][0x10] ;  /* 0x00000400ff077b82 */ /* 0x000f700000000800 */
[----:B------:R-:W1:Y:S01]  /*6760*/  LDC.64 R2, c[0x0][0x258] ;  /* 0x00009600ff027b82 */ /* 0x000e620000000a00 */
[----:B0-----:R-:W-:-:S02]  /*6770*/  ISETP.NE.AND P0, PT, R4, 0x1, PT ;  /* 0x000000010400780c */ /* 0x001fc40003f05270 */
[----:B-----5:R-:W-:-:S04]  /*6780*/  SHF.L.U32 R0, R7, 0x1, RZ ;  /* 0x0000000107007819 */ /* 0x020fc800000006ff */
[----:B------:R-:W-:-:S05]  /*6790*/  SEL R5, R0, RZ, P0 ;  /* 0x000000ff00057207 */ /* 0x000fca0000000000 */
[----:B-1----:R-:W-:Y:S01]  /*67a0*/  IMAD.WIDE.U32 R2, R5, 0x4, R2 ;  /* 0x0000000405027825 */ /* 0x002fe200078e0002 */
        /* <DEDUP_REMOVED lines=10> */
.L_x_1308:
[----:B------:R-:W-:Y:S05]  /*6850*/  BSYNC B0 ;  /* 0x0000000000007941 */ /* 0x000fea0003800000 */
.L_x_1307:
        /* <DEDUP_REMOVED lines=11> */
.L_x_1310:
[----:B------:R-:W5:Y:S04]  /*6910*/  LDG.E.STRONG.GPU R5, desc[UR8][R2.64] ;  /* 0x0000000802057981 */ /* 0x000f68000c1ef900 */
[----:B-----5:R-:W-:Y:S01]  /*6920*/  CCTL.IVALL ;  /* 0x00000000ff00798f */ /* 0x020fe20002000000 */
[----:B------:R-:W-:Y:S05]  /*6930*/  YIELD ;  /* 0x0000000000007946 */ /* 0x000fea0003800000 */
[----:B------:R-:W-:-:S13]  /*6940*/  ISETP.NE.AND P0, PT, R5, R0, PT ;  /* 0x000000000500720c */ /* 0x000fda0003f05270 */
[----:B------:R-:W-:Y:S05]  /*6950*/  @P0 BRA `(.L_x_1310) ;  /* 0xfffffffc00ec0947 */ /* 0x000fea000383ffff */
.L_x_1309:
        /* <DEDUP_REMOVED lines=13> */
[----:B---34-:R-:W0:Y:S01]  /*6a30*/  LDC.64 R14, c[0x0][0x218] ;  /* 0x00008600ff0e7b82 */ /* 0x018e220000000a00 */
        /* <DEDUP_REMOVED lines=10> */
.L_x_1311:
[----:B------:R-:W-:-:S04]  /*6ae0*/  LEA R6, P0, R65, UR4, 0x2 ;  /* 0x0000000441067c11 */ /* 0x000fc8000f8010ff */
[----:B------:R-:W-:Y:S02]  /*6af0*/  LEA.HI.X R7, R65, UR5, R0, 0x2, P0 ;  /* 0x0000000541077c11 */ /* 0x000fe400080f1400 */
[-C--:B------:R-:W-:Y:S02]  /*6b00*/  LEA R8, P0, R18, R6.reuse, 0x2 ;  /* 0x0000000612087211 */ /* 0x080fe400078010ff */
[-C--:B--2---:R-:W-:Y:S01]  /*6b10*/  LEA R12, P2, R27, R6.reuse, 0x2 ;  /* 0x000000061b0c7211 */ /* 0x084fe200078410ff */
        /* <DEDUP_REMOVED lines=19> */
[----:B---3--:R-:W-:Y:S05]  /*6c50*/  @P0 BRA `(.L_x_1311) ;  /* 0xfffffffc00a00947 */ /* 0x008fea000383ffff */
[----:B------:R-:W-:Y:S05]  /*6c60*/  EXIT ;  /* 0x000000000000794d */ /* 0x000fea0003800000 */
.L_x_1312:
        /* <DEDUP_REMOVED lines=9> */
.L_x_2310:


//--------------------- .text._Z35group_norm_nhwc_bwd_one_pass_kernelI11Fp32IOFp16WLi64ELi20ELi640EEv26Group_norm_nhwc_bwd_params --------------------------
	.section	.text._Z35group_norm_nhwc_bwd_one_pass_kernelI11Fp32IOFp16WLi64ELi20ELi640EEv26Group_norm_nhwc_bwd_params,"ax",@progbits
	.align	128
        .global         _Z35group_norm_nhwc_bwd_one_pass_kernelI11Fp32IOFp16WLi64ELi20ELi640EEv26Group_norm_nhwc_bwd_params
        .type           _Z35group_norm_nhwc_bwd_one_pass_kernelI11Fp32IOFp16WLi64ELi20ELi640EEv26Group_norm_nhwc_bwd_params,@function
        .size           _Z35group_norm_nhwc_bwd_one_pass_kernelI11Fp32IOFp16WLi64ELi20ELi640EEv26Group_norm_nhwc_bwd_params,(.L_x_2311 - _Z35group_norm_nhwc_bwd_one_pass_kernelI11Fp32IOFp16WLi64ELi20ELi640EEv26Group_norm_nhwc_bwd_params)
        .other          _Z35group_norm_nhwc_bwd_one_pass_kernelI11Fp32IOFp16WLi64ELi20ELi640EEv26Group_norm_nhwc_bwd_params,@"STO_CUDA_ENTRY STV_DEFAULT"
_Z35group_norm_nhwc_bwd_one_pass_kernelI11Fp32IOFp16WLi64ELi20ELi640EEv26Group_norm_nhwc_bwd_params:
.text._Z35group_norm_nhwc_bwd_one_pass_kernelI11Fp32IOFp16WLi64ELi20ELi640EEv26Group_norm_nhwc_bwd_params:
        /* <DEDUP_REMOVED lines=46> */
.L_x_1336:
        /* <DEDUP_REMOVED lines=94> */
[----:B------:R-:W-:Y:S01]  /*08c0*/  MOV R39, RZ ;  /* 0x000000ff00277202 */ /* 0x000fe20000000f00 */
[----:B--2---:R-:W-:-:S02]  /*08d0*/  @P0 HADD2.F32 R41, -RZ, R15.H0_H0 ;  /* 0x2000000fff290230 */ /* 0x004fc40000004100 */
[----:B---3--:R-:W-:Y:S02]  /*08e0*/  @P0 HADD2.F32 R39, -RZ, R14.H0_H0 ;  /* 0x2000000eff270230 */ /* 0x008fe40000004100 */
[----:B----4-:R-:W-:Y:S02]  /*08f0*/  HADD2.F32 R36, -RZ, R36.H0_H0 ;  /* 0x20000024ff247230 */ /* 0x010fe40000004100 */
[----:B------:R-:W-:-:S07]  /*0900*/  HADD2.F32 R3, -RZ, R3.H0_H0 ;  /* 0x20000003ff037230 */ /* 0x000fce0000004100 */
.L_x_1315:
[----:B------:R-:W-:Y:S05]  /*0910*/  BSYNC B0 ;  /* 0x0000000000007941 */ /* 0x000fea0003800000 */
.L_x_1314:
        /* <DEDUP_REMOVED lines=25> */
.L_x_1316:
        /* <DEDUP_REMOVED lines=98> */
.L_x_1318:
[----:B------:R-:W-:Y:S05]  /*10d0*/  BSYNC B0 ;  /* 0x0000000000007941 */ /* 0x000fea0003800000 */
.L_x_1317:
        /* <DEDUP_REMOVED lines=318> */
.L_x_1320:
[----:B------:R-:W-:Y:S05]  /*24c0*/  BSYNC B0 ;  /* 0x0000000000007941 */ /* 0x000fea0003800000 */
.L_x_1319:
        /* <DEDUP_REMOVED lines=20> */
.L_x_1322:
[----:B------:R-:W-:Y:S05]  /*2610*/  BSYNC B0 ;  /* 0x0000000000007941 */ /* 0x000fea0003800000 */
.L_x_1321:
        /* <DEDUP_REMOVED lines=34> */
.L_x_1325:
[----:B------:R-:W2:Y:S04]  /*2840*/  LDG.E.STRONG.GPU R14, desc[UR14][R10.64] ;  /* 0x0000000e0a0e7981 */ /* 0x000ea8000c1ef900 */
[----:B--2---:R-:W-:Y:S01]  /*2850*/  CCTL.IVALL ;  /* 0x00000000ff00798f */ /* 0x004fe20002000000 */
[----:B------:R-:W-:Y:S05]  /*2860*/  YIELD ;  /* 0x0000000000007946 */ /* 0x000fea0003800000 */
[----:B------:R-:W-:-:S13]  /*2870*/  ISETP.NE.AND P0, PT, R14, R17, PT ;  /* 0x000000110e00720c */ /* 0x000fda0003f05270 */
[----:B------:R-:W-:Y:S05]  /*2880*/  @P0 BRA `(.L_x_1325) ;  /* 0xfffffffc00ec0947 */ /* 0x000fea000383ffff */
.L_x_1324:
        /* <DEDUP_REMOVED lines=17> */
.L_x_1329:
        /* <DEDUP_REMOVED lines=115> */
.L_x_1328:
        /* <DEDUP_REMOVED lines=61> */
.L_x_1330:
[----:B------:R-:W-:-:S13]  /*34a0*/  ISETP.NE.OR P0, PT, R10, RZ, P0 ;  /* 0x000000ff0a00720c */ /* 0x000fda0000705670 */
[----:B------:R-:W-:Y:S05]  /*34b0*/  @!P0 BRA `(.L_x_1326) ;  /* 0x00000000007c8947 */ /* 0x000fea0003800000 */
.L_x_1327:
        /* <DEDUP_REMOVED lines=31> */
.L_x_1326:
        /* <DEDUP_REMOVED lines=11> */
.L_x_1332:
[----:B------:R-:W-:Y:S05]  /*3760*/  BSYNC B0 ;  /* 0x0000000000007941 */ /* 0x000fea0003800000 */
.L_x_1331:
        /* <DEDUP_REMOVED lines=16> */
.L_x_1323:
        /* <DEDUP_REMOVED lines=26> */
.L_x_1333:
        /* <DEDUP_REMOVED lines=22> */
.L_x_1335:
[----:B------:R-:W-:Y:S05]  /*3b70*/  BSYNC B0 ;  /* 0x0000000000007941 */ /* 0x000fea0003800000 */
.L_x_1334:
[----:B------:R-:W-:Y:S01]  /*3b80*/  ULDC UR6, c[0x0][0x10] ;  /* 0x0000040000067ab9 */ /* 0x000fe20000000800 */
[----:B------:R-:W-:Y:S02]  /*3b90*/  UIADD3 UR4, UR4, 0x1, URZ ;  /* 0x0000000104047890 */ /* 0x000fe4000fffe03f */
[----:B------:R-:W-:-:S04]  /*3ba0*/  UIADD3 UR8, UR6, UR8, URZ ;  /* 0x0000000806087290 */ /* 0x000fc8000fffe03f */
[----:B------:R-:W-:-:S06]  /*3bb0*/  UISETP.GE.AND UP0, UPT, UR8, UR5, UPT ;  /* 0x000000050800728c */ /* 0x000fcc000bf06270 */
[----:B------:R-:W-:-:S13]  /*3bc0*/  PLOP3.LUT P0, PT, PT, PT, UP0, 0x80, 0x0 ;  /* 0x000000000000781c */ /* 0x000fda0003f0f008 */
[----:B------:R-:W-:Y:S05]  /*3bd0*/  @!P0 BRA `(.L_x_1336) ;  /* 0xffffffc400c08947 */ /* 0x000fea000383ffff */
.L_x_1313:
        /* <DEDUP_REMOVED lines=19> */
.L_x_1338:
[----:B------:R-:W-:Y:S05]  /*3d10*/  BSYNC B0 ;  /* 0x0000000000007941 */ /* 0x000fea0003800000 */
.L_x_1337:
        /* <DEDUP_REMOVED lines=11> */
.L_x_1340:
[----:B------:R-:W2:Y:S04]  /*3dd0*/  LDG.E.STRONG.GPU R5, desc[UR14][R2.64] ;  /* 0x0000000e02057981 */ /* 0x000ea8000c1ef900 */
[----:B--2---:R-:W-:Y:S01]  /*3de0*/  CCTL.IVALL ;  /* 0x00000000ff00798f */ /* 0x004fe20002000000 */
[----:B------:R-:W-:Y:S05]  /*3df0*/  YIELD ;  /* 0x0000000000007946 */ /* 0x000fea0003800000 */
[----:B------:R-:W-:-:S13]  /*3e00*/  ISETP.NE.AND P0, PT, R5, R4, PT ;  /* 0x000000040500720c */ /* 0x000fda0003f05270 */
[----:B------:R-:W-:Y:S05]  /*3e10*/  @P0 BRA `(.L_x_1340) ;  /* 0xfffffffc00ec0947 */ /* 0x000fea000383ffff */
.L_x_1339:
        /* <DEDUP_REMOVED lines=25> */
.L_x_1341:
        /* <DEDUP_REMOVED lines=19> */
[----:B----4-:R-:W-:Y:S02]  /*40e0*/  F2FP.F16.F32.PACK_AB R3, R14, R3 ;  /* 0x000000030e03723e */ /* 0x010fe400000000ff */
[----:B-----5:R-:W-:-:S03]  /*40f0*/  F2FP.F16.F32.PACK_AB R21, R19, R16 ;  /* 0x000000101315723e */ /* 0x020fc600000000ff */
[----:B------:R3:W-:Y:S04]  /*4100*/  STG.E desc[UR14][R8.64], R3 ;  /* 0x0000000308007986 */ /* 0x0007e8000c10190e */
[----:B------:R3:W-:Y:S02]  /*4110*/  STG.E desc[UR14][R10.64], R21 ;  /* 0x000000150a007986 */ /* 0x0007e4000c10190e */
[----:B------:R-:W-:Y:S05]  /*4120*/  @P0 BRA `(.L_x_1341) ;  /* 0xfffffffc00a00947 */ /* 0x000fea000383ffff */
[----:B------:R-:W-:Y:S05]  /*4130*/  EXIT ;  /* 0x000000000000794d */ /* 0x000fea0003800000 */
.L_x_1342:
        /* <DEDUP_REMOVED lines=12> */
.L_x_2311:


//--------------------- .text._Z35group_norm_nhwc_bwd_one_pass_kernelI11Fp32IOFp16WLi128ELi20ELi640EEv26Group_norm_nhwc_bwd_params --------------------------
	.section	.text._Z35group_norm_nhwc_bwd_one_pass_kernelI11Fp32IOFp16WLi128ELi20ELi640EEv26Group_norm_nhwc_bwd_params,"ax",@progbits
	.align	128
        .global         _Z35group_norm_nhwc_bwd_one_pass_kernelI11Fp32IOFp16WLi128ELi20ELi640EEv26Group_norm_nhwc_bwd_params
        .type           _Z35group_norm_nhwc_bwd_one_pass_kernelI11Fp32IOFp16WLi128ELi20ELi640EEv26Group_norm_nhwc_bwd_params,@function
        .size           _Z35group_norm_nhwc_bwd_one_pass_kernelI11Fp32IOFp16WLi128ELi20ELi640EEv26Group_norm_nhwc_bwd_params,(.L_x_2312 - _Z35group_norm_nhwc_bwd_one_pass_kernelI11Fp32IOFp16WLi128ELi20ELi640EEv26Group_norm_nhwc_bwd_params)
        .other          _Z35group_norm_nhwc_bwd_one_pass_kernelI11Fp32IOFp16WLi128ELi20ELi640EEv26Group_norm_nhwc_bwd_params,@"STO_CUDA_ENTRY STV_DEFAULT"
_Z35group_norm_nhwc_bwd_one_pass_kernelI11Fp32IOFp16WLi128ELi20ELi640EEv26Group_norm_nhwc_bwd_params:
.text._Z35group_norm_nhwc_bwd_one_pass_kernelI11Fp32IOFp16WLi128ELi20ELi640EEv26Group_norm_nhwc_bwd_params:
        /* <DEDUP_REMOVED lines=47> */
.L_x_1370:
        /* <DEDUP_REMOVED lines=119> */
[----:B--2---:R-:W-:-:S02]  /*0a60*/  @P0 HADD2.F32 R37, -RZ, R3.H0_H0 ;  /* 0x20000003ff250230 */ /* 0x004fc40000004100 */
[----:B---3--:R-:W-:Y:S02]  /*0a70*/  @P0 HADD2.F32 R35, -RZ, R0.H0_H0 ;  /* 0x20000000ff230230 */ /* 0x008fe40000004100 */
[----:B----4-:R-:W-:Y:S02]  /*0a80*/  HADD2.F32 R39, -RZ, R39.H0_H0 ;  /* 0x20000027ff277230 */ /* 0x010fe40000004100 */
[----:B------:R-:W-:-:S07]  /*0a90*/  HADD2.F32 R34, -RZ, R34.H0_H0 ;  /* 0x20000022ff227230 */ /* 0x000fce0000004100 */
.L_x_1345:
[----:B------:R-:W-:Y:S05]  /*0aa0*/  BSYNC B0 ;  /* 0x0000000000007941 */ /* 0x000fea0003800000 */
.L_x_1344:
        /* <DEDUP_REMOVED lines=29> */
.L_x_1346:
        /* <DEDUP_REMOVED lines=26> */
.L_x_1347:
        /* <DEDUP_REMOVED lines=104> */
.L_x_1349:
[----:B------:R-:W-:Y:S05]  /*14a0*/  BSYNC B0 ;  /* 0x0000000000007941 */ /* 0x000fea0003800000 */
.L_x_1348:
        /* <DEDUP_REMOVED lines=318> */
.L_x_1351:
[----:B------:R-:W-:Y:S05]  /*2890*/  BSYNC B0 ;  /* 0x0000000000007941 */ /* 0x000fea0003800000 */
.L_x_1350:
        /* <DEDUP_REMOVED lines=20> */
.L_x_1353:
[----:B------:R-:W-:Y:S05]  /*29e0*/  BSYNC B0 ;  /* 0x0000000000007941 */ /* 0x000fea0003800000 */
.L_x_1352:
        /* <DEDUP_REMOVED lines=34> */
.L_x_1356:
[----:B------:R-:W2:Y:S04]  /*2c10*/  LDG.E.STRONG.GPU R10, desc[UR14][R8.64] ;  /* 0x0000000e080a7981 */ /* 0x000ea8000c1ef900 */
[----:B--2---:R-:W-:Y:S01]  /*2c20*/  CCTL.IVALL ;  /* 0x00000000ff00798f */ /* 0x004fe20002000000 */
[----:B------:R-:W-:Y:S05]  /*2c30*/  YIELD ;  /* 0x0000000000007946 */ /* 0x000fea0003800000 */
[----:B------:R-:W-:-:S13]  /*2c40*/  ISETP.NE.AND P0, PT, R10, R13, PT ;  /* 0x0000000d0a00720c */ /* 0x000fda0003f05270 */
[----:B------:R-:W-:Y:S05]  /*2c50*/  @P0 BRA `(.L_x_1356) ;  /* 0xfffffffc00ec0947 */ /* 0x000fea000383ffff */
.L_x_1355:
        /* <DEDUP_REMOVED lines=17> */
.L_x_1360:
        /* <DEDUP_REMOVED lines=115> */
.L_x_1359:
        /* <DEDUP_REMOVED lines=61> */
.L_x_1361:
[----:B------:R-:W-:-:S13]  /*3870*/  ISETP.NE.OR P0, PT, R19, RZ, P0 ;  /* 0x000000ff1300720c */ /* 0x000fda0000705670 */
[----:B------:R-:W-:Y:S05]  /*3880*/  @!P0 BRA `(.L_x_1357) ;  /* 0x00000000007c8947 */ /* 0x000fea0003800000 */
.L_x_1358:
        /* <DEDUP_REMOVED lines=31> */
.L_x_1357:
        /* <DEDUP_REMOVED lines=11> */
.L_x_1363:
[----:B------:R-:W-:Y:S05]  /*3b30*/  BSYNC B0 ;  /* 0x0000000000007941 */ /* 0x000fea0003800000 */
.L_x_1362:
        /* <DEDUP_REMOVED lines=16> */
.L_x_1354:
        /* <DEDUP_REMOVED lines=29> */
.L_x_1364:
        /* <DEDUP_REMOVED lines=20> */
.L_x_1366:
[----:B------:R-:W-:Y:S05]  /*3f50*/  BSYNC B0 ;  /* 0x0000000000007941 */ /* 0x000fea0003800000 */
.L_x_1365:
        /* <DEDUP_REMOVED lines=19> */
.L_x_1367:
        /* <DEDUP_REMOVED lines=23> */
.L_x_1369:
[----:B------:R-:W-:Y:S05]  /*4200*/  BSYNC B0 ;  /* 0x0000000000007941 */ /* 0x000fea0003800000 */
.L_x_1368:
[----:B------:R-:W-:Y:S01]  /*4210*/  ULDC UR8, c[0x0][0x10] ;  /* 0x0000040000087ab9 */ /* 0x000fe20000000800 */
[----:B------:R-:W-:Y:S02]  /*4220*/  UIADD3 UR4, UR4, 0x1, URZ ;  /* 0x0000000104047890 */ /* 0x000fe4000fffe03f */
[----:B------:R-:W-:-:S04]  /*4230*/  UIADD3 UR7, UR8, UR7, URZ ;  /* 0x0000000708077290 */ /* 0x000fc8000fffe03f */
[----:B------:R-:W-:-:S06]  /*4240*/  UISETP.GE.AND UP0, UPT, UR7, UR5, UPT ;  /* 0x000000050700728c */ /* 0x000fcc000bf06270 */
[----:B------:R-:W-:-:S13]  /*4250*/  PLOP3.LUT P0, PT, PT, PT, UP0, 0x80, 0x0 ;  /* 0x000000000000781c */ /* 0x000fda0003f0f008 */
[----:B------:R-:W-:Y:S05]  /*4260*/  @!P0 BRA `(.L_x_1370) ;  /* 0xffffffc000208947 */ /* 0x000fea000383ffff */
.L_x_1343:
        /* <DEDUP_REMOVED lines=19> */
.L_x_1372:
[----:B------:R-:W-:Y:S05]  /*43a0*/  BSYNC B0 ;  /* 0x0000000000007941 */ /* 0x000fea0003800000 */
.L_x_1371:
        /* <DEDUP_REMOVED lines=11> */
.L_x_1374:
[----:B------:R-:W2:Y:S04]  /*4460*/  LDG.E.STRONG.GPU R5, desc[UR14][R2.64] ;  /* 0x0000000e02057981 */ /* 0x000ea8000c1ef900 */
[----:B--2---:R-:W-:Y:S01]  /*4470*/  CCTL.IVALL ;  /* 0x00000000ff00798f */ /* 0x004fe20002000000 */
[----:B------:R-:W-:Y:S05]  /*4480*/  YIELD ;  /* 0x0000000000007946 */ /* 0x000fea0003800000 */
[----:B------:R-:W-:-:S13]  /*4490*/  ISETP.NE.AND P0, PT, R5, R0, PT ;  /* 0x000000000500720c */ /* 0x000fda0003f05270 */
[----:B------:R-:W-:Y:S05]  /*44a0*/  @P0 BRA `(.L_x_1374) ;  /* 0xfffffffc00ec0947 */ /* 0x000fea000383ffff */
.L_x_1373:
        /* <DEDUP_REMOVED lines=24> */
.L_x_1375:
        /* <DEDUP_REMOVED lines=25> */
.L_x_1376:
        /* <DEDUP_REMOVED lines=12> */
.L_x_2312:


//--------------------- .text._Z35group_norm_nhwc_bwd_one_pass_kernelI11Fp32IOFp16WLi256ELi20ELi640EEv26Group_norm_nhwc_bwd_params --------------------------
	.section	.text._Z35group_norm_nhwc_bwd_one_pass_kernelI11Fp32IOFp16WLi256ELi20ELi640EEv26Group_norm_nhwc_bwd_params,"ax",@progbits
	.align	128
        .global         _Z35group_norm_nhwc_bwd_one_pass_kernelI11Fp32IOFp16WLi256ELi20ELi640EEv26Group_norm_nhwc_bwd_params
        .type           _Z35group_norm_nhwc_bwd_one_pass_kernelI11Fp32IOFp16WLi256ELi20ELi640EEv26Group_norm_nhwc_bwd_params,@function
        .size           _Z35group_norm_nhwc_bwd_one_pass_kernelI11Fp32IOFp16WLi256ELi20ELi640EEv26Group_norm_nhwc_bwd_params,(.L_x_2313 - _Z35group_norm_nhwc_bwd_one_pass_kernelI11Fp32IOFp16WLi256ELi20ELi640EEv26Group_norm_nhwc_bwd_params)
        .other          _Z35group_norm_nhwc_bwd_one_pass_kernelI11Fp32IOFp16WLi256ELi20ELi640EEv26Group_norm_nhwc_bwd_params,@"STO_CUDA_ENTRY STV_DEFAULT"
_Z35group_norm_nhwc_bwd_one_pass_kernelI11Fp32IOFp16WLi256ELi20ELi640EEv26Group_norm_nhwc_bwd_params:
.text._Z35group_norm_nhwc_bwd_one_pass_kernelI11Fp32IOFp16WLi256ELi20ELi640EEv26Group_norm_nhwc_bwd_params:
        /* <DEDUP_REMOVED lines=50> */
.L_x_1412:
        /* <DEDUP_REMOVED lines=168> */
.L_x_1379:
[----:B------:R-:W-:Y:S05]  /*0da0*/  BSYNC B0 ;  /* 0x0000000000007941 */ /* 0x000fea0003800000 */
.L_x_1378:
        /* <DEDUP_REMOVED lines=29> */
.L_x_1380:
        /* <DEDUP_REMOVED lines=26> */
.L_x_1381:
        /* <DEDUP_REMOVED lines=33> */
.L_x_1382:
        /* <DEDUP_REMOVED lines=31> */
.L_x_1383:
        /* <DEDUP_REMOVED lines=111> */
.L_x_1385:
[----:B------:R-:W-:Y:S05]  /*1c10*/  BSYNC B0 ;  /* 0x0000000000007941 */ /* 0x000fea0003800000 */
.L_x_1384:
        /* <DEDUP_REMOVED lines=318> */
.L_x_1387:
[----:B------:R-:W-:Y:S05]  /*3000*/  BSYNC B0 ;  /* 0x0000000000007941 */ /* 0x000fea0003800000 */
.L_x_1386:
        /* <DEDUP_REMOVED lines=20> */
.L_x_1389:
[----:B------:R-:W-:Y:S05]  /*3150*/  BSYNC B0 ;  /* 0x0000000000007941 */ /* 0x000fea0003800000 */
.L_x_1388:
        /* <DEDUP_REMOVED lines=34> */
.L_x_1392:
[----:B------:R-:W2:Y:S04]  /*3380*/  LDG.E.STRONG.GPU R23, desc[UR14][R18.64] ;  /* 0x0000000e12177981 */ /* 0x000ea8000c1ef900 */
[----:B--2---:R-:W-:Y:S01]  /*3390*/  CCTL.IVALL ;  /* 0x00000000ff00798f */ /* 0x004fe20002000000 */
[----:B------:R-:W-:Y:S05]  /*33a0*/  YIELD ;  /* 0x0000000000007946 */ /* 0x000fea0003800000 */
[----:B------:R-:W-:-:S13]  /*33b0*/  ISETP.NE.AND P0, PT, R23, R22, PT ;  /* 0x000000161700720c */ /* 0x000fda0003f05270 */
[----:B------:R-:W-:Y:S05]  /*33c0*/  @P0 BRA `(.L_x_1392) ;  /* 0xfffffffc00ec0947 */ /* 0x000fea000383ffff */
.L_x_1391:
        /* <DEDUP_REMOVED lines=17> */
.L_x_1396:
        /* <DEDUP_REMOVED lines=115> */
.L_x_1395:
        /* <DEDUP_REMOVED lines=61> */
.L_x_1397:
[----:B------:R-:W-:-:S13]  /*3fe0*/  ISETP.NE.OR P0, PT, R18, RZ, P0 ;  /* 0x000000ff1200720c */ /* 0x000fda0000705670 */
[----:B------:R-:W-:Y:S05]  /*3ff0*/  @!P0 BRA `(.L_x_1393) ;  /* 0x00000000007c8947 */ /* 0x000fea0003800000 */
.L_x_1394:
        /* <DEDUP_REMOVED lines=31> */
.L_x_1393:
        /* <DEDUP_REMOVED lines=11> */
.L_x_1399:
[----:B------:R-:W-:Y:S05]  /*42a0*/  BSYNC B0 ;  /* 0x0000000000007941 */ /* 0x000fea0003800000 */
.L_x_1398:
        /* <DEDUP_REMOVED lines=16> */
.L_x_1390:
        /* <DEDUP_REMOVED lines=43> */
.L_x_1400:
        /* <DEDUP_REMOVED lines=20> */
.L_x_1402:
[----:B------:R-:W-:Y:S05]  /*47a0*/  BSYNC B0 ;  /* 0x0000000000007941 */ /* 0x000fea0003800000 */
.L_x_1401:
        /* <DEDUP_REMOVED lines=19> */
.L_x_1403:
        /* <DEDUP_REMOVED lines=19> */
.L_x_1405:
[----:B------:R-:W-:Y:S05]  /*4a10*/  BSYNC B0 ;  /* 0x0000000000007941 */ /* 0x000fea0003800000 */
.L_x_1404:
        /* <DEDUP_REMOVED lines=19> */
.L_x_1406:
        /* <DEDUP_REMOVED lines=19> */
.L_x_1408:
[----:B------:R-:W-:Y:S05]  /*4c80*/  BSYNC B0 ;  /* 0x0000000000007941 */ /* 0x000fea0003800000 */
.L_x_1407:
        /* <DEDUP_REMOVED lines=19> */
.L_x_1409:
        /* <DEDUP_REMOVED lines=18> */
.L_x_1411:
[----:B------:R-:W-:Y:S05]  /*4ee0*/  BSYNC B0 ;  /* 0x0000000000007941 */ /* 0x000fea0003800000 */
.L_x_1410:
[----:B------:R-:W-:Y:S01]  /*4ef0*/  ULDC UR10, c[0x0][0x10] ;  /* 0x00000400000a7ab9 */ /* 0x000fe20000000800 */
[----:B------:R-:W-:Y:S02]  /*4f00*/  UIADD3 UR4, UR4, 0x1, URZ ;  /* 0x0000000104047890 */ /* 0x000fe4000fffe03f */
[----:B------:R-:W-:-:S04]  /*4f10*/  UIADD3 UR6, UR10, UR6, URZ ;  /* 0x000000060a067290 */ /* 0x000fc8000fffe03f */
[----:B------:R-:W-:-:S06]  /*4f20*/  UISETP.GE.AND UP0, UPT, UR6, UR5, UPT ;  /* 0x000000050600728c */ /* 0x000fcc000bf06270 */
[----:B------:R-:W-:-:S13]  /*4f30*/  PLOP3.LUT P0, PT, PT, PT, UP0, 0x80, 0x0 ;  /* 0x000000000000781c */ /* 0x000fda0003f0f008 */
[----:B------:R-:W-:Y:S05]  /*4f40*/  @!P0 BRA `(.L_x_1412) ;  /* 0xffffffb000f48947 */ /* 0x000fea000383ffff */
.L_x_1377:
        /* <DEDUP_REMOVED lines=19> */
.L_x_1414:
[----:B------:R-:W-:Y:S05]  /*5080*/  BSYNC B0 ;  /* 0x0000000000007941 */ /* 0x000fea0003800000 */
.L_x_1413:
        /* <DEDUP_REMOVED lines=11> */
.L_x_1416:
[----:B------:R-:W3:Y:S04]  /*5140*/  LDG.E.STRONG.GPU R5, desc[UR14][R2.64] ;  /* 0x0000000e02057981 */ /* 0x000ee8000c1ef900 */
[----:B---3--:R-:W-:Y:S01]  /*5150*/  CCTL.IVALL ;  /* 0x00000000ff00798f */ /* 0x008fe20002000000 */
[----:B------:R-:W-:Y:S05]  /*5160*/  YIELD ;  /* 0x0000000000007946 */ /* 0x000fea0003800000 */
[----:B------:R-:W-:-:S13]  /*5170*/  ISETP.NE.AND P0, PT, R5, R0, PT ;  /* 0x000000000500720c */ /* 0x000fda0003f05270 */
[----:B------:R-:W-:Y:S05]  /*5180*/  @P0 BRA `(.L_x_1416) ;  /* 0xfffffffc00ec0947 */ /* 0x000fea000383ffff */
.L_x_1415:
        /* <DEDUP_REMOVED lines=24> */
.L_x_1417:
        /* <DEDUP_REMOVED lines=25> */
.L_x_1418:
        /* <DEDUP_REMOVED lines=14> */
.L_x_2313:


//--------------------- .text._Z35group_norm_nhwc_bwd_one_pass_kernelI11Fp32IOFp16WLi512ELi20ELi640EEv26Group_norm_nhwc_bwd_params --------------------------
	.section	.text._Z35group_norm_nhwc_bwd_one_pass_kernelI11Fp32IOFp16WLi512ELi20ELi640EEv26Group_norm_nhwc_bwd_params,"ax",@progbits
	.align	128
        .global         _Z35group_norm_nhwc_bwd_one_pass_kernelI11Fp32IOFp16WLi512ELi20ELi640EEv26Group_norm_nhwc_bwd_params
        .type           _Z35group_norm_nhwc_bwd_one_pass_kernelI11Fp32IOFp16WLi512ELi20ELi640EEv26Group_norm_nhwc_bwd_params,@function
        .size           _Z35group_norm_nhwc_bwd_one_pass_kernelI11Fp32IOFp16WLi512ELi20ELi640EEv26Group_norm_nhwc_bwd_params,(.L_x_2314 - _Z35group_norm_nhwc_bwd_one_pass_kernelI11Fp32IOFp16WLi512ELi20ELi640EEv26Group_norm_nhwc_bwd_params)
        .other          _Z35group_norm_nhwc_bwd_one_pass_kernelI11Fp32IOFp16WLi512ELi20ELi640EEv26Group_norm_nhwc_bwd_params,@"STO_CUDA_ENTRY STV_DEFAULT"
_Z35group_norm_nhwc_bwd_one_pass_kernelI11Fp32IOFp16WLi512ELi20ELi640EEv26Group_norm_nhwc_bwd_params:
.text._Z35group_norm_nhwc_bwd_one_pass_kernelI11Fp32IOFp16WLi512ELi20ELi640EEv26Group_norm_nhwc_bwd_params:
        /* <DEDUP_REMOVED lines=52> */
.L_x_1470:
        /* <DEDUP_REMOVED lines=248> */
[----:B---3--:R-:W-:-:S02]  /*12c0*/  HADD2.F32 R69, -RZ, R69.H0_H0 ;  /* 0x20000045ff457230 */ /* 0x008fc40000004100 */
[----:B--2---:R-:W-:Y:S02]  /*12d0*/  HADD2.F32 R68, -RZ, R68.H0_H0 ;  /* 0x20000044ff447230 */ /* 0x004fe40000004100 */
[----:B----4-:R-:W-:Y:S02]  /*12e0*/  @P0 HADD2.F32 R54, -RZ, R70.H0_H0 ;  /* 0x20000046ff360230 */ /* 0x010fe40000004100 */
[----:B------:R-:W-:-:S07]  /*12f0*/  @P0 HADD2.F32 R53, -RZ, R39.H0_H0 ;  /* 0x20000027ff350230 */ /* 0x000fce0000004100 */
.L_x_1421:
[----:B------:R-:W-:Y:S05]  /*1300*/  BSYNC B0 ;  /* 0x0000000000007941 */ /* 0x000fea0003800000 */
.L_x_1420:
        /* <DEDUP_REMOVED lines=29> */
.L_x_1422:
        /* <DEDUP_REMOVED lines=26> */
.L_x_1423:
        /* <DEDUP_REMOVED lines=31> */
.L_x_1424:
        /* <DEDUP_REMOVED lines=31> */
.L_x_1425:
        /* <DEDUP_REMOVED lines=31> */
.L_x_1426:
        /* <DEDUP_REMOVED lines=31> */
.L_x_1427:
        /* <DEDUP_REMOVED lines=33> */
.L_x_1428:
        /* <DEDUP_REMOVED lines=31> */
.L_x_1429:
        /* <DEDUP_REMOVED lines=125> */
.L_x_1431:
[----:B------:R-:W-:Y:S05]  /*2a10*/  BSYNC B0 ;  /* 0x0000000000007941 */ /* 0x000fea0003800000 */
.L_x_1430:
        /* <DEDUP_REMOVED lines=318> */
.L_x_1433:
[----:B------:R-:W-:Y:S05]  /*3e00*/  BSYNC B0 ;  /* 0x0000000000007941 */ /* 0x000fea0003800000 */
.L_x_1432:
        /* <DEDUP_REMOVED lines=18> */
.L_x_1435:
[----:B------:R-:W-:Y:S05]  /*3f30*/  BSYNC B0 ;  /* 0x0000000000007941 */ /* 0x000fea0003800000 */
.L_x_1434:
        /* <DEDUP_REMOVED lines=32> */
.L_x_1438:
[----:B-1----:R-:W3:Y:S04]  /*4140*/  LDG.E.STRONG.GPU R30, desc[UR8][R28.64] ;  /* 0x000000081c1e7981 */ /* 0x002ee8000c1ef900 */
[----:B---3--:R-:W-:Y:S01]  /*4150*/  CCTL.IVALL ;  /* 0x00000000ff00798f */ /* 0x008fe20002000000 */
[----:B------:R-:W-:Y:S05]  /*4160*/  YIELD ;  /* 0x0000000000007946 */ /* 0x000fea0003800000 */
[----:B------:R-:W-:-:S13]  /*4170*/  ISETP.NE.AND P0, PT, R30, R35, PT ;  /* 0x000000231e00720c */ /* 0x000fda0003f05270 */
[----:B------:R-:W-:Y:S05]  /*4180*/  @P0 BRA `(.L_x_1438) ;  /* 0xfffffffc00ec0947 */ /* 0x000fea000383ffff */
.L_x_1437:
        /* <DEDUP_REMOVED lines=17> */
.L_x_1442:
        /* <DEDUP_REMOVED lines=115> */
.L_x_1441:
        /* <DEDUP_REMOVED lines=61> */
.L_x_1443:
[----:B------:R-:W-:-:S13]  /*4da0*/  ISETP.NE.OR P0, PT, R39, RZ, P0 ;  /* 0x000000ff2700720c */ /* 0x000fda0000705670 */
[----:B------:R-:W-:Y:S05]  /*4db0*/  @!P0 BRA `(.L_x_1439) ;  /* 0x00000000007c8947 */ /* 0x000fea0003800000 */
.L_x_1440:
        /* <DEDUP_REMOVED lines=31> */
.L_x_1439:
        /* <DEDUP_REMOVED lines=11> */
.L_x_1445:
[----:B------:R-:W-:Y:S05]  /*5060*/  BSYNC B0 ;  /* 0x0000000000007941 */ /* 0x000fea0003800000 */
.L_x_1444:
        /* <DEDUP_REMOVED lines=16> */
.L_x_1436:
        /* <DEDUP_REMOVED lines=37> */
.L_x_1446:
        /* <DEDUP_REMOVED lines=19> */
.L_x_1448:
[----:B------:R-:W-:Y:S05]  /*54f0*/  BSYNC B0 ;  /* 0x0000000000007941 */ /* 0x000fea0003800000 */
.L_x_1447:
        /* <DEDUP_REMOVED lines=19> */
.L_x_1449:
        /* <DEDUP_REMOVED lines=19> */
.L_x_1451:
[----:B------:R-:W-:Y:S05]  /*5760*/  BSYNC B0 ;  /* 0x0000000000007941 */ /* 0x000fea0003800000 */
.L_x_1450:
        /* <DEDUP_REMOVED lines=19> */
.L_x_1452:
        /* <DEDUP_REMOVED lines=19> */
.L_x_1454:
[----:B------:R-:W-:Y:S05]  /*59d0*/  BSYNC B0 ;  /* 0x0000000000007941 */ /* 0x000fea0003800000 */
.L_x_1453:
        /* <DEDUP_REMOVED lines=32> */
.L_x_1455:
        /* <DEDUP_REMOVED lines=19> */
.L_x_1457:
[----:B------:R-:W-:Y:S05]  /*5d10*/  BSYNC B0 ;  /* 0x0000000000007941 */ /* 0x000fea0003800000 */
.L_x_1456:
        /* <DEDUP_REMOVED lines=19> */
.L_x_1458:
        /* <DEDUP_REMOVED lines=19> */
.L_x_1460:
[----:B------:R-:W-:Y:S05]  /*5f80*/  BSYNC B0 ;  /* 0x0000000000007941 */ /* 0x000fea0003800000 */
.L_x_1459:
        /* <DEDUP_REMOVED lines=19> */
.L_x_1461:
        /* <DEDUP_REMOVED lines=19> */
.L_x_1463:
[----:B------:R-:W-:Y:S05]  /*61f0*/  BSYNC B0 ;  /* 0x0000000000007941 */ /* 0x000fea0003800000 */
.L_x_1462:
        /* <DEDUP_REMOVED lines=19> */
.L_x_1464:
        /* <DEDUP_REMOVED lines=19> */
.L_x_1466:
[----:B------:R-:W-:Y:S05]  /*6460*/  BSYNC B0 ;  /* 0x0000000000007941 */ /* 0x000fea0003800000 */
.L_x_1465:
        /* <DEDUP_REMOVED lines=19> */
.L_x_1467:
        /* <DEDUP_REMOVED lines=18> */
.L_x_1469:
[----:B------:R-:W-:Y:S05]  /*66c0*/  BSYNC B0 ;  /* 0x0000000000007941 */ /* 0x000fea0003800000 */
.L_x_1468:
[----:B0-----:R-:W0:Y:S01]  /*66d0*/  LDC R7, c[0x0][0x10] ;  /* 0x00000400ff077b82 */ /* 0x001e220000000800 */
[----:B------:R-:W-:Y:S02]  /*66e0*/  IADD3 R55, R55, 0x1, RZ ;  /* 0x0000000137377810 */ /* 0x000fe40007ffe0ff */
[----:B0-----:R-:W-:-:S04]  /*66f0*/  IADD3 R64, R7, R64, RZ ;  /* 0x0000004007407210 */ /* 0x001fc80007ffe0ff */
[----:B------:R-:W-:-:S13]  /*6700*/  ISETP.GE.AND P0, PT, R64, UR4, PT ;  /* 0x0000000440007c0c */ /* 0x000fda000bf06270 */
[----:B------:R-:W-:Y:S05]  /*6710*/  @!P0 BRA `(.L_x_1470) ;  /* 0xffffff9c00088947 */ /* 0x000fea000383ffff */
.L_x_1419:
        /* <DEDUP_REMOVED lines=19> */
.L_x_1472:
[----:B------:R-:W-:Y:S05]  /*6850*/  BSYNC B0 ;  /* 0x0000000000007941 */ /* 0x000fea0003800000 */
.L_x_1471:
        /* <DEDUP_REMOVED lines=11> */
.L_x_1474:
[----:B------:R-:W5:Y:S04]  /*6910*/  LDG.E.STRONG.GPU R5, desc[UR8][R2.64] ;  /* 0x0000000802057981 */ /* 0x000f68000c1ef900 */
[----:B-----5:R-:W-:Y:S01]  /*6920*/  CCTL.IVALL ;  /* 0x00000000ff00798f */ /* 0x020fe20002000000 */
[----:B------:R-:W-:Y:S05]  /*6930*/  YIELD ;  /* 0x0000000000007946 */ /* 0x000fea0003800000 */
[----:B------:R-:W-:-:S13]  /*6940*/  ISETP.NE.AND P0, PT, R5, R0, PT ;  /* 0x000000000500720c */ /* 0x000fda0003f05270 */
[----:B------:R-:W-:Y:S05]  /*6950*/  @P0 BRA `(.L_x_1474) ;  /* 0xfffffffc00ec0947 */ /* 0x000fea000383ffff */
.L_x_1473:
        /* <DEDUP_REMOVED lines=24> */
.L_x_1475:
        /* <DEDUP_REMOVED lines=23> */
[----:B---3--:R-:W-:Y:S05]  /*6c50*/  @P0 BRA `(.L_x_1475) ;  /* 0xfffffffc00a00947 */ /* 0x008fea000383ffff */
[----:B------:R-:W-:Y:S05]  /*6c60*/  EXIT ;  /* 0x000000000000794d */ /* 0x000fea0003800000 */
.L_x_1476:
        /* <DEDUP_REMOVED lines=9> */
.L_x_2314:


//--------------------- .text._Z35group_norm_nhwc_fwd_one_pass_kernelI11Bf16IOFp32WLi64ELi20ELi640EEv26Group_norm_nhwc_fwd_params --------------------------
	.section	.text._Z35group_norm_nhwc_fwd_one_pass_kernelI11Bf16IOFp32WLi64ELi20ELi640EEv26Group_norm_nhwc_fwd_params,"ax",@progbits
	.align	128
        .global         _Z35group_norm_nhwc_fwd_one_pass_kernelI11Bf16IOFp32WLi64ELi20ELi640EEv26Group_norm_nhwc_fwd_params
        .type           _Z35group_norm_nhwc_fwd_one_pass_kernelI11Bf16IOFp32WLi64ELi20ELi640EEv26Group_norm_nhwc_fwd_params,@function
        .size           _Z35group_norm_nhwc_fwd_one_pass_kernelI11Bf16IOFp32WLi64ELi20ELi640EEv26Group_norm_nhwc_fwd_params,(.L_x_2315 - _Z35group_norm_nhwc_fwd_one_pass_kernelI11Bf16IOFp32WLi64ELi20ELi640EEv26Group_norm_nhwc_fwd_params)
        .other          _Z35group_norm_nhwc_fwd_one_pass_kernelI11Bf16IOFp32WLi64ELi20ELi640EEv26Group_norm_nhwc_fwd_params,@"STO_CUDA_ENTRY STV_DEFAULT"
_Z35group_norm_nhwc_fwd_one_pass_kernelI11Bf16IOFp32WLi64ELi20ELi640EEv26Group_norm_nhwc_fwd_params:
.text._Z35group_norm_nhwc_fwd_one_pass_kernelI11Bf16IOFp32WLi64ELi20ELi640EEv26Group_norm_nhwc_fwd_params:
[----:B------:R-:W-:Y:S01]  /*0000*/  LDC R1, c[0x0][0x28] ;  /* 0x00000a00ff017b82 */ /* 0x000fe20000000800 */
[----:B------:R-:W0:Y:S01]  /*0010*/  S2R R23, SR_CTAID.Y ;  /* 0x0000000000177919 */ /* 0x000e220000002600 */
[----:B------:R-:W-:Y:S01]  /*0020*/  ULDC UR4, c[0x0][0x288] ;  /* 0x0000a20000047ab9 */ /* 0x000fe20000000800 */
[----:B------:R-:W-:Y:S02]  /*0030*/  ULDC UR5, c[0x0][0x258] ;  /* 0x0000960000057ab9 */ /* 0x000fe40000000800 */
[----:B------:R-:W-:-:S06]  /*0040*/  UIMAD UR4, UR4, UR5, URZ ;  /* 0x00000005040472a4 */ /* 0x000fcc000f8e023f */
[----:B0-----:R-:W-:-:S13]  /*0050*/  ISETP.GE.AND P0, PT, R23, UR4, PT ;  /* 0x0000000417007c0c */ /* 0x001fda000bf06270 */
[----:B------:R-:W-:Y:S05]  /*0060*/  @P0 EXIT ;  /* 0x000000000000094d */ /* 0x000fea0003800000 */
[----:B------:R-:W0:Y:S01]  /*0070*/  S2R R0, SR_TID.X ;  /* 0x0000000000007919 */ /* 0x000e220000002100 */
[----:B------:R-:W-:Y:S01]  /*0080*/  S2UR UR7, SR_CTAID.X ;  /* 0x00000000000779c3 */ /* 0x000fe20000002500 */
[----:B------:R-:W-:Y:S01]  /*0090*/  ULDC.64 UR8, c[0x0][0x278] ;  /* 0x00009e0000087ab9 */ /* 0x000fe20000000a00 */
[----:B------:R-:W-:Y:S01]  /*00a0*/  UMOV UR5, 0x400 ;  /* 0x0000040000057882 */ /* 0x000fe20000000000 */
[----:B------:R-:W-:Y:S01]  /*00b0*/  HFMA2.MMA R18, -RZ, RZ, 0, 0 ;  /* 0x00000000ff127435 */ /* 0x000fe200000001ff */
[----:B------:R-:W-:-:S04]  /*00c0*/  ULDC.U8 UR10, c[0x0][0x28c] ;  /* 0x0000a300000a7ab9 */ /* 0x000fc80000000000 */
[----:B------:R-:W1:Y:S08]  /*00d0*/  LDC R22, c[0x0][0x294] ;  /* 0x0000a500ff167b82 */ /* 0x000e700000000800 */
[----:B------:R-:W2:Y:S01]  /*00e0*/  S2UR UR6, SR_CgaCtaId ;  /* 0x00000000000679c3 */ /* 0x000ea20000008800 */
[----:B0-----:R-:W-:-:S05]  /*00f0*/  IMAD.WIDE.U32 R2, R0, -0x33333333, RZ ;  /* 0xcccccccd00027825 */ /* 0x001fca00078e00ff */
[----:B------:R-:W-:Y:S01]  /*0100*/  SHF.R.U32.HI R5, RZ, 0x3, R3 ;  /* 0x00000003ff057819 */ /* 0x000fe20000011603 */
[----:B------:R-:W0:Y:S01]  /*0110*/  S2R R2, SR_LANEID ;  /* 0x0000000000027919 */ /* 0x000e220000000000 */
[--C-:B------:R-:W-:Y:S01]  /*0120*/  SHF.R.S32.HI R3, RZ, 0x1f, R0.reuse ;  /* 0x0000001fff037819 */ /* 0x100fe20000011400 */
[----:B--2---:R-:W-:Y:S02]  /*0130*/  ULEA UR5, UR6, UR5, 0x18 ;  /* 0x0000000506057291 */ /* 0x004fe4000f8ec03f */
[----:B-1----:R-:W-:Y:S01]  /*0140*/  IMAD R22, R22, UR7, R5 ;  /* 0x0000000716167c24 */ /* 0x002fe2000f8e0205 */
[----:B------:R-:W-:Y:S01]  /*0150*/  LEA.HI R3, R3, R0, RZ, 0x5 ;  /* 0x0000000003037211 */ /* 0x000fe200078f28ff */
[----:B------:R-:W-:-:S03]  /*0160*/  IMAD R24, R5, -0xa, R0 ;  /* 0xfffffff605187824 */ /* 0x000fc600078e0200 */
[----:B------:R-:W-:Y:S02]  /*0170*/  ISETP.GE.U32.AND P0, PT, R22, UR8, PT ;  /* 0x0000000816007c0c */ /* 0x000fe4000bf06070 */
[----:B------:R-:W-:Y:S02]  /*0180*/  SHF.R.S32.HI R4, RZ, 0x1f, R22 ;  /* 0x0000001fff047819 */ /* 0x000fe40000011416 */
[----:B------:R-:W-:Y:S02]  /*0190*/  SHF.R.S32.HI R3, RZ, 0x5, R3 ;  /* 0x00000005ff037819 */ /* 0x000fe40000011403 */
[----:B------:R-:W-:Y:S01]  /*01a0*/  ISETP.GE.AND.EX P0, PT, R4, UR9, PT, P0 ;  /* 0x0000000904007c0c */ /* 0x000fe2000bf06300 */
[----:B------:R-:W-:Y:S01]  /*01b0*/  ULDC.64 UR8, c[0x0][0x208] ;  /* 0x0000820000087ab9 */ /* 0x000fe20000000a00 */
[----:B------:R-:W-:Y:S02]  /*01c0*/  SHF.L.U32 R24, R24, 0x1, RZ ;  /* 0x0000000118187819 */ /* 0x000fe400000006ff */
[----:B------:R-:W-:-:S02]  /*01d0*/  ISETP.LT.U32.AND P0, PT, R0, 0x280, !P0 ;  /* 0x000002800000780c */ /* 0x000fc40004701070 */
[----:B0-----:R-:W-:-:S11]  /*01e0*/  LEA R19, R3, UR5, 0x3 ;  /* 0x0000000503137c11 */ /* 0x001fd6000f8e18ff */
.L_x_1489:
[----:B0-----:R-:W0:Y:S01]  /*01f0*/  LDC R8, c[0x0][0x288] ;  /* 0x0000a200ff087b82 */ /* 0x001e220000000800 */
[----:B------:R-:W-:Y:S01]  /*0200*/  IABS R9, R23 ;  /* 0x0000001700097213 */ /* 0x000fe20000000000 */
[----:B------:R-:W-:Y:S01]  /*0210*/  ULDC.64 UR12, c[0x0][0x280] ;  /* 0x0000a000000c7ab9 */ /* 0x000fe20000000a00 */
[----:B01----:R-:W-:-:S04]  /*0220*/  IABS R6, R8 ;  /* 0x0000000800067213 */ /* 0x003fc80000000000 */
[----:B------:R-:W0:Y:S08]  /*0230*/  I2F.RP R3, R6 ;  /* 0x0000000600037306 */ /* 0x000e300000209400 */
[----:B0-----:R-:W0:Y:S02]  /*0240*/  MUFU.RCP R3, R3 ;  /* 0x0000000300037308 */ /* 0x001e240000001000 */
[----:B0-----:R-:W-:-:S06]  /*0250*/  IADD3 R4, R3, 0xffffffe, RZ ;  /* 0x0ffffffe03047810 */ /* 0x001fcc0007ffe0ff */
[----:B------:R0:W1:Y:S02]  /*0260*/  F2I.FTZ.U32.TRUNC.NTZ R5, R4 ;  /* 0x0000000400057305 */ /* 0x000064000021f000 */
[----:B0-----:R-:W-:Y:S02]  /*0270*/  MOV R4, RZ ;  /* 0x000000ff00047202 */ /* 0x001fe40000000f00 */
[----:B-1----:R-:W-:-:S05]  /*0280*/  IADD3 R7, RZ, -R5, RZ ;  /* 0x80000005ff077210 */ /* 0x002fca0007ffe0ff */
[----:B------:R-:W-:-:S04]  /*0290*/  IMAD R7, R7, R6, RZ ;  /* 0x0000000607077224 */ /* 0x000fc800078e02ff */
[----:B------:R-:W-:Y:S01]  /*02a0*/  IMAD.HI.U32 R5, R5, R7, R4 ;  /* 0x0000000705057227 */ /* 0x000fe200078e0004 */
[----:B------:R-:W-:Y:S02]  /*02b0*/  MOV R7, R9 ;  /* 0x0000000900077202 */ /* 0x000fe40000000f00 */
[----:B------:R-:W-:Y:S02]  /*02c0*/  LOP3.LUT R4, R23, R8, RZ, 0x3c, !PT ;  /* 0x0000000817047212 */ /* 0x000fe400078e3cff */
[----:B------:R-:W-:Y:S01]  /*02d0*/  SHF.R.S32.HI R9, RZ, 0x1f, R22 ;  /* 0x0000001fff097819 */ /* 0x000fe20000011416 */
[----:B------:R-:W-:Y:S01]  /*02e0*/  IMAD.HI.U32 R3, R5, R7, RZ ;  /* 0x0000000705037227 */ /* 0x000fe200078e00ff */
[----:B------:R-:W-:-:S04]  /*02f0*/  ISETP.GE.AND P3, PT, R4, RZ, PT ;  /* 0x000000ff0400720c */ /* 0x000fc80003f66270 */
[----:B------:R-:W-:-:S05]  /*0300*/  IADD3 R5, -R3, RZ, RZ ;  /* 0x000000ff03057210 */ /* 0x000fca0007ffe1ff */
[----:B------:R-:W-:-:S05]  /*0310*/  IMAD R5, R6, R5, R7 ;  /* 0x0000000506057224 */ /* 0x000fca00078e0207 */
[----:B------:R-:W-:-:S13]  /*0320*/  ISETP.GT.U32.AND P2, PT, R6, R5, PT ;  /* 0x000000050600720c */ /* 0x000fda0003f44070 */
[-C--:B------:R-:W-:Y:S02]  /*0330*/  @!P2 IADD3 R5, R5, -R6.reuse, RZ ;  /* 0x800000060505a210 */ /* 0x080fe40007ffe0ff */
[----:B------:R-:W-:Y:S02]  /*0340*/  @!P2 IADD3 R3, R3, 0x1, RZ ;  /* 0x000000010303a810 */ /* 0x000fe40007ffe0ff */
[----:B------:R-:W-:Y:S02]  /*0350*/  ISETP.GE.U32.AND P1, PT, R5, R6, PT ;  /* 0x000000060500720c */ /* 0x000fe40003f26070 */
[----:B------:R-:W-:Y:S01]  /*0360*/  ISETP.NE.AND P2, PT, R8, RZ, PT ;  /* 0x000000ff0800720c */ /* 0x000fe20003f45270 */
[----:B------:R-:W0:Y:S10]  /*0370*/  @P0 LDC.64 R6, c[0x0][0x270] ;  /* 0x00009c00ff060b82 */ /* 0x000e340000000a00 */
[----:B------:R-:W-:-:S04]  /*0380*/  @P1 IADD3 R3, R3, 0x1, RZ ;  /* 0x0000000103031810 */ /* 0x000fc80007ffe0ff */
[----:B------:R-:W-:Y:S02]  /*0390*/  @!P3 IADD3 R3, -R3, RZ, RZ ;  /* 0x000000ff0303b210 */ /* 0x000fe40007ffe1ff */
[----:B------:R-:W-:-:S04]  /*03a0*/  @!P2 LOP3.LUT R3, RZ, R8, RZ, 0x33, !PT ;  /* 0x00000008ff03a212 */ /* 0x000fc800078e33ff */
[----:B------:R-:W-:-:S05]  /*03b0*/  IADD3 R4, -R3, RZ, RZ ;  /* 0x000000ff03047210 */ /* 0x000fca0007ffe1ff */
[----:B------:R-:W-:Y:S01]  /*03c0*/  IMAD R4, R8, R4, R23 ;  /* 0x0000000408047224 */ /* 0x000fe200078e0217 */
[----:B------:R-:W-:-:S03]  /*03d0*/  SHF.R.S32.HI R8, RZ, 0x1f, R3 ;  /* 0x0000001fff087819 */ /* 0x000fc60000011403 */
[----:B------:R-:W-:Y:S01]  /*03e0*/  IMAD R5, R4, 0x14, RZ ;  /* 0x0000001404057824 */ /* 0x000fe200078e02ff */
[----:B------:R-:W-:Y:S01]  /*03f0*/  SHF.R.S32.HI R4, RZ, 0x1f, R24 ;  /* 0x0000001fff047819 */ /* 0x000fe20000011418 */
[----:B------:R-:W-:-:S03]  /*0400*/  IMAD R8, R8, UR12, RZ ;  /* 0x0000000c08087c24 */ /* 0x000fc6000f8e02ff */
[----:B------:R-:W-:Y:S01]  /*0410*/  IADD3 R26, P1, R24, R5, RZ ;  /* 0x00000005181a7210 */ /* 0x000fe20007f3e0ff */
[----:B------:R-:W-:Y:S02]  /*0420*/  IMAD R29, R3, UR13, R8 ;  /* 0x0000000d031d7c24 */ /* 0x000fe4000f8e0208 */
[----:B0-----:R-:W-:Y:S01]  /*0430*/  @P0 IMAD R8, R9, R6, RZ ;  /* 0x0000000609080224 */ /* 0x001fe200078e02ff */
[----:B------:R-:W-:Y:S02]  /*0440*/  LEA.HI.X.SX32 R27, R5, R4, 0x1, P1 ;  /* 0x00000004051b7211 */ /* 0x000fe400008f0eff */
[----:B------:R-:W0:Y:S01]  /*0450*/  @P0 LDC.64 R4, c[0x0][0x220] ;  /* 0x00008800ff040b82 */ /* 0x000e220000000a00 */
[----:B------:R-:W-:Y:S02]  /*0460*/  @P0 IMAD R9, R22, R7, R8 ;  /* 0x0000000716090224 */ /* 0x000fe400078e0208 */
[----:B------:R-:W-:-:S05]  /*0470*/  IMAD.WIDE.U32 R26, R3, UR12, R26 ;  /* 0x0000000c031a7c25 */ /* 0x000fca000f8e001a */
[----:B------:R-:W-:Y:S02]  /*0480*/  IADD3 R29, R27, R29, RZ ;  /* 0x0000001d1b1d7210 */ /* 0x000fe40007ffe0ff */
[----:B------:R-:W-:-:S05]  /*0490*/  @P0 MOV R28, R26 ;  /* 0x0000001a001c0202 */ /* 0x000fca0000000f00 */
[----:B------:R-:W-:-:S05]  /*04a0*/  @P0 IMAD.WIDE.U32 R6, R22, R6, R28 ;  /* 0x0000000616060225 */ /* 0x000fca00078e001c */
[----:B------:R-:W-:Y:S02]  /*04b0*/  @P0 IADD3 R7, R7, R9, RZ ;  /* 0x0000000907070210 */ /* 0x000fe40007ffe0ff */
[----:B0-----:R-:W-:-:S04]  /*04c0*/  @P0 LEA R4, P1, R6, R4, 0x1 ;  /* 0x0000000406040211 */ /* 0x001fc800078208ff */
[----:B------:R-:W-:-:S05]  /*04d0*/  @P0 LEA.HI.X R5, R6, R5, R7, 0x1, P1 ;  /* 0x0000000506050211 */ /* 0x000fca00008f0c07 */
[----:B------:R-:W2:Y:S01]  /*04e0*/  @P0 LDG.E R4, desc[UR8][R4.64] ;  /* 0x0000000804040981 */ /* 0x000ea2000c1e1900 */
[----:B------:R-:W-:Y:S01]  /*04f0*/  PRMT R17, RZ, 0x7610, R17 ;  /* 0x00007610ff117816 */ /* 0x000fe20000000011 */
[----:B------:R-:W-:Y:S01]  /*0500*/  BSSY B0, `(.L_x_1477) ;  /* 0x000005e000007945 */ /* 0x000fe20003800000 */
[----:B------:R-:W-:Y:S02]  /*0510*/  PRMT R16, RZ, 0x7610, R16 ;  /* 0x00007610ff107816 */ /* 0x000fe40000000010 */
[C---:B------:R-:W-:Y:S02]  /*0520*/  ISETP.GT.AND P1, PT, R2.reuse, 0x1e, PT ;  /* 0x0000001e0200780c */ /* 0x040fe40003f24270 */
[----:B------:R-:W-:Y:S02]  /*0530*/  ISETP.NE.AND P3, PT, R2, RZ, PT ;  /* 0x000000ff0200720c */ /* 0x000fe40003f65270 */
[----:B------:R-:W-:Y:S02]  /*0540*/  ISETP.NE.AND P2, PT, R0, RZ, PT ;  /* 0x000000ff0000720c */ /* 0x000fe40003f45270 */
[----:B--2---:R-:W-:-:S02]  /*0550*/  @P0 PRMT R17, R4, 0x7632, R17 ;  /* 0x0000763204110816 */ /* 0x004fc40000000011 */
[----:B------:R-:W-:Y:S02]  /*0560*/  @P0 PRMT R16, R4, 0x7610, R16 ;  /* 0x0000761004100816 */ /* 0x000fe40000000010 */
[----:B------:R-:W-:Y:S02]  /*0570*/  SHF.L.U32 R7, R17, 0x10, RZ ;  /* 0x0000001011077819 */ /* 0x000fe400000006ff */
[----:B------:R-:W-:-:S03]  /*0580*/  SHF.L.U32 R6, R16, 0x10, RZ ;  /* 0x0000001010067819 */ /* 0x000fc600000006ff */
[----:B------:R-:W-:Y:S02]  /*0590*/  FMUL.FTZ R9, R7, R7 ;  /* 0x0000000707097220 */ /* 0x000fe40000410000 */
[C---:B------:R-:W-:Y:S02]  /*05a0*/  FADD.FTZ R7, R6.reuse, R7 ;  /* 0x0000000706077221 */ /* 0x040fe40000010000 */
[----:B------:R-:W-:Y:S02]  /*05b0*/  FFMA.FTZ R9, R6, R6, R9 ;  /* 0x0000000606097223 */ /* 0x000fe40000010009 */
[----:B------:R-:W-:Y:S02]  /*05c0*/  FADD.FTZ R7, RZ, R7 ;  /* 0x00000007ff077221 */ /* 0x000fe40000010000 */
[----:B------:R-:W-:-:S03]  /*05d0*/  FADD.FTZ R9, RZ, R9 ;  /* 0x00000009ff097221 */ /* 0x000fc60000010000 */
[----:B------:R-:W0:Y:S04]  /*05e0*/  SHFL.DOWN PT, R4, R7, 0x1, 0x1f ;  /* 0x08201f0007047f89 */ /* 0x000e2800000e0000 */
[----:B------:R-:W1:Y:S01]  /*05f0*/  SHFL.DOWN PT, R6, R9, 0x1, 0x1f ;  /* 0x08201f0009067f89 */ /* 0x000e6200000e0000 */
        /* <DEDUP_REMOVED lines=22> */
[----:B------:R-:W-:Y:S02]  /*0760*/  MOV R20, R7 ;  /* 0x0000000700147202 */ /* 0x000fe40000000f00 */
[----:B------:R-:W-:-:S05]  /*0770*/  MOV R21, R9 ;  /* 0x0000000900157202 */ /* 0x000fca0000000f00 */
[----:B------:R0:W-:Y:S01]  /*0780*/  @!P3 STS.64 [R19+0x18], R20 ;  /* 0x000018141300b388 */ /* 0x0001e20000000a00 */
[----:B------:R-:W-:Y:S06]  /*0790*/  BAR.SYNC.DEFER_BLOCKING 0x0 ;  /* 0x0000000000007b1d */ /* 0x000fec0000010000 */
[----:B------:R-:W-:Y:S05]  /*07a0*/  @P2 BRA `(.L_x_1478) ;  /* 0x0000000000cc2947 */ /* 0x000fea0003800000 */
[----:B------:R-:W1:Y:S01]  /*07b0*/  S2UR UR6, SR_CgaCtaId ;  /* 0x00000000000679c3 */ /* 0x000e620000008800 */
[----:B------:R-:W-:Y:S02]  /*07c0*/  UMOV UR5, 0x400 ;  /* 0x0000040000057882 */ /* 0x000fe40000000000 */
[----:B-1----:R-:W-:-:S09]  /*07d0*/  ULEA UR5, UR6, UR5, 0x18 ;  /* 0x0000000506057291 */ /* 0x002fd2000f8ec03f */
[----:B------:R-:W1:Y:S04]  /*07e0*/  LDS.128 R8, [UR5+0x20] ;  /* 0x00002005ff087984 */ /* 0x000e680008000c00 */
[----:B------:R-:W2:Y:S04]  /*07f0*/  LDS.128 R4, [UR5+0x30] ;  /* 0x00003005ff047984 */ /* 0x000ea80008000c00 */
[----:B------:R-:W3:Y:S01]  /*0800*/  LDS.128 R12, [UR5+0x40] ;  /* 0x00004005ff0c7984 */ /* 0x000ee20008000c00 */
        /* <DEDUP_REMOVED lines=15> */
[----:B0-----:R-:W-:Y:S01]  /*0900*/  FADD.FTZ R25, R25, R8 ;  /* 0x0000000819197221 */ /* 0x001fe20000010000 */
[----:B------:R-:W-:-:S03]  /*0910*/  FADD.FTZ R20, R20, R9 ;  /* 0x0000000914147221 */ /* 0x000fc60000010000 */
[----:B------:R-:W-:Y:S01]  /*0920*/  FADD.FTZ R25, R25, R10 ;  /* 0x0000000a19197221 */ /* 0x000fe20000010000 */
[----:B------:R-:W-:Y:S02]  /*0930*/  FADD.FTZ R20, R20, R11 ;  /* 0x0000000b14147221 */ /* 0x000fe40000010000 */
[----:B------:R-:W0:Y:S01]  /*0940*/  LDS.128 R8, [UR5+0x80] ;  /* 0x00008005ff087984 */ /* 0x000e220008000c00 */
[----:B-1----:R-:W-:Y:S01]  /*0950*/  FADD.FTZ R25, R25, R4 ;  /* 0x0000000419197221 */ /* 0x002fe20000010000 */
[----:B------:R-:W-:-:S03]  /*0960*/  FADD.FTZ R20, R20, R5 ;  /* 0x0000000514147221 */ /* 0x000fc60000010000 */
[----:B------:R-:W-:Y:S01]  /*0970*/  FADD.FTZ R25, R25, R6 ;  /* 0x0000000619197221 */ /* 0x000fe20000010000 */
[----:B------:R-:W-:Y:S02]  /*0980*/  FADD.FTZ R20, R20, R7 ;  /* 0x0000000714147221 */ /* 0x000fe40000010000 */
[----:B------:R-:W1:Y:S01]  /*0990*/  LDS.128 R4, [UR5+0x90] ;  /* 0x00009005ff047984 */ /* 0x000e620008000c00 */
[----:B--2---:R-:W-:Y:S01]  /*09a0*/  FADD.FTZ R25, R25, R12 ;  /* 0x0000000c19197221 */ /* 0x004fe20000010000 */
[----:B------:R-:W-:-:S03]  /*09b0*/  FADD.FTZ R20, R20, R13 ;  /* 0x0000000d14147221 */ /* 0x000fc60000010000 */
[----:B------:R-:W-:Y:S01]  /*09c0*/  FADD.FTZ R25, R25, R14 ;  /* 0x0000000e19197221 */ /* 0x000fe20000010000 */
[----:B------:R-:W-:Y:S02]  /*09d0*/  FADD.FTZ R20, R20, R15 ;  /* 0x0000000f14147221 */ /* 0x000fe40000010000 */
[----:B------:R-:W2:Y:S01]  /*09e0*/  LDS.128 R12, [UR5+0xa0] ;  /* 0x0000a005ff0c7984 */ /* 0x000ea20008000c00 */
[----:B0-----:R-:W-:Y:S01]  /*09f0*/  FADD.FTZ R25, R25, R8 ;  /* 0x0000000819197221 */ /* 0x001fe20000010000 */
[----:B------:R-:W-:Y:S02]  /*0a00*/  FADD.FTZ R8, R20, R9 ;  /* 0x0000000914087221 */ /* 0x000fe40000010000 */
[----:B------:R-:W0:Y:S01]  /*0a10*/  LDS.64 R20, [UR5+0xb0] ;  /* 0x0000b005ff147984 */ /* 0x000e220008000a00 */
        /* <DEDUP_REMOVED lines=10> */
[----:B0-----:R-:W-:Y:S01]  /*0ac0*/  FADD.FTZ R20, R25, R20 ;  /* 0x0000001419147221 */ /* 0x001fe20000010000 */
[----:B------:R-:W-:-:S07]  /*0ad0*/  FADD.FTZ R21, R8, R21 ;  /* 0x0000001508157221 */ /* 0x000fce0000010000 */
.L_x_1478:
[----:B------:R-:W-:Y:S05]  /*0ae0*/  BSYNC B0 ;  /* 0x0000000000007941 */ /* 0x000fea0003800000 */
.L_x_1477:
[----:B------:R-:W1:Y:S02]  /*0af0*/  LDC R10, c[0x0][0xc] ;  /* 0x00000300ff0a7b82 */ /* 0x000e640000000800 */
[----:B-1----:R-:W-:-:S13]  /*0b00*/  ISETP.GE.U32.AND P1, PT, R10, 0x2, PT ;  /* 0x000000020a00780c */ /* 0x002fda0003f26070 */
[----:B------:R-:W-:Y:S05]  /*0b10*/  @!P1 BRA `(.L_x_1479) ;  /* 0x0000000800789947 */ /* 0x000fea0003800000 */
[----:B------:R-:W-:Y:S05]  /*0b20*/  @P2 BRA `(.L_x_1480) ;  /* 0x00000000007c2947 */ /* 0x000fea0003800000 */
[----:B------:R-:W1:Y:S01]  /*0b30*/  LDC R11, c[0x0][0x10] ;  /* 0x00000400ff0b7b82 */ /* 0x000e620000000800 */
[----:B------:R-:W2:Y:S01]  /*0b40*/  S2R R12, SR_CTAID.Y ;  /* 0x00000000000c7919 */ /* 0x000ea20000002600 */
[C---:B------:R-:W-:Y:S02]  /*0b50*/  LOP3.LUT R14, R18.reuse, 0x1, RZ, 0xc0, !PT ;  /* 0x00000001120e7812 */ /* 0x040fe400078ec0ff */
[----:B------:R-:W-:Y:S02]  /*0b60*/  LOP3.LUT P1, RZ, R18, 0x2, RZ, 0xc0, !PT ;  /* 0x0000000212ff7812 */ /* 0x000fe4000782c0ff */
[----:B------:R-:W-:Y:S02]  /*0b70*/  MOV R15, 0x1 ;  /* 0x00000001000f7802 */ /* 0x000fe40000000f00 */
[----:B------:R-:W3:Y:S02]  /*0b80*/  LDC.64 R6, c[0x0][0x248] ;  /* 0x00009200ff067b82 */ /* 0x000ee40000000a00 */
[----:B------:R-:W-:-:S06]  /*0b90*/  SEL R15, R15, 0xffffffff, !P1 ;  /* 0xffffffff0f0f7807 */ /* 0x000fcc0004800000 */
[----:B------:R-:W4:Y:S01]  /*0ba0*/  LDC.64 R4, c[0x0][0x240] ;  /* 0x00009000ff047b82 */ /* 0x000f220000000a00 */
[----:B-1----:R-:W-:-:S04]  /*0bb0*/  IMAD R13, R14, R11, RZ ;  /* 0x0000000b0e0d7224 */ /* 0x002fc800078e02ff */
[----:B------:R-:W-:-:S05]  /*0bc0*/  IMAD R8, R13, R10, RZ ;  /* 0x0000000a0d087224 */ /* 0x000fca00078e02ff */
[----:B------:R-:W-:Y:S02]  /*0bd0*/  SHF.L.U32 R9, R8, 0x1, RZ ;  /* 0x0000000108097819 */ /* 0x000fe400000006ff */
[----:B--2---:R-:W-:-:S03]  /*0be0*/  IADD3 R13, R13, R12, RZ ;  /* 0x0000000c0d0d7210 */ /* 0x004fc60007ffe0ff */
[----:B---3--:R-:W-:-:S04]  /*0bf0*/  IMAD.WIDE R6, R9, 0x4, R6 ;  /* 0x0000000409067825 */ /* 0x008fc800078e0206 */
[----:B------:R-:W-:-:S04]  /*0c00*/  IMAD R9, R11, UR7, R12 ;  /* 0x000000070b097c24 */ /* 0x000fc8000f8e020c */
[----:B------:R-:W-:-:S04]  /*0c10*/  IMAD.WIDE.U32 R8, R9, 0x8, R6 ;  /* 0x0000000809087825 */ /* 0x000fc800078e0006 */
[----:B----4-:R-:W-:Y:S01]  /*0c20*/  IMAD.WIDE.U32 R6, R13, 0x4, R4 ;  /* 0x000000040d067825 */ /* 0x010fe200078e0004 */
[----:B------:R-:W-:Y:S01]  /*0c30*/  SEL R13, R10, RZ, !P1 ;  /* 0x000000ff0a0d7207 */ /* 0x000fe20004800000 */
[----:B------:R1:W-:Y:S03]  /*0c40*/  STG.E.64 desc[UR8][R8.64], R20 ;  /* 0x0000001408007986 */ /* 0x0003e6000c101b08 */
[----:B------:R-:W-:Y:S01]  /*0c50*/  ISETP.NE.AND P1, PT, R13, -0x1, PT ;  /* 0xffffffff0d00780c */ /* 0x000fe20003f25270 */
[----:B------:R-:W-:Y:S06]  /*0c60*/  MEMBAR.ALL.GPU ;  /* 0x0000000000007992 */ /* 0x000fec000000a000 */
[----:B------:R-:W-:-:S00]  /*0c70*/  ERRBAR ;  /* 0x00000000000079ab */ /* 0x000fc00000000000 */
[----:B------:R-:W-:Y:S06]  /*0c80*/  CGAERRBAR ;  /* 0x00000000000075ab */ /* 0x000fec0000000000 */
[----:B------:R1:W-:Y:S01]  /*0c90*/  REDG.E.ADD.S32.STRONG.GPU desc[UR8][R6.64], R15 ;  /* 0x0000000f0600798e */ /* 0x0003e2000c10e388 */
[----:B------:R-:W-:Y:S05]  /*0ca0*/  @!P1 BRA `(.L_x_1480) ;  /* 0x00000000001c9947 */ /* 0x000fea0003800000 */
[----:B------:R-:W-:-:S04]  /*0cb0*/  IMAD R11, R14, R11, R12 ;  /* 0x0000000b0e0b7224 */ /* 0x000fc800078e020c */
[----:B------:R-:W-:-:S07]  /*0cc0*/  IMAD.WIDE.U32 R4, R11, 0x4, R4 ;  /* 0x000000040b047825 */ /* 0x000fce00078e0004 */
.L_x_1481:
[----:B-1----:R-:W2:Y:S04]  /*0cd0*/  LDG.E.STRONG.GPU R6, desc[UR8][R4.64] ;  /* 0x0000000804067981 */ /* 0x002ea8000c1ef900 */
[----:B--2---:R-:W-:Y:S01]  /*0ce0*/  CCTL.IVALL ;  /* 0x00000000ff00798f */ /* 0x004fe20002000000 */
[----:B------:R-:W-:Y:S05]  /*0cf0*/  YIELD ;  /* 0x0000000000007946 */ /* 0x000fea0003800000 */
[----:B------:R-:W-:-:S13]  /*0d00*/  ISETP.NE.AND P1, PT, R6, R13, PT ;  /* 0x0000000d0600720c */ /* 0x000fda0003f25270 */
[----:B------:R-:W-:Y:S05]  /*0d10*/  @P1 BRA `(.L_x_1481) ;  /* 0xfffffffc00ec1947 */ /* 0x000fea000383ffff */
.L_x_1480:
        /* <DEDUP_REMOVED lines=10> */
[----:B------:R-:W-:-:S07]  /*0dc0*/  IADD3 R12, -R5, R10, RZ ;  /* 0x0000000a050c7210 */ /* 0x000fce0007ffe1ff */
.L_x_1483:
[----:B------:R-:W-:-:S13]  /*0dd0*/  ISETP.EQ.OR P4, PT, R11, UR7, P2 ;  /* 0x000000070b007c0c */ /* 0x000fda0009782670 */
[----:B-1----:R-:W1:Y:S01]  /*0de0*/  @!P4 LDC R6, c[0x0][0x10] ;  /* 0x00000400ff06cb82 */ /* 0x002e620000000800 */
[----:B------:R-:W2:Y:S01]  /*0df0*/  @!P4 S2R R8, SR_CTAID.Y ;  /* 0x000000000008c919 */ /* 0x000ea20000002600 */
[----:B------:R-:W-:-:S06]  /*0e00*/  @!P4 LOP3.LUT R7, R18, 0x1, RZ, 0xc0, !PT ;  /* 0x000000011207c812 */ /* 0x000fcc00078ec0ff */
[----:B------:R-:W3:Y:S01]  /*0e10*/  @!P4 LDC.64 R4, c[0x0][0x248] ;  /* 0x00009200ff04cb82 */ /* 0x000ee20000000a00 */
[----:B-1----:R-:W-:-:S04]  /*0e20*/  @!P4 IMAD R7, R6, R7, RZ ;  /* 0x000000070607c224 */ /* 0x002fc800078e02ff */
[----:B------:R-:W-:-:S05]  /*0e30*/  @!P4 IMAD R7, R7, R10, RZ ;  /* 0x0000000a0707c224 */ /* 0x000fca00078e02ff */
[----:B------:R-:W-:-:S05]  /*0e40*/  @!P4 SHF.L.U32 R7, R7, 0x1, RZ ;  /* 0x000000010707c819 */ /* 0x000fca00000006ff */
[----:B---3--:R-:W-:-:S04]  /*0e50*/  @!P4 IMAD.WIDE R4, R7, 0x4, R4 ;  /* 0x000000040704c825 */ /* 0x008fc800078e0204 */
[----:B--2---:R-:W-:-:S04]  /*0e60*/  @!P4 IMAD R7, R6, R11, R8 ;  /* 0x0000000b0607c224 */ /* 0x004fc800078e0208 */
[----:B------:R-:W-:-:S06]  /*0e70*/  @!P4 IMAD.WIDE.U32 R4, R7, 0x8, R4 ;  /* 0x000000080704c825 */ /* 0x000fcc00078e0004 */
[----:B------:R-:W0:Y:S01]  /*0e80*/  @!P4 LDG.E.64 R4, desc[UR8][R4.64] ;  /* 0x000000080404c981 */ /* 0x000e22000c1e1b00 */
[C---:B------:R-:W-:Y:S02]  /*0e90*/  IADD3 R6, R11.reuse, 0x1, RZ ;  /* 0x000000010b067810 */ /* 0x040fe40007ffe0ff */
[----:B------:R-:W-:Y:S02]  /*0ea0*/  IADD3 R13, R11, 0x2, RZ ;  /* 0x000000020b0d7810 */ /* 0x000fe40007ffe0ff */
[----:B------:R-:W-:Y:S02]  /*0eb0*/  ISETP.EQ.OR P1, PT, R6, UR7, P2 ;  /* 0x0000000706007c0c */ /* 0x000fe40009722670 */
[----:B------:R-:W-:-:S11]  /*0ec0*/  ISETP.EQ.OR P3, PT, R13, UR7, P2 ;  /* 0x000000070d007c0c */ /* 0x000fd60009762670 */
[----:B------:R-:W1:Y:S01]  /*0ed0*/  @!P1 S2R R15, SR_CTAID.Y ;  /* 0x00000000000f9919 */ /* 0x000e620000002600 */
[----:B------:R-:W1:Y:S01]  /*0ee0*/  @!P1 LDC R25, c[0x0][0x10] ;  /* 0x00000400ff199b82 */ /* 0x000e620000000800 */
[----:B------:R-:W-:Y:S01]  /*0ef0*/  @!P1 LOP3.LUT R14, R18, 0x1, RZ, 0xc0, !PT ;  /* 0x00000001120e9812 */ /* 0x000fe200078ec0ff */
[----:B------:R-:W2:Y:S06]  /*0f00*/  @!P3 S2R R8, SR_CTAID.Y ;  /* 0x000000000008b919 */ /* 0x000eac0000002600 */
[----:B------:R-:W2:Y:S01]  /*0f10*/  @!P3 LDC R9, c[0x0][0x10] ;  /* 0x00000400ff09bb82 */ /* 0x000ea20000000800 */
[----:B-1----:R-:W-:-:S07]  /*0f20*/  @!P1 IMAD R15, R6, R25, R15 ;  /* 0x00000019060f9224 */ /* 0x002fce00078e020f */
[----:B------:R-:W1:Y:S01]  /*0f30*/  @!P1 LDC.64 R6, c[0x0][0x248] ;  /* 0x00009200ff069b82 */ /* 0x000e620000000a00 */
[----:B------:R-:W-:Y:S02]  /*0f40*/  @!P1 IMAD R25, R25, R14, RZ ;  /* 0x0000000e19199224 */ /* 0x000fe400078e02ff */
[----:B--2---:R-:W-:Y:S01]  /*0f50*/  @!P3 IMAD R8, R13, R9, R8 ;  /* 0x000000090d08b224 */ /* 0x004fe200078e0208 */
[----:B------:R-:W-:Y:S01]  /*0f60*/  IADD3 R13, R11, 0x3, RZ ;  /* 0x000000030b0d7810 */ /* 0x000fe20007ffe0ff */
[----:B------:R-:W-:-:S05]  /*0f70*/  @!P1 IMAD R25, R25, R10, RZ ;  /* 0x0000000a19199224 */ /* 0x000fca00078e02ff */
[----:B------:R-:W-:-:S05]  /*0f80*/  @!P1 SHF.L.U32 R25, R25, 0x1, RZ ;  /* 0x0000000119199819 */ /* 0x000fca00000006ff */
[----:B-1----:R-:W-:-:S04]  /*0f90*/  @!P1 IMAD.WIDE R6, R25, 0x4, R6 ;  /* 0x0000000419069825 */ /* 0x002fc800078e0206 */
[----:B------:R-:W-:-:S04]  /*0fa0*/  @!P1 IMAD.WIDE.U32 R14, R15, 0x8, R6 ;  /* 0x000000080f0e9825 */ /* 0x000fc800078e0006 */
[----:B0-----:R-:W-:Y:S01]  /*0fb0*/  @!P4 FADD.FTZ R20, R20, R4 ;  /* 0x000000041414c221 */ /* 0x001fe20000010000 */
[----:B------:R-:W-:Y:S01]  /*0fc0*/  @!P4 FADD.FTZ R21, R21, R5 ;  /* 0x000000051515c221 */ /* 0x000fe20000010000 */
[----:B------:R-:W-:Y:S02]  /*0fd0*/  ISETP.EQ.OR P4, PT, R13, UR7, P2 ;  /* 0x000000070d007c0c */ /* 0x000fe40009782670 */
[----:B------:R-:W-:-:S05]  /*0fe0*/  @!P3 LOP3.LUT R4, R18, 0x1, RZ, 0xc0, !PT ;  /* 0x000000011204b812 */ /* 0x000fca00078ec0ff */
[----:B------:R-:W-:Y:S02]  /*0ff0*/  @!P3 IMAD R9, R9, R4, RZ ;  /* 0x000000040909b224 */ /* 0x000fe400078e02ff */
[----:B------:R-:W0:Y:S02]  /*1000*/  @!P3 LDC.64 R4, c[0x0][0x248] ;  /* 0x00009200ff04bb82 */ /* 0x000e240000000a00 */
[----:B------:R-:W-:Y:S02]  /*1010*/  @!P3 IMAD R6, R9, R10, RZ ;  /* 0x0000000a0906b224 */ /* 0x000fe400078e02ff */
[----:B------:R-:W1:Y:S03]  /*1020*/  @!P4 S2R R9, SR_CTAID.Y ;  /* 0x000000000009c919 */ /* 0x000e660000002600 */
[----:B------:R-:W-:Y:S01]  /*1030*/  @!P3 SHF.L.U32 R7, R6, 0x1, RZ ;  /* 0x000000010607b819 */ /* 0x000fe200000006ff */
[----:B------:R-:W1:Y:S04]  /*1040*/  @!P4 LDC R25, c[0x0][0x10] ;  /* 0x00000400ff19cb82 */ /* 0x000e680000000800 */
[----:B0-----:R-:W-:-:S04]  /*1050*/  @!P3 IMAD.WIDE R4, R7, 0x4, R4 ;  /* 0x000000040704b825 */ /* 0x001fc800078e0204 */
[----:B------:R-:W-:Y:S01]  /*1060*/  @!P3 IMAD.WIDE.U32 R6, R8, 0x8, R4 ;  /* 0x000000080806b825 */ /* 0x000fe200078e0004 */
[----:B------:R-:W-:-:S03]  /*1070*/  @!P4 LOP3.LUT R4, R18, 0x1, RZ, 0xc0, !PT ;  /* 0x000000011204c812 */ /* 0x000fc600078ec0ff */
[----:B-1----:R-:W-:Y:S02]  /*1080*/  @!P4 IMAD R13, R13, R25, R9 ;  /* 0x000000190d0dc224 */ /* 0x002fe400078e0209 */
[----:B------:R-:W2:Y:S01]  /*1090*/  @!P3 LDG.E.64 R6, desc[UR8][R6.64] ;  /* 0x000000080606b981 */ /* 0x000ea2000c1e1b00 */
[----:B------:R-:W0:Y:S01]  /*10a0*/  @!P4 LDC.64 R8, c[0x0][0x248] ;  /* 0x00009200ff08cb82 */ /* 0x000e220000000a00 */
[----:B------:R-:W-:Y:S02]  /*10b0*/  @!P4 IMAD R25, R25, R4, RZ ;  /* 0x000000041919c224 */ /* 0x000fe400078e02ff */
[----:B------:R-:W3:Y:S02]  /*10c0*/  @!P1 LDG.E.64 R4, desc[UR8][R14.64] ;  /* 0x000000080e049981 */ /* 0x000ee4000c1e1b00 */
[----:B------:R-:W-:-:S05]  /*10d0*/  @!P4 IMAD R25, R25, R10, RZ ;  /* 0x0000000a1919c224 */ /* 0x000fca00078e02ff */
[----:B------:R-:W-:-:S05]  /*10e0*/  @!P4 SHF.L.U32 R25, R25, 0x1, RZ ;  /* 0x000000011919c819 */ /* 0x000fca00000006ff */
[----:B0-----:R-:W-:-:S04]  /*10f0*/  @!P4 IMAD.WIDE R8, R25, 0x4, R8 ;  /* 0x000000041908c825 */ /* 0x001fc800078e0208 */
[----:B------:R-:W-:-:S06]  /*1100*/  @!P4 IMAD.WIDE.U32 R8, R13, 0x8, R8 ;  /* 0x000000080d08c825 */ /* 0x000fcc00078e0008 */
[----:B------:R-:W4:Y:S01]  /*1110*/  @!P4 LDG.E.64 R8, desc[UR8][R8.64] ;  /* 0x000000080808c981 */ /* 0x000f22000c1e1b00 */
[----:B------:R-:W-:Y:S02]  /*1120*/  IADD3 R12, R12, -0x4, RZ ;  /* 0xfffffffc0c0c7810 */ /* 0x000fe40007ffe0ff */
[----:B------:R-:W-:Y:S01]  /*1130*/  IADD3 R11, R11, 0x4, RZ ;  /* 0x000000040b0b7810 */ /* 0x000fe20007ffe0ff */
[----:B---3--:R-:W-:Y:S01]  /*1140*/  @!P1 FADD.FTZ R20, R20, R4 ;  /* 0x0000000414149221 */ /* 0x008fe20000010000 */
[----:B------:R-:W-:Y:S01]  /*1150*/  @!P1 FADD.FTZ R21, R21, R5 ;  /* 0x0000000515159221 */ /* 0x000fe20000010000 */
[----:B------:R-:W-:Y:S02]  /*1160*/  ISETP.NE.AND P1, PT, R12, RZ, PT ;  /* 0x000000ff0c00720c */ /* 0x000fe40003f25270 */
[----:B--2---:R-:W-:Y:S01]  /*1170*/  @!P3 FADD.FTZ R20, R20, R6 ;  /* 0x000000061414b221 */ /* 0x004fe20000010000 */
[----:B------:R-:W-:-:S03]  /*1180*/  @!P3 FADD.FTZ R21, R21, R7 ;  /* 0x000000071515b221 */ /* 0x000fc60000010000 */
[----:B----4-:R-:W-:Y:S01]  /*1190*/  @!P4 FADD.FTZ R20, R20, R8 ;  /* 0x000000081414c221 */ /* 0x010fe20000010000 */
[----:B------:R-:W-:-:S06]  /*11a0*/  @!P4 FADD.FTZ R21, R21, R9 ;  /* 0x000000091515c221 */ /* 0x000fcc0000010000 */
[----:B------:R-:W-:Y:S05]  /*11b0*/  @P1 BRA `(.L_x_1483) ;  /* 0xfffffffc00041947 */ /* 0x000fea000383ffff */
.L_x_1482:
[----:B-1----:R-:W-:-:S13]  /*11c0*/  LOP3.LUT P1, R6, R10, 0x3, RZ, 0xc0, !PT ;  /* 0x000000030a067812 */ /* 0x002fda000782c0ff */
[----:B------:R-:W-:Y:S05]  /*11d0*/  @!P1 BRA `(.L_x_1479) ;  /* 0x0000000000c89947 */ /* 0x000fea0003800000 */
[----:B------:R-:W-:Y:S01]  /*11e0*/  ISETP.EQ.OR P1, PT, R11, UR7, P2 ;  /* 0x000000070b007c0c */ /* 0x000fe20009722670 */
[----:B------:R-:W-:Y:S01]  /*11f0*/  BSSY B0, `(.L_x_1484) ;  /* 0x0000010000007945 */ /* 0x000fe20003800000 */
[----:B------:R-:W-:-:S11]  /*1200*/  ISETP.NE.AND P3, PT, R6, 0x1, PT ;  /* 0x000000010600780c */ /* 0x000fd60003f65270 */
[----:B------:R-:W-:Y:S05]  /*1210*/  @P1 BRA `(.L_x_1485) ;  /* 0x0000000000341947 */ /* 0x000fea0003800000 */
[----:B------:R-:W1:Y:S01]  /*1220*/  S2R R8, SR_CTAID.Y ;  /* 0x0000000000087919 */ /* 0x000e620000002600 */
[----:B------:R-:W2:Y:S01]  /*1230*/  LDC.64 R4, c[0x0][0x248] ;  /* 0x00009200ff047b82 */ /* 0x000ea20000000a00 */
[----:B------:R-:W-:Y:S01]  /*1240*/  LOP3.LUT R7, R18, 0x1, RZ, 0xc0, !PT ;  /* 0x0000000112077812 */ /* 0x000fe200078ec0ff */
[----:B------:R-:W-:-:S04]  /*1250*/  ULDC UR5, c[0x0][0x10] ;  /* 0x0000040000057ab9 */ /* 0x000fc80000000800 */
[----:B------:R-:W-:-:S04]  /*1260*/  IMAD R7, R7, UR5, RZ ;  /* 0x0000000507077c24 */ /* 0x000fc8000f8e02ff */
[----:B------:R-:W-:-:S05]  /*1270*/  IMAD R7, R7, R10, RZ ;  /* 0x0000000a07077224 */ /* 0x000fca00078e02ff */
[----:B------:R-:W-:-:S05]  /*1280*/  SHF.L.U32 R7, R7, 0x1, RZ ;  /* 0x0000000107077819 */ /* 0x000fca00000006ff */
[----:B--2---:R-:W-:-:S04]  /*1290*/  IMAD.WIDE R4, R7, 0x4, R4 ;  /* 0x0000000407047825 */ /* 0x004fc800078e0204 */
[----:B-1----:R-:W-:-:S04]  /*12a0*/  IMAD R7, R11, UR5, R8 ;  /* 0x000000050b077c24 */ /* 0x002fc8000f8e0208 */
[----:B------:R-:W-:-:S06]  /*12b0*/  IMAD.WIDE.U32 R4, R7, 0x8, R4 ;  /* 0x0000000807047825 */ /* 0x000fcc00078e0004 */
[----:B------:R-:W0:Y:S02]  /*12c0*/  LDG.E.64 R4, desc[UR8][R4.64] ;  /* 0x0000000804047981 */ /* 0x000e24000c1e1b00 */
[----:B0-----:R-:W-:Y:S01]  /*12d0*/  FADD.FTZ R20, R20, R4 ;  /* 0x0000000414147221 */ /* 0x001fe20000010000 */
[----:B------:R-:W-:-:S07]  /*12e0*/  FADD.FTZ R21, R21, R5 ;  /* 0x0000000515157221 */ /* 0x000fce0000010000 */
.L_x_1485:
[----:B------:R-:W-:Y:S05]  /*12f0*/  BSYNC B0 ;  /* 0x0000000000007941 */ /* 0x000fea0003800000 */
.L_x_1484:
[----:B------:R-:W-:Y:S05]  /*1300*/  @!P3 BRA `(.L_x_1479) ;  /* 0x00000000007cb947 */ /* 0x000fea0003800000 */
[C---:B------:R-:W-:Y:S02]  /*1310*/  IADD3 R4, R11.reuse, 0x1, RZ ;  /* 0x000000010b047810 */ /* 0x040fe40007ffe0ff */
[----:B------:R-:W-:Y:S02]  /*1320*/  IADD3 R11, R11, 0x2, RZ ;  /* 0x000000020b0b7810 */ /* 0x000fe40007ffe0ff */
[----:B------:R-:W-:Y:S02]  /*1330*/  ISETP.EQ.OR P3, PT, R4, UR7, P2 ;  /* 0x0000000704007c0c */ /* 0x000fe40009762670 */
[----:B------:R-:W-:-:S04]  /*1340*/  ISETP.EQ.OR P1, PT, R11, UR7, P2 ;  /* 0x000000070b007c0c */ /* 0x000fc80009722670 */
[----:B------:R-:W-:-:S07]  /*1350*/  ISETP.EQ.OR P1, PT, R6, 0x2, P1 ;  /* 0x000000020600780c */ /* 0x000fce0000f22670 */
[----:B------:R-:W1:Y:S01]  /*1360*/  @!P3 S2R R13, SR_CTAID.Y ;  /* 0x00000000000db919 */ /* 0x000e620000002600 */
[----:B------:R-:W1:Y:S01]  /*1370*/  @!P3 LDC R9, c[0x0][0x10] ;  /* 0x00000400ff09bb82 */ /* 0x000e620000000800 */
[----:B------:R-:W-:-:S04]  /*1380*/  @!P3 LOP3.LUT R8, R18, 0x1, RZ, 0xc0, !PT ;  /* 0x000000011208b812 */ /* 0x000fc800078ec0ff */
[----:B------:R-:W2:Y:S01]  /*1390*/  @!P1 S2R R12, SR_CTAID.Y ;  /* 0x00000000000c9919 */ /* 0x000ea20000002600 */
[----:B------:R-:W-:Y:S02]  /*13a0*/  @!P1 LOP3.LUT R15, R18, 0x1, RZ, 0xc0, !PT ;  /* 0x00000001120f9812 */ /* 0x000fe400078ec0ff */
[----:B------:R-:W3:Y:S08]  /*13b0*/  @!P1 LDC R14, c[0x0][0x10] ;  /* 0x00000400ff0e9b82 */ /* 0x000ef00000000800 */
[----:B------:R-:W4:Y:S01]  /*13c0*/  @!P3 LDC.64 R6, c[0x0][0x248] ;  /* 0x00009200ff06bb82 */ /* 0x000f220000000a00 */
[----:B-1----:R-:W-:-:S07]  /*13d0*/  @!P3 IMAD R13, R4, R9, R13 ;  /* 0x00000009040db224 */ /* 0x002fce00078e020d */
[----:B------:R-:W1:Y:S01]  /*13e0*/  @!P1 LDC.64 R4, c[0x0][0x248] ;  /* 0x00009200ff049b82 */ /* 0x000e620000000a00 */
[----:B------:R-:W-:Y:S02]  /*13f0*/  @!P3 IMAD R9, R9, R8, RZ ;  /* 0x000000080909b224 */ /* 0x000fe400078e02ff */
[----:B---3--:R-:W-:Y:S02]  /*1400*/  @!P1 IMAD R15, R14, R15, RZ ;  /* 0x0000000f0e0f9224 */ /* 0x008fe400078e02ff */
[-C--:B------:R-:W-:Y:S02]  /*1410*/  @!P3 IMAD R9, R9, R10.reuse, RZ ;  /* 0x0000000a0909b224 */ /* 0x080fe400078e02ff */
[----:B------:R-:W-:Y:S02]  /*1420*/  @!P1 IMAD R15, R15, R10, RZ ;  /* 0x0000000a0f0f9224 */ /* 0x000fe400078e02ff */
[----:B--2---:R-:W-:Y:S01]  /*1430*/  @!P1 IMAD R11, R11, R14, R12 ;  /* 0x0000000e0b0b9224 */ /* 0x004fe200078e020c */
[----:B------:R-:W-:-:S02]  /*1440*/  @!P3 SHF.L.U32 R9, R9, 0x1, RZ ;  /* 0x000000010909b819 */ /* 0x000fc400000006ff */
[----:B------:R-:W-:-:S03]  /*1450*/  @!P1 SHF.L.U32 R15, R15, 0x1, RZ ;  /* 0x000000010f0f9819 */ /* 0x000fc600000006ff */
[----:B----4-:R-:W-:-:S04]  /*1460*/  @!P3 IMAD.WIDE R8, R9, 0x4, R6 ;  /* 0x000000040908b825 */ /* 0x010fc800078e0206 */
[----:B-1----:R-:W-:-:S04]  /*1470*/  @!P1 IMAD.WIDE R6, R15, 0x4, R4 ;  /* 0x000000040f069825 */ /* 0x002fc800078e0204 */
        /* <DEDUP_REMOVED lines=8> */
.L_x_1479:
[----:B------:R-:W-:Y:S01]  /*1500*/  ULDC.64 UR12, c[0x0][0x218] ;  /* 0x00008600000c7ab9 */ /* 0x000fe20000000a00 */
[----:B------:R-:W-:Y:S01]  /*1510*/  LOP3.LUT P1, RZ, R0, UR7, RZ, 0xfc, !PT ;  /* 0x0000000700ff7c12 */ /* 0x000fe2000f82fcff */
[----:B------:R-:W2:Y:S01]  /*1520*/  S2UR UR6, SR_CgaCtaId ;  /* 0x00000000000679c3 */ /* 0x000ea20000008800 */
[----:B------:R-:W-:Y:S01]  /*1530*/  ISETP.EQ.U32.AND P3, PT, RZ, UR12, PT ;  /* 0x0000000cff007c0c */ /* 0x000fe2000bf62070 */
[----:B------:R-:W-:Y:S01]  /*1540*/  UMOV UR5, 0x400 ;  /* 0x0000040000057882 */ /* 0x000fe20000000000 */
[----:B-1----:R-:W-:Y:S01]  /*1550*/  IADD3 R6, -R3, RZ, RZ ;  /* 0x000000ff03067210 */ /* 0x002fe20007ffe1ff */
[----:B------:R-:W-:Y:S01]  /*1560*/  ULDC UR11, c[0x0][0x288] ;  /* 0x0000a200000b7ab9 */ /* 0x000fe20000000800 */
[----:B------:R-:W-:-:S03]  /*1570*/  ISETP.EQ.OR.EX P1, PT, RZ, UR13, P1, P3 ;  /* 0x0000000dff007c0c */ /* 0x000fc60008f22730 */
[----:B------:R-:W-:Y:S01]  /*1580*/  IMAD R3, R6, UR11, R23 ;  /* 0x0000000b06037c24 */ /* 0x000fe2000f8e0217 */
[----:B------:R-:W1:Y:S03]  /*1590*/  LDC.64 R8, c[0x0][0x228] ;  /* 0x00008a00ff087b82 */ /* 0x000e660000000a00 */
[----:B------:R-:W-:-:S05]  /*15a0*/  IMAD R3, R3, 0x14, R24 ;  /* 0x0000001403037824 */ /* 0x000fca00078e0218 */
[----:B------:R-:W3:Y:S01]  /*15b0*/  LDC.64 R4, c[0x0][0x230] ;  /* 0x00008c00ff047b82 */ /* 0x000ee20000000a00 */
[----:B--2---:R-:W-:-:S07]  /*15c0*/  ULEA UR5, UR6, UR5, 0x18 ;  /* 0x0000000506057291 */ /* 0x004fce000f8ec03f */
[----:B------:R-:W2:Y:S01]  /*15d0*/  @!P1 LDC.64 R10, c[0x0][0x218] ;  /* 0x00008600ff0a9b82 */ /* 0x000ea20000000a00 */
[----:B------:R-:W-:Y:S02]  /*15e0*/  ULDC UR6, c[0x0][0x2a4] ;  /* 0x0000a90000067ab9 */ /* 0x000fe40000000800 */
[----:B------:R-:W-:Y:S01]  /*15f0*/  @!P1 FMUL.FTZ R7, R21, UR6 ;  /* 0x0000000615079c20 */ /* 0x000fe20008410000 */
[----:B------:R-:W-:Y:S01]  /*1600*/  @!P1 FMUL.FTZ R6, R20, UR6 ;  /* 0x0000000614069c20 */ /* 0x000fe20008410000 */
[----:B------:R-:W-:Y:S01]  /*1610*/  @!P2 STS.64 [UR5+0xc0], R20 ;  /* 0x0000c014ff00a988 */ /* 0x000fe20008000a05 */
[----:B-1----:R-:W-:-:S04]  /*1620*/  IMAD.WIDE R8, R3, 0x4, R8 ;  /* 0x0000000403087825 */ /* 0x002fc800078e0208 */
[----:B---3--:R-:W-:-:S04]  /*1630*/  IMAD.WIDE R4, R3, 0x4, R4 ;  /* 0x0000000403047825 */ /* 0x008fc800078e0204 */
[----:B--2---:R-:W-:-:S05]  /*1640*/  @!P1 IMAD.WIDE R10, R23, 0x8, R10 ;  /* 0x00000008170a9825 */ /* 0x004fca00078e020a */
[----:B------:R1:W-:Y:S01]  /*1650*/  @!P1 STG.E.64 desc[UR8][R10.64], R6 ;  /* 0x000000060a009986 */ /* 0x0003e2000c101b08 */
[----:B------:R-:W-:Y:S06]  /*1660*/  BAR.SYNC.DEFER_BLOCKING 0x0 ;  /* 0x0000000000007b1d */ /* 0x000fec0000010000 */
[----:B------:R-:W2:Y:S04]  /*1670*/  LDG.E.64 R8, desc[UR8][R8.64] ;  /* 0x0000000808087981 */ /* 0x000ea8000c1e1b00 */
[----:B------:R-:W2:Y:S01]  /*1680*/  LDG.E.64 R4, desc[UR8][R4.64] ;  /* 0x0000000804047981 */ /* 0x000ea2000c1e1b00 */
[----:B------:R-:W-:-:S02]  /*1690*/  MOV R3, 0x3f800000 ;  /* 0x3f80000000037802 */ /* 0x000fc40000000f00 */
[----:B-1----:R-:W-:Y:S01]  /*16a0*/  SHF.L.U32 R7, R16, 0x10, RZ ;  /* 0x0000001010077819 */ /* 0x002fe200000006ff */
[----:B------:R-:W1:Y:S01]  /*16b0*/  LDS.64 R12, [UR5+0xc0] ;  /* 0x0000c005ff0c7984 */ /* 0x000e620008000a00 */
[----:B------:R-:W-:Y:S01]  /*16c0*/  SHF.L.U32 R17, R17, 0x10, RZ ;  /* 0x0000001011117819 */ /* 0x000fe200000006ff */
[----:B-1----:R-:W-:-:S04]  /*16d0*/  FMUL.FTZ R12, R12, UR6 ;  /* 0x000000060c0c7c20 */ /* 0x002fc80008410000 */
[----:B------:R-:W-:Y:S01]  /*16e0*/  FMUL.FTZ R14, R12, R12 ;  /* 0x0000000c0c0e7220 */ /* 0x000fe20000410000 */
[--C-:B------:R-:W-:Y:S01]  /*16f0*/  FADD.FTZ R6, R7, -R12.reuse ;  /* 0x8000000c07067221 */ /* 0x100fe20000010000 */
[----:B------:R-:W-:Y:S02]  /*1700*/  FADD.FTZ R12, R17, -R12 ;  /* 0x8000000c110c7221 */ /* 0x000fe40000010000 */
[----:B------:R-:W-:-:S05]  /*1710*/  FFMA.FTZ R13, R13, UR6, -R14 ;  /* 0x000000060d0d7c23 */ /* 0x000fca000801080e */
[----:B------:R-:W-:-:S13]  /*1720*/  FSETP.GTU.FTZ.AND P1, PT, R13, RZ, PT ;  /* 0x000000ff0d00720b */ /* 0x000fda0003f3c000 */
[----:B------:R-:W1:Y:S02]  /*1730*/  @P1 LDC R14, c[0x0][0x238] ;  /* 0x00008e00ff0e1b82 */ /* 0x000e640000000800 */
[----:B-1----:R-:W-:-:S04]  /*1740*/  @P1 FADD.FTZ R13, R13, R14 ;  /* 0x0000000e0d0d1221 */ /* 0x002fc80000010000 */
[----:B------:R-:W1:Y:S01]  /*1750*/  @P1 MUFU.RSQ R3, R13 ;  /* 0x0000000d00031308 */ /* 0x000e620000001400 */
[----:B------:R-:W-:Y:S01]  /*1760*/  ISETP.NE.AND P1, PT, RZ, UR10, PT ;  /* 0x0000000aff007c0c */ /* 0x000fe2000bf25270 */
[-C--:B-1----:R-:W-:Y:S01]  /*1770*/  FMUL.FTZ R7, R6, R3.reuse ;  /* 0x0000000306077220 */ /* 0x082fe20000410000 */
[----:B------:R-:W-:-:S03]  /*1780*/  FMUL.FTZ R12, R12, R3 ;  /* 0x000000030c0c7220 */ /* 0x000fc60000410000 */
[----:B--2---:R-:W-:Y:S01]  /*1790*/  FFMA.FTZ R4, R8, R7, R4 ;  /* 0x0000000708047223 */ /* 0x004fe20000010004 */
[----:B------:R-:W-:-:S07]  /*17a0*/  FFMA.FTZ R5, R9, R12, R5 ;  /* 0x0000000c09057223 */ /* 0x000fce0000010005 */
[----:B------:R-:W-:Y:S05]  /*17b0*/  @!P1 BRA `(.L_x_1486) ;  /* 0x0000000000289947 */ /* 0x000fea0003800000 */
        /* <DEDUP_REMOVED lines=8> */
[----:B-1----:R-:W-:Y:S01]  /*1840*/  FMUL.FTZ R4, R4, R7 ;  /* 0x0000000704047220 */ /* 0x002fe20000410000 */
[----:B--2---:R-:W-:-:S07]  /*1850*/  FMUL.FTZ R5, R5, R10 ;  /* 0x0000000a05057220 */ /* 0x004fce0000410000 */
.L_x_1486:
[----:B------:R-:W-:Y:S04]  /*1860*/  BSSY B0, `(.L_x_1487) ;  /* 0x000000e000007945 */ /* 0x000fe80003800000 */
[----:B------:R-:W-:Y:S05]  /*1870*/  @!P0 BRA `(.L_x_1488) ;  /* 0x0000000000308947 */ /* 0x000fea0003800000 */
[----:B------:R-:W-:Y:S01]  /*1880*/  SHF.R.S32.HI R3, RZ, 0x1f, R22 ;  /* 0x0000001fff037819 */ /* 0x000fe20000011416 */
[----:B------:R-:W-:Y:S01]  /*1890*/  ULDC.64 UR12, c[0x0][0x270] ;  /* 0x00009c00000c7ab9 */ /* 0x000fe20000000a00 */
[----:B------:R-:W-:Y:S02]  /*18a0*/  MOV R27, R29 ;  /* 0x0000001d001b7202 */ /* 0x000fe40000000f00 */
[----:B------:R-:W-:Y:S01]  /*18b0*/  F2FP.BF16.F32.PACK_AB R5, R5, R4 ;  /* 0x000000040505723e */ /* 0x000fe200000010ff */
[----:B------:R-:W-:Y:S02]  /*18c0*/  IMAD R3, R3, UR12, RZ ;  /* 0x0000000c03037c24 */ /* 0x000fe4000f8e02ff */
[----:B------:R-:W-:-:S04]  /*18d0*/  IMAD.WIDE.U32 R26, R22, UR12, R26 ;  /* 0x0000000c161a7c25 */ /* 0x000fc8000f8e001a */
[----:B------:R-:W-:Y:S01]  /*18e0*/  IMAD R3, R22, UR13, R3 ;  /* 0x0000000d16037c24 */ /* 0x000fe2000f8e0203 */
[----:B------:R-:W-:Y:S02]  /*18f0*/  ULDC.64 UR12, c[0x0][0x210] ;  /* 0x00008400000c7ab9 */ /* 0x000fe40000000a00 */
[----:B------:R-:W-:Y:S02]  /*1900*/  LEA R6, P1, R26, UR12, 0x1 ;  /* 0x0000000c1a067c11 */ /* 0x000fe4000f8208ff */
[----:B------:R-:W-:-:S04]  /*1910*/  IADD3 R3, R27, R3, RZ ;  /* 0x000000031b037210 */ /* 0x000fc80007ffe0ff */
[----:B------:R-:W-:-:S05]  /*1920*/  LEA.HI.X R7, R26, UR13, R3, 0x1, P1 ;  /* 0x0000000d1a077c11 */ /* 0x000fca00088f0c03 */
[----:B------:R1:W-:Y:S02]  /*1930*/  STG.E desc[UR8][R6.64], R5 ;  /* 0x0000000506007986 */ /* 0x0003e4000c101908 */
.L_x_1488:
[----:B------:R-:W-:Y:S05]  /*1940*/  BSYNC B0 ;  /* 0x0000000000007941 */ /* 0x000fea0003800000 */
.L_x_1487:
[----:B------:R-:W2:Y:S01]  /*1950*/  LDC R4, c[0x0][0x10] ;  /* 0x00000400ff047b82 */ /* 0x000ea20000000800 */
[----:B------:R-:W-:Y:S02]  /*1960*/  IADD3 R18, R18, 0x1, RZ ;  /* 0x0000000112127810 */ /* 0x000fe40007ffe0ff */
[----:B--2---:R-:W-:-:S04]  /*1970*/  IADD3 R23, R4, R23, RZ ;  /* 0x0000001704177210 */ /* 0x004fc80007ffe0ff */
[----:B------:R-:W-:-:S13]  /*1980*/  ISETP.GE.AND P1, PT, R23, UR4, PT ;  /* 0x0000000417007c0c */ /* 0x000fda000bf26270 */
[----:B------:R-:W-:Y:S05]  /*1990*/  @!P1 BRA `(.L_x_1489) ;  /* 0xffffffe800149947 */ /* 0x000fea000383ffff */
[----:B------:R-:W-:Y:S05]  /*19a0*/  EXIT ;  /* 0x000000000000794d */ /* 0x000fea0003800000 */
.L_x_1490:
        /* <DEDUP_REMOVED lines=13> */
.L_x_2315:


//--------------------- .text._Z35group_norm_nhwc_fwd_one_pass_kernelI11Bf16IOFp32WLi128ELi20ELi640EEv26Group_norm_nhwc_fwd_params --------------------------
	.section	.text._Z35group_norm_nhwc_fwd_one_pass_kernelI11Bf16IOFp32WLi128ELi20ELi640EEv26Group_norm_nhwc_fwd_params,"ax",@progbits
	.align	128
        .global         _Z35group_norm_nhwc_fwd_one_pass_kernelI11Bf16IOFp32WLi128ELi20ELi640EEv26Group_norm_nhwc_fwd_params
        .type           _Z35group_norm_nhwc_fwd_one_pass_kernelI11Bf16IOFp32WLi128ELi20ELi640EEv26Group_norm_nhwc_fwd_params,@function
        .size           _Z35group_norm_nhwc_fwd_one_pass_kernelI11Bf16IOFp32WLi128ELi20ELi640EEv26Group_norm_nhwc_fwd_params,(.L_x_2316 - _Z35group_norm_nhwc_fwd_one_pass_kernelI11Bf16IOFp32WLi128ELi20ELi640EEv26Group_norm_nhwc_fwd_params)
        .other          _Z35group_norm_nhwc_fwd_one_pass_kernelI11Bf16IOFp32WLi128ELi20ELi640EEv26Group_norm_nhwc_fwd_params,@"STO_CUDA_ENTRY STV_DEFAULT"
_Z35group_norm_nhwc_fwd_one_pass_kernelI11Bf16IOFp32WLi128ELi20ELi640EEv26Group_norm_nhwc_fwd_params:
.text._Z35group_norm_nhwc_fwd_one_pass_kernelI11Bf16IOFp32WLi128ELi20ELi640EEv26Group_norm_nhwc_fwd_params:
        /* <DEDUP_REMOVED lines=31> */
.L_x_1506:
[----:B0-----:R-:W0:Y:S01]  /*01f0*/  LDC R4, c[0x0][0x288] ;  /* 0x0000a200ff047b82 */ /* 0x001e220000000800 */
[----:B------:R-:W-:Y:S01]  /*0200*/  IABS R9, R23 ;  /* 0x0000001700097213 */ /* 0x000fe20000000000 */
[----:B------:R-:W-:Y:S01]  /*0210*/  ULDC.64 UR12, c[0x0][0x278] ;  /* 0x00009e00000c7ab9 */ /* 0x000fe20000000a00 */
[----:B------:R-:W-:Y:S02]  /*0220*/  IADD3 R15, R22, 0x40, RZ ;  /* 0x00000040160f7810 */ /* 0x000fe40007ffe0ff */
[----:B------:R-:W-:Y:S02]  /*0230*/  SHF.R.S32.HI R12, RZ, 0x1f, R24 ;  /* 0x0000001fff0c7819 */ /* 0x000fe40000011418 */
[----:B------:R-:W-:Y:S01]  /*0240*/  SHF.R.S32.HI R13, RZ, 0x1f, R15 ;  /* 0x0000001fff0d7819 */ /* 0x000fe2000001140f */
[----:B-1----:R-:W1:Y:S01]  /*0250*/  @P0 LDC.64 R10, c[0x0][0x270] ;  /* 0x00009c00ff0a0b82 */ /* 0x002e620000000a00 */
[----:B------:R-:W-:Y:S02]  /*0260*/  SHF.R.S32.HI R21, RZ, 0x1f, R22 ;  /* 0x0000001fff157819 */ /* 0x000fe40000011416 */
[----:B0-----:R-:W-:-:S04]  /*0270*/  IABS R8, R4 ;  /* 0x0000000400087213 */ /* 0x001fc80000000000 */
[----:B------:R-:W0:Y:S08]  /*0280*/  I2F.RP R3, R8 ;  /* 0x0000000800037306 */ /* 0x000e300000209400 */
[----:B0-----:R-:W0:Y:S02]  /*0290*/  MUFU.RCP R3, R3 ;  /* 0x0000000300037308 */ /* 0x001e240000001000 */
[----:B0-----:R-:W-:-:S06]  /*02a0*/  IADD3 R6, R3, 0xffffffe, RZ ;  /* 0x0ffffffe03067810 */ /* 0x001fcc0007ffe0ff */
[----:B------:R0:W2:Y:S02]  /*02b0*/  F2I.FTZ.U32.TRUNC.NTZ R7, R6 ;  /* 0x0000000600077305 */ /* 0x0000a4000021f000 */
[----:B0-----:R-:W-:Y:S02]  /*02c0*/  MOV R6, RZ ;  /* 0x000000ff00067202 */ /* 0x001fe40000000f00 */
[----:B--2---:R-:W-:-:S05]  /*02d0*/  IADD3 R5, RZ, -R7, RZ ;  /* 0x80000007ff057210 */ /* 0x004fca0007ffe0ff */
[----:B------:R-:W-:-:S04]  /*02e0*/  IMAD R5, R5, R8, RZ ;  /* 0x0000000805057224 */ /* 0x000fc800078e02ff */
[----:B------:R-:W-:Y:S01]  /*02f0*/  IMAD.HI.U32 R7, R7, R5, R6 ;  /* 0x0000000507077227 */ /* 0x000fe200078e0006 */
[----:B------:R-:W-:-:S05]  /*0300*/  MOV R5, R9 ;  /* 0x0000000900057202 */ /* 0x000fca0000000f00 */
[----:B------:R-:W-:-:S05]  /*0310*/  IMAD.HI.U32 R7, R7, R5, RZ ;  /* 0x0000000507077227 */ /* 0x000fca00078e00ff */
[----:B------:R-:W-:-:S05]  /*0320*/  IADD3 R3, -R7, RZ, RZ ;  /* 0x000000ff07037210 */ /* 0x000fca0007ffe1ff */
[----:B------:R-:W-:-:S05]  /*0330*/  IMAD R3, R8, R3, R5 ;  /* 0x0000000308037224 */ /* 0x000fca00078e0205 */
[----:B------:R-:W-:-:S13]  /*0340*/  ISETP.GT.U32.AND P2, PT, R8, R3, PT ;  /* 0x000000030800720c */ /* 0x000fda0003f44070 */
[-C--:B------:R-:W-:Y:S02]  /*0350*/  @!P2 IADD3 R3, R3, -R8.reuse, RZ ;  /* 0x800000080303a210 */ /* 0x080fe40007ffe0ff */
[----:B------:R-:W-:Y:S02]  /*0360*/  @!P2 IADD3 R7, R7, 0x1, RZ ;  /* 0x000000010707a810 */ /* 0x000fe40007ffe0ff */
[----:B------:R-:W-:Y:S02]  /*0370*/  ISETP.GE.U32.AND P1, PT, R3, R8, PT ;  /* 0x000000080300720c */ /* 0x000fe40003f26070 */
[----:B------:R-:W-:Y:S02]  /*0380*/  LOP3.LUT R3, R23, R4, RZ, 0x3c, !PT ;  /* 0x0000000417037212 */ /* 0x000fe400078e3cff */
[----:B------:R-:W-:Y:S02]  /*0390*/  ISETP.NE.AND P2, PT, R4, RZ, PT ;  /* 0x000000ff0400720c */ /* 0x000fe40003f45270 */
[----:B------:R-:W-:-:S07]  /*03a0*/  ISETP.GE.AND P3, PT, R3, RZ, PT ;  /* 0x000000ff0300720c */ /* 0x000fce0003f66270 */
[----:B------:R-:W-:Y:S02]  /*03b0*/  @P1 IADD3 R7, R7, 0x1, RZ ;  /* 0x0000000107071810 */ /* 0x000fe40007ffe0ff */
[----:B------:R-:W-:Y:S02]  /*03c0*/  ISETP.GE.U32.AND P1, PT, R15, UR12, PT ;  /* 0x0000000c0f007c0c */ /* 0x000fe4000bf26070 */
[----:B------:R-:W-:Y:S02]  /*03d0*/  MOV R17, R7 ;  /* 0x0000000700117202 */ /* 0x000fe40000000f00 */
[----:B------:R-:W-:Y:S01]  /*03e0*/  ISETP.GE.AND.EX P1, PT, R13, UR13, PT, P1 ;  /* 0x0000000d0d007c0c */ /* 0x000fe2000bf26310 */
[----:B------:R-:W0:Y:S01]  /*03f0*/  @P0 LDC.64 R6, c[0x0][0x220] ;  /* 0x00008800ff060b82 */ /* 0x000e220000000a00 */
[----:B------:R-:W-:Y:S01]  /*0400*/  @!P3 IADD3 R17, -R17, RZ, RZ ;  /* 0x000000ff1111b210 */ /* 0x000fe20007ffe1ff */
[----:B------:R-:W-:Y:S01]  /*0410*/  ULDC.64 UR12, c[0x0][0x280] ;  /* 0x0000a000000c7ab9 */ /* 0x000fe20000000a00 */
[----:B------:R-:W-:-:S02]  /*0420*/  ISETP.GT.U32.OR P1, PT, R0, 0x27f, P1 ;  /* 0x0000027f0000780c */ /* 0x000fc40000f24470 */
[----:B------:R-:W-:-:S04]  /*0430*/  @!P2 LOP3.LUT R17, RZ, R4, RZ, 0x33, !PT ;  /* 0x00000004ff11a212 */ /* 0x000fc800078e33ff */
[----:B------:R-:W-:-:S05]  /*0440*/  IADD3 R3, -R17, RZ, RZ ;  /* 0x000000ff11037210 */ /* 0x000fca0007ffe1ff */
[----:B------:R-:W-:Y:S01]  /*0450*/  IMAD R3, R4, R3, R23 ;  /* 0x0000000304037224 */ /* 0x000fe200078e0217 */
[----:B------:R-:W-:Y:S01]  /*0460*/  SHF.R.S32.HI R4, RZ, 0x1f, R17 ;  /* 0x0000001fff047819 */ /* 0x000fe20000011411 */
[----:B------:R-:W2:Y:S02]  /*0470*/  @!P1 LDC.64 R8, c[0x0][0x270] ;  /* 0x00009c00ff089b82 */ /* 0x000ea40000000a00 */
[----:B------:R-:W-:Y:S02]  /*0480*/  IMAD R3, R3, 0x14, RZ ;  /* 0x0000001403037824 */ /* 0x000fe400078e02ff */
[----:B------:R-:W-:-:S03]  /*0490*/  IMAD R14, R4, UR12, RZ ;  /* 0x0000000c040e7c24 */ /* 0x000fc6000f8e02ff */
[----:B------:R-:W-:Y:S01]  /*04a0*/  IADD3 R26, P2, R24, R3, RZ ;  /* 0x00000003181a7210 */ /* 0x000fe20007f5e0ff */
[----:B------:R-:W3:Y:S01]  /*04b0*/  @!P1 LDC.64 R4, c[0x0][0x220] ;  /* 0x00008800ff049b82 */ /* 0x000ee20000000a00 */
[----:B------:R-:W-:Y:S02]  /*04c0*/  IMAD R29, R17, UR13, R14 ;  /* 0x0000000d111d7c24 */ /* 0x000fe4000f8e020e */
[----:B------:R-:W-:Y:S01]  /*04d0*/  LEA.HI.X.SX32 R27, R3, R12, 0x1, P2 ;  /* 0x0000000c031b7211 */ /* 0x000fe200010f0eff */
[----:B-1----:R-:W-:Y:S02]  /*04e0*/  @P0 IMAD R12, R21, R10, RZ ;  /* 0x0000000a150c0224 */ /* 0x002fe400078e02ff */
[----:B------:R-:W-:-:S04]  /*04f0*/  IMAD.WIDE.U32 R26, R17, UR12, R26 ;  /* 0x0000000c111a7c25 */ /* 0x000fc8000f8e001a */
[C---:B------:R-:W-:Y:S01]  /*0500*/  @P0 IMAD R17, R22.reuse, R11, R12 ;  /* 0x0000000b16110224 */ /* 0x040fe200078e020c */
[----:B------:R-:W-:Y:S02]  /*0510*/  IADD3 R29, R27, R29, RZ ;  /* 0x0000001d1b1d7210 */ /* 0x000fe40007ffe0ff */
[----:B------:R-:W-:Y:S01]  /*0520*/  @P0 MOV R28, R26 ;  /* 0x0000001a001c0202 */ /* 0x000fe20000000f00 */
[----:B--2---:R-:W-:Y:S01]  /*0530*/  @!P1 IMAD R14, R13, R8, RZ ;  /* 0x000000080d0e9224 */ /* 0x004fe200078e02ff */
[----:B------:R-:W-:Y:S02]  /*0540*/  @!P1 MOV R12, R26 ;  /* 0x0000001a000c9202 */ /* 0x000fe40000000f00 */
[----:B------:R-:W-:Y:S01]  /*0550*/  @!P1 MOV R13, R29 ;  /* 0x0000001d000d9202 */ /* 0x000fe20000000f00 */
[----:B------:R-:W-:-:S04]  /*0560*/  @P0 IMAD.WIDE.U32 R10, R22, R10, R28 ;  /* 0x0000000a160a0225 */ /* 0x000fc800078e001c */
[----:B------:R-:W-:Y:S01]  /*0570*/  @!P1 IMAD R21, R15, R9, R14 ;  /* 0x000000090f159224 */ /* 0x000fe200078e020e */
[----:B------:R-:W-:Y:S01]  /*0580*/  @P0 IADD3 R11, R11, R17, RZ ;  /* 0x000000110b0b0210 */ /* 0x000fe20007ffe0ff */
[----:B------:R-:W-:Y:S01]  /*0590*/  @!P1 IMAD.WIDE.U32 R8, R15, R8, R12 ;  /* 0x000000080f089225 */ /* 0x000fe200078e000c */
[----:B0-----:R-:W-:Y:S02]  /*05a0*/  @P0 LEA R6, P2, R10, R6, 0x1 ;  /* 0x000000060a060211 */ /* 0x001fe400078408ff */
[----:B------:R-:W-:Y:S02]  /*05b0*/  CS2R R16, SRZ ;  /* 0x0000000000107805 */ /* 0x000fe4000001ff00 */
[----:B------:R-:W-:Y:S02]  /*05c0*/  @!P1 IADD3 R9, R9, R21, RZ ;  /* 0x0000001509099210 */ /* 0x000fe40007ffe0ff */
[----:B---3--:R-:W-:Y:S02]  /*05d0*/  @!P1 LEA R4, P3, R8, R4, 0x1 ;  /* 0x0000000408049211 */ /* 0x008fe400078608ff */
[----:B------:R-:W-:-:S02]  /*05e0*/  @P0 LEA.HI.X R7, R10, R7, R11, 0x1, P2 ;  /* 0x000000070a070211 */ /* 0x000fc400010f0c0b */
[----:B------:R-:W-:-:S03]  /*05f0*/  @!P1 LEA.HI.X R5, R8, R5, R9, 0x1, P3 ;  /* 0x0000000508059211 */ /* 0x000fc600018f0c09 */
[----:B------:R-:W2:Y:S04]  /*0600*/  @P0 LDG.E R17, desc[UR8][R6.64] ;  /* 0x0000000806110981 */ /* 0x000ea8000c1e1900 */
[----:B------:R-:W3:Y:S01]  /*0610*/  @!P1 LDG.E R16, desc[UR8][R4.64] ;  /* 0x0000000804109981 */ /* 0x000ee2000c1e1900 */
[C---:B------:R-:W-:Y:S01]  /*0620*/  ISETP.GT.AND P1, PT, R2.reuse, 0x1e, PT ;  /* 0x0000001e0200780c */ /* 0x040fe20003f24270 */
[----:B------:R-:W-:Y:S01]  /*0630*/  BSSY B0, `(.L_x_1491) ;  /* 0x0000063000007945 */ /* 0x000fe20003800000 */
[----:B------:R-:W-:Y:S02]  /*0640*/  ISETP.NE.AND P3, PT, R2, RZ, PT ;  /* 0x000000ff0200720c */ /* 0x000fe40003f65270 */
[----:B------:R-:W-:Y:S02]  /*0650*/  ISETP.NE.AND P2, PT, R0, RZ, PT ;  /* 0x000000ff0000720c */ /* 0x000fe40003f45270 */
[----:B--2---:R-:W-:-:S02]  /*0660*/  PRMT R8, R17, 0x7632, R8 ;  /* 0x0000763211087816 */ /* 0x004fc40000000008 */
[----:B---3--:R-:W-:Y:S02]  /*0670*/  PRMT R10, R16, 0x7632, R10 ;  /* 0x00007632100a7816 */ /* 0x008fe4000000000a */
[----:B------:R-:W-:Y:S02]  /*0680*/  SHF.L.U32 R9, R8, 0x10, RZ ;  /* 0x0000001008097819 */ /* 0x000fe400000006ff */
[----:B------:R-:W-:Y:S02]  /*0690*/  SHF.L.U32 R13, R10, 0x10, RZ ;  /* 0x000000100a0d7819 */ /* 0x000fe400000006ff */
[----:B------:R-:W-:Y:S01]  /*06a0*/  SHF.L.U32 R8, R17, 0x10, RZ ;  /* 0x0000001011087819 */ /* 0x000fe200000006ff */
[----:B------:R-:W-:Y:S01]  /*06b0*/  FMUL.FTZ R11, R9, R9 ;  /* 0x00000009090b7220 */ /* 0x000fe20000410000 */
[----:B------:R-:W-:Y:S01]  /*06c0*/  SHF.L.U32 R10, R16, 0x10, RZ ;  /* 0x00000010100a7819 */ /* 0x000fe200000006ff */
[----:B------:R-:W-:Y:S02]  /*06d0*/  FMUL.FTZ R15, R13, R13 ;  /* 0x0000000d0d0f7220 */ /* 0x000fe40000410000 */
[C---:B------:R-:W-:Y:S01]  /*06e0*/  FADD.FTZ R9, R8.reuse, R9 ;  /* 0x0000000908097221 */ /* 0x040fe20000010000 */
[----:B------:R-:W-:Y:S01]  /*06f0*/  FFMA.FTZ R11, R8, R8, R11 ;  /* 0x00000008080b7223 */ /* 0x000fe2000001000b */
[C---:B------:R-:W-:Y:S01]  /*0700*/  FADD.FTZ R4, R10.reuse, R13 ;  /* 0x0000000d0a047221 */ /* 0x040fe20000010000 */
[----:B------:R-:W-:Y:S01]  /*0710*/  FFMA.FTZ R10, R10, R10, R15 ;  /* 0x0000000a0a0a7223 */ /* 0x000fe2000001000f */
[----:B------:R-:W-:Y:S01]  /*0720*/  FADD.FTZ R9, RZ, R9 ;  /* 0x00000009ff097221 */ /* 0x000fe20000010000 */
[----:B------:R-:W-:-:S03]  /*0730*/  FADD.FTZ R11, RZ, R11 ;  /* 0x0000000bff0b7221 */ /* 0x000fc60000010000 */
[----:B------:R-:W-:Y:S01]  /*0740*/  FADD.FTZ R4, R9, R4 ;  /* 0x0000000409047221 */ /* 0x000fe20000010000 */
[----:B------:R-:W-:-:S04]  /*0750*/  FADD.FTZ R10, R11, R10 ;  /* 0x0000000a0b0a7221 */ /* 0x000fc80000010000 */
        /* <DEDUP_REMOVED lines=80> */
.L_x_1492:
[----:B------:R-:W-:Y:S05]  /*0c60*/  BSYNC B0 ;  /* 0x0000000000007941 */ /* 0x000fea0003800000 */
.L_x_1491:
        /* <DEDUP_REMOVED lines=30> */
.L_x_1495:
[----:B-1----:R-:W2:Y:S04]  /*0e50*/  LDG.E.STRONG.GPU R6, desc[UR8][R4.64] ;  /* 0x0000000804067981 */ /* 0x002ea8000c1ef900 */
[----:B--2---:R-:W-:Y:S01]  /*0e60*/  CCTL.IVALL ;  /* 0x00000000ff00798f */ /* 0x004fe20002000000 */
[----:B------:R-:W-:Y:S05]  /*0e70*/  YIELD ;  /* 0x0000000000007946 */ /* 0x000fea0003800000 */
[----:B------:R-:W-:-:S13]  /*0e80*/  ISETP.NE.AND P1, PT, R6, R13, PT ;  /* 0x0000000d0600720c */ /* 0x000fda0003f25270 */
[----:B------:R-:W-:Y:S05]  /*0e90*/  @P1 BRA `(.L_x_1495) ;  /* 0xfffffffc00ec1947 */ /* 0x000fea000383ffff */
.L_x_1494:
        /* <DEDUP_REMOVED lines=11> */
.L_x_1497:
        /* <DEDUP_REMOVED lines=63> */
.L_x_1496:
        /* <DEDUP_REMOVED lines=19> */
.L_x_1499:
[----:B------:R-:W-:Y:S05]  /*1470*/  BSYNC B0 ;  /* 0x0000000000007941 */ /* 0x000fea0003800000 */
.L_x_1498:
        /* <DEDUP_REMOVED lines=32> */
.L_x_1493:
[----:B------:R-:W-:Y:S01]  /*1680*/  ULDC.64 UR12, c[0x0][0x218] ;  /* 0x00008600000c7ab9 */ /* 0x000fe20000000a00 */
[----:B------:R-:W-:Y:S01]  /*1690*/  LOP3.LUT P1, RZ, R0, UR7, RZ, 0xfc, !PT ;  /* 0x0000000700ff7c12 */ /* 0x000fe2000f82fcff */
[----:B------:R-:W2:Y:S01]  /*16a0*/  S2UR UR6, SR_CgaCtaId ;  /* 0x00000000000679c3 */ /* 0x000ea20000008800 */
[----:B------:R-:W-:Y:S01]  /*16b0*/  ISETP.EQ.U32.AND P3, PT, RZ, UR12, PT ;  /* 0x0000000cff007c0c */ /* 0x000fe2000bf62070 */
[----:B------:R-:W-:Y:S01]  /*16c0*/  UMOV UR5, 0x400 ;  /* 0x0000040000057882 */ /* 0x000fe20000000000 */
[----:B------:R-:W-:Y:S02]  /*16d0*/  IADD3 R3, R24, R3, RZ ;  /* 0x0000000318037210 */ /* 0x000fe40007ffe0ff */
[----:B------:R-:W-:-:S03]  /*16e0*/  ISETP.EQ.OR.EX P1, PT, RZ, UR13, P1, P3 ;  /* 0x0000000dff007c0c */ /* 0x000fc60008f22730 */
[----:B-1----:R-:W1:Y:S08]  /*16f0*/  LDC.64 R8, c[0x0][0x228] ;  /* 0x00008a00ff087b82 */ /* 0x002e700000000a00 */
[----:B------:R-:W3:Y:S08]  /*1700*/  LDC.64 R4, c[0x0][0x230] ;  /* 0x00008c00ff047b82 */ /* 0x000ef00000000a00 */
[----:B------:R-:W4:Y:S01]  /*1710*/  @!P1 LDC.64 R10, c[0x0][0x218] ;  /* 0x00008600ff0a9b82 */ /* 0x000f220000000a00 */
[----:B--2---:R-:W-:-:S03]  /*1720*/  ULEA UR5, UR6, UR5, 0x18 ;  /* 0x0000000506057291 */ /* 0x004fc6000f8ec03f */
[----:B------:R-:W-:Y:S02]  /*1730*/  ULDC UR6, c[0x0][0x2a4] ;  /* 0x0000a90000067ab9 */ /* 0x000fe40000000800 */
[----:B------:R-:W-:Y:S01]  /*1740*/  @!P1 FMUL.FTZ R7, R21, UR6 ;  /* 0x0000000615079c20 */ /* 0x000fe20008410000 */
[----:B------:R-:W-:Y:S01]  /*1750*/  @!P1 FMUL.FTZ R6, R20, UR6 ;  /* 0x0000000614069c20 */ /* 0x000fe20008410000 */
[C---:B-1----:R-:W-:Y:S02]  /*1760*/  IMAD.WIDE R8, R3.reuse, 0x4, R8 ;  /* 0x0000000403087825 */ /* 0x042fe400078e0208 */
[----:B------:R-:W-:Y:S02]  /*1770*/  @!P2 STS.64 [UR5+0xc0], R20 ;  /* 0x0000c014ff00a988 */ /* 0x000fe40008000a05 */
[----:B---3--:R-:W-:-:S04]  /*1780*/  IMAD.WIDE R4, R3, 0x4, R4 ;  /* 0x0000000403047825 */ /* 0x008fc800078e0204 */
[----:B----4-:R-:W-:-:S05]  /*1790*/  @!P1 IMAD.WIDE R10, R23, 0x8, R10 ;  /* 0x00000008170a9825 */ /* 0x010fca00078e020a */
[----:B------:R1:W-:Y:S01]  /*17a0*/  @!P1 STG.E.64 desc[UR8][R10.64], R6 ;  /* 0x000000060a009986 */ /* 0x0003e2000c101b08 */
[----:B------:R-:W-:Y:S06]  /*17b0*/  BAR.SYNC.DEFER_BLOCKING 0x0 ;  /* 0x0000000000007b1d */ /* 0x000fec0000010000 */
[----:B------:R-:W2:Y:S04]  /*17c0*/  LDG.E.64 R8, desc[UR8][R8.64] ;  /* 0x0000000808087981 */ /* 0x000ea8000c1e1b00 */
[----:B------:R-:W2:Y:S01]  /*17d0*/  LDG.E.64 R4, desc[UR8][R4.64] ;  /* 0x0000000804047981 */ /* 0x000ea2000c1e1b00 */
[----:B------:R-:W-:-:S02]  /*17e0*/  MOV R3, 0x3f800000 ;  /* 0x3f80000000037802 */ /* 0x000fc40000000f00 */
[C---:B-1----:R-:W-:Y:S01]  /*17f0*/  PRMT R7, R17.reuse, 0x7632, R7 ;  /* 0x0000763211077816 */ /* 0x042fe20000000007 */
[----:B------:R-:W1:Y:S01]  /*1800*/  LDS.64 R12, [UR5+0xc0] ;  /* 0x0000c005ff0c7984 */ /* 0x000e620008000a00 */
[C---:B------:R-:W-:Y:S02]  /*1810*/  PRMT R11, R16.reuse, 0x7632, R11 ;  /* 0x00007632100b7816 */ /* 0x040fe4000000000b */
[----:B------:R-:W-:Y:S02]  /*1820*/  SHF.L.U32 R17, R17, 0x10, RZ ;  /* 0x0000001011117819 */ /* 0x000fe400000006ff */
[----:B------:R-:W-:Y:S02]  /*1830*/  SHF.L.U32 R7, R7, 0x10, RZ ;  /* 0x0000001007077819 */ /* 0x000fe400000006ff */
[----:B------:R-:W-:Y:S02]  /*1840*/  SHF.L.U32 R15, R16, 0x10, RZ ;  /* 0x00000010100f7819 */ /* 0x000fe400000006ff */
[----:B------:R-:W-:Y:S01]  /*1850*/  SHF.L.U32 R11, R11, 0x10, RZ ;  /* 0x000000100b0b7819 */ /* 0x000fe200000006ff */
[----:B-1----:R-:W-:-:S04]  /*1860*/  FMUL.FTZ R12, R12, UR6 ;  /* 0x000000060c0c7c20 */ /* 0x002fc80008410000 */
[C---:B------:R-:W-:Y:S01]  /*1870*/  FMUL.FTZ R14, R12.reuse, R12 ;  /* 0x0000000c0c0e7220 */ /* 0x040fe20000410000 */
[----:B------:R-:W-:Y:S01]  /*1880*/  FADD.FTZ R6, R17, -R12 ;  /* 0x8000000c11067221 */ /* 0x000fe20000010000 */
[C---:B------:R-:W-:Y:S01]  /*1890*/  FADD.FTZ R10, -R12.reuse, R7 ;  /* 0x000000070c0a7221 */ /* 0x040fe20000010100 */
[----:B------:R-:W-:Y:S01]  /*18a0*/  FADD.FTZ R16, -R12, R11 ;  /* 0x0000000b0c107221 */ /* 0x000fe20000010100 */
[----:B------:R-:W-:-:S05]  /*18b0*/  FFMA.FTZ R13, R13, UR6, -R14 ;  /* 0x000000060d0d7c23 */ /* 0x000fca000801080e */
[----:B------:R-:W-:-:S13]  /*18c0*/  FSETP.GTU.FTZ.AND P1, PT, R13, RZ, PT ;  /* 0x000000ff0d00720b */ /* 0x000fda0003f3c000 */
[----:B------:R-:W1:Y:S02]  /*18d0*/  @P1 LDC R14, c[0x0][0x238] ;  /* 0x00008e00ff0e1b82 */ /* 0x000e640000000800 */
[----:B-1----:R-:W-:Y:S01]  /*18e0*/  @P1 FADD.FTZ R13, R13, R14 ;  /* 0x0000000e0d0d1221 */ /* 0x002fe20000010000 */
[----:B------:R-:W-:-:S03]  /*18f0*/  FADD.FTZ R14, R15, -R12 ;  /* 0x8000000c0f0e7221 */ /* 0x000fc60000010000 */
[----:B------:R-:W1:Y:S01]  /*1900*/  @P1 MUFU.RSQ R3, R13 ;  /* 0x0000000d00031308 */ /* 0x000e620000001400 */
[----:B------:R-:W-:Y:S01]  /*1910*/  ISETP.NE.AND P1, PT, RZ, UR10, PT ;  /* 0x0000000aff007c0c */ /* 0x000fe2000bf25270 */
[-C--:B-1----:R-:W-:Y:S01]  /*1920*/  FMUL.FTZ R11, R6, R3.reuse ;  /* 0x00000003060b7220 */ /* 0x082fe20000410000 */
[-C--:B------:R-:W-:Y:S01]  /*1930*/  FMUL.FTZ R7, R14, R3.reuse ;  /* 0x000000030e077220 */ /* 0x080fe20000410000 */
[-C--:B------:R-:W-:Y:S01]  /*1940*/  FMUL.FTZ R12, R10, R3.reuse ;  /* 0x000000030a0c7220 */ /* 0x080fe20000410000 */
[----:B------:R-:W-:Y:S01]  /*1950*/  FMUL.FTZ R16, R16, R3 ;  /* 0x0000000310107220 */ /* 0x000fe20000410000 */
[----:B------:R-:W-:Y:S01]  /*1960*/  IADD3 R10, R22, 0x40, RZ ;  /* 0x00000040160a7810 */ /* 0x000fe20007ffe0ff */
[C-C-:B--2---:R-:W-:Y:S01]  /*1970*/  FFMA.FTZ R11, R8.reuse, R11, R4.reuse ;  /* 0x0000000b080b7223 */ /* 0x144fe20000010004 */
[----:B------:R-:W-:Y:S01]  /*1980*/  FFMA.FTZ R8, R8, R7, R4 ;  /* 0x0000000708087223 */ /* 0x000fe20000010004 */
[C-C-:B------:R-:W-:Y:S01]  /*1990*/  FFMA.FTZ R3, R9.reuse, R16, R5.reuse ;  /* 0x0000001009037223 */ /* 0x140fe20000010005 */
[----:B------:R-:W-:-:S04]  /*19a0*/  FFMA.FTZ R12, R9, R12, R5 ;  /* 0x0000000c090c7223 */ /* 0x000fc80000010005 */
        /* <DEDUP_REMOVED lines=11> */
.L_x_1500:
[----:B------:R-:W-:Y:S04]  /*1a60*/  BSSY B0, `(.L_x_1501) ;  /* 0x000000f000007945 */ /* 0x000fe80003800000 */
[----:B------:R-:W-:Y:S05]  /*1a70*/  @!P0 BRA `(.L_x_1502) ;  /* 0x0000000000348947 */ /* 0x000fea0003800000 */
[----:B------:R-:W-:Y:S01]  /*1a80*/  SHF.R.S32.HI R7, RZ, 0x1f, R22 ;  /* 0x0000001fff077819 */ /* 0x000fe20000011416 */
[----:B------:R-:W-:Y:S01]  /*1a90*/  ULDC.64 UR12, c[0x0][0x270] ;  /* 0x00009c00000c7ab9 */ /* 0x000fe20000000a00 */
[----:B------:R-:W-:Y:S02]  /*1aa0*/  MOV R4, R26 ;  /* 0x0000001a00047202 */ /* 0x000fe40000000f00 */
[----:B------:R-:W-:Y:S01]  /*1ab0*/  MOV R5, R29 ;  /* 0x0000001d00057202 */ /* 0x000fe20000000f00 */
[----:B------:R-:W-:Y:S01]  /*1ac0*/  IMAD R7, R7, UR12, RZ ;  /* 0x0000000c07077c24 */ /* 0x000fe2000f8e02ff */
[----:B------:R-:W-:Y:S01]  /*1ad0*/  F2FP.BF16.F32.PACK_AB R11, R12, R11 ;  /* 0x0000000b0c0b723e */ /* 0x000fe200000010ff */
[----:B------:R-:W-:-:S04]  /*1ae0*/  IMAD.WIDE.U32 R4, R22, UR12, R4 ;  /* 0x0000000c16047c25 */ /* 0x000fc8000f8e0004 */
[----:B------:R-:W-:Y:S01]  /*1af0*/  IMAD R7, R22, UR13, R7 ;  /* 0x0000000d16077c24 */ /* 0x000fe2000f8e0207 */
[----:B------:R-:W-:Y:S02]  /*1b00*/  ULDC.64 UR12, c[0x0][0x210] ;  /* 0x00008400000c7ab9 */ /* 0x000fe40000000a00 */
[----:B------:R-:W-:Y:S02]  /*1b10*/  LEA R6, P2, R4, UR12, 0x1 ;  /* 0x0000000c04067c11 */ /* 0x000fe4000f8408ff */
[----:B------:R-:W-:-:S04]  /*1b20*/  IADD3 R7, R5, R7, RZ ;  /* 0x0000000705077210 */ /* 0x000fc80007ffe0ff */
[----:B------:R-:W-:-:S05]  /*1b30*/  LEA.HI.X R7, R4, UR13, R7, 0x1, P2 ;  /* 0x0000000d04077c11 */ /* 0x000fca00090f0c07 */
[----:B------:R1:W-:Y:S02]  /*1b40*/  STG.E desc[UR8][R6.64], R11 ;  /* 0x0000000b06007986 */ /* 0x0003e4000c101908 */
.L_x_1502:
[----:B------:R-:W-:Y:S05]  /*1b50*/  BSYNC B0 ;  /* 0x0000000000007941 */ /* 0x000fea0003800000 */
.L_x_1501:
[----:B------:R-:W-:Y:S05]  /*1b60*/  @!P1 BRA `(.L_x_1503) ;  /* 0x0000000000289947 */ /* 0x000fea0003800000 */
        /* <DEDUP_REMOVED lines=10> */
.L_x_1503:
[----:B------:R-:W-:Y:S01]  /*1c10*/  ULDC.64 UR12, c[0x0][0x278] ;  /* 0x00009e00000c7ab9 */ /* 0x000fe20000000a00 */
[----:B-1----:R-:W-:Y:S01]  /*1c20*/  SHF.R.S32.HI R7, RZ, 0x1f, R10 ;  /* 0x0000001fff077819 */ /* 0x002fe2000001140a */
[----:B------:R-:W-:Y:S01]  /*1c30*/  BSSY B0, `(.L_x_1504) ;  /* 0x0000011000007945 */ /* 0x000fe20003800000 */
[----:B------:R-:W-:-:S04]  /*1c40*/  ISETP.GE.U32.AND P1, PT, R10, UR12, PT ;  /* 0x0000000c0a007c0c */ /* 0x000fc8000bf26070 */
[----:B------:R-:W-:-:S04]  /*1c50*/  ISETP.GE.AND.EX P1, PT, R7, UR13, PT, P1 ;  /* 0x0000000d07007c0c */ /* 0x000fc8000bf26310 */
[----:B------:R-:W-:-:S13]  /*1c60*/  ISETP.GT.U32.OR P1, PT, R0, 0x27f, P1 ;  /* 0x0000027f0000780c */ /* 0x000fda0000f24470 */
[----:B------:R-:W-:Y:S05]  /*1c70*/  @P1 BRA `(.L_x_1505) ;  /* 0x0000000000301947 */ /* 0x000fea0003800000 */
[----:B------:R-:W-:Y:S01]  /*1c80*/  ULDC.64 UR12, c[0x0][0x270] ;  /* 0x00009c00000c7ab9 */ /* 0x000fe20000000a00 */
[----:B------:R-:W-:Y:S01]  /*1c90*/  MOV R4, R26 ;  /* 0x0000001a00047202 */ /* 0x000fe20000000f00 */
[----:B------:R-:W-:Y:S01]  /*1ca0*/  IMAD R7, R7, UR12, RZ ;  /* 0x0000000c07077c24 */ /* 0x000fe2000f8e02ff */
[----:B------:R-:W-:Y:S02]  /*1cb0*/  MOV R5, R29 ;  /* 0x0000001d00057202 */ /* 0x000fe40000000f00 */
[----:B------:R-:W-:Y:S01]  /*1cc0*/  F2FP.BF16.F32.PACK_AB R3, R3, R8 ;  /* 0x000000080303723e */ /* 0x000fe200000010ff */
[C---:B------:R-:W-:Y:S02]  /*1cd0*/  IMAD R7, R10.reuse, UR13, R7 ;  /* 0x0000000d0a077c24 */ /* 0x040fe4000f8e0207 */
[----:B------:R-:W-:Y:S01]  /*1ce0*/  IMAD.WIDE.U32 R4, R10, UR12, R4 ;  /* 0x0000000c0a047c25 */ /* 0x000fe2000f8e0004 */
[----:B------:R-:W-:Y:S02]  /*1cf0*/  ULDC.64 UR12, c[0x0][0x210] ;  /* 0x00008400000c7ab9 */ /* 0x000fe40000000a00 */
[----:B------:R-:W-:-:S02]  /*1d00*/  LEA R6, P1, R4, UR12, 0x1 ;  /* 0x0000000c04067c11 */ /* 0x000fc4000f8208ff */
[----:B------:R-:W-:-:S04]  /*1d10*/  IADD3 R7, R5, R7, RZ ;  /* 0x0000000705077210 */ /* 0x000fc80007ffe0ff */
[----:B------:R-:W-:-:S05]  /*1d20*/  LEA.HI.X R7, R4, UR13, R7, 0x1, P1 ;  /* 0x0000000d04077c11 */ /* 0x000fca00088f0c07 */
[----:B------:R1:W-:Y:S02]  /*1d30*/  STG.E desc[UR8][R6.64], R3 ;  /* 0x0000000306007986 */ /* 0x0003e4000c101908 */
.L_x_1505:
[----:B------:R-:W-:Y:S05]  /*1d40*/  BSYNC B0 ;  /* 0x0000000000007941 */ /* 0x000fea0003800000 */
.L_x_1504:
[----:B------:R-:W2:Y:S01]  /*1d50*/  LDC R4, c[0x0][0x10] ;  /* 0x00000400ff047b82 */ /* 0x000ea20000000800 */
[----:B------:R-:W-:Y:S02]  /*1d60*/  IADD3 R18, R18, 0x1, RZ ;  /* 0x0000000112127810 */ /* 0x000fe40007ffe0ff */
[----:B--2---:R-:W-:-:S04]  /*1d70*/  IADD3 R23, R4, R23, RZ ;  /* 0x0000001704177210 */ /* 0x004fc80007ffe0ff */
[----:B------:R-:W-:-:S13]  /*1d80*/  ISETP.GE.AND P1, PT, R23, UR4, PT ;  /* 0x0000000417007c0c */ /* 0x000fda000bf26270 */
[----:B------:R-:W-:Y:S05]  /*1d90*/  @!P1 BRA `(.L_x_1506) ;  /* 0xffffffe400149947 */ /* 0x000fea000383ffff */
[----:B------:R-:W-:Y:S05]  /*1da0*/  EXIT ;  /* 0x000000000000794d */ /* 0x000fea0003800000 */
.L_x_1507:
        /* <DEDUP_REMOVED lines=13> */
.L_x_2316:


//--------------------- .text._Z35group_norm_nhwc_fwd_one_pass_kernelI11Bf16IOFp32WLi256ELi20ELi640EEv26Group_norm_nhwc_fwd_params --------------------------
	.section	.text._Z35group_norm_nhwc_fwd_one_pass_kernelI11Bf16IOFp32WLi256ELi20ELi640EEv26Group_norm_nhwc_fwd_params,"ax",@progbits
	.align	128
        .global         _Z35group_norm_nhwc_fwd_one_pass_kernelI11Bf16IOFp32WLi256ELi20ELi640EEv26Group_norm_nhwc_fwd_params
        .type           _Z35group_norm_nhwc_fwd_one_pass_kernelI11Bf16IOFp32WLi256ELi20ELi640EEv26Group_norm_nhwc_fwd_params,@function
        .size           _Z35group_norm_nhwc_fwd_one_pass_kernelI11Bf16IOFp32WLi256ELi20ELi640EEv26Group_norm_nhwc_fwd_params,(.L_x_2317 - _Z35group_norm_nhwc_fwd_one_pass_kernelI11Bf16IOFp32WLi256ELi20ELi640EEv26Group_norm_nhwc_fwd_params)
        .other          _Z35group_norm_nhwc_fwd_one_pass_kernelI11Bf16IOFp32WLi256ELi20ELi640EEv26Group_norm_nhwc_fwd_params,@"STO_CUDA_ENTRY STV_DEFAULT"
_Z35group_norm_nhwc_fwd_one_pass_kernelI11Bf16IOFp32WLi256ELi20ELi640EEv26Group_norm_nhwc_fwd_params:
.text._Z35group_norm_nhwc_fwd_one_pass_kernelI11Bf16IOFp32WLi256ELi20ELi640EEv26Group_norm_nhwc_fwd_params:
        /* <DEDUP_REMOVED lines=11> */
[----:B------:R-:W1:Y:S01]  /*00b0*/  S2R R4, SR_LANEID ;  /* 0x0000000000047919 */ /* 0x000e620000000000 */
[----:B------:R-:W-:Y:S01]  /*00c0*/  HFMA2.MMA R32, -RZ, RZ, 0, 0 ;  /* 0x00000000ff207435 */ /* 0x000fe200000001ff */
[----:B------:R-:W-:-:S03]  /*00d0*/  ULDC.U8 UR10, c[0x0][0x28c] ;  /* 0x0000a300000a7ab9 */ /* 0x000fc60000000000 */
[----:B------:R-:W2:Y:S08]  /*00e0*/  LDC R0, c[0x0][0x294] ;  /* 0x0000a500ff007b82 */ /* 0x000eb00000000800 */
[----:B------:R-:W3:Y:S01]  /*00f0*/  S2UR UR6, SR_CgaCtaId ;  /* 0x00000000000679c3 */ /* 0x000ee20000008800 */
[----:B0-----:R-:W-:-:S05]  /*0100*/  IMAD.WIDE.U32 R2, R6, -0x33333333, RZ ;  /* 0xcccccccd06027825 */ /* 0x001fca00078e00ff */
[----:B------:R-:W-:Y:S02]  /*0110*/  SHF.R.U32.HI R39, RZ, 0x3, R3 ;  /* 0x00000003ff277819 */ /* 0x000fe40000011603 */
[--C-:B------:R-:W-:Y:S01]  /*0120*/  SHF.R.S32.HI R3, RZ, 0x1f, R6.reuse ;  /* 0x0000001fff037819 */ /* 0x100fe20000011406 */
[----:B---3--:R-:W-:Y:S02]  /*0130*/  ULEA UR5, UR6, UR5, 0x18 ;  /* 0x0000000506057291 */ /* 0x008fe4000f8ec03f */
[----:B--2---:R-:W-:Y:S01]  /*0140*/  IMAD R37, R0, UR7, R39 ;  /* 0x0000000700257c24 */ /* 0x004fe2000f8e0227 */
        /* <DEDUP_REMOVED lines=9> */
[----:B------:R-:W-:Y:S02]  /*01e0*/  LEA R33, R3, UR5, 0x3 ;  /* 0x0000000503217c11 */ /* 0x000fe4000f8e18ff */
[C---:B------:R-:W-:Y:S02]  /*01f0*/  IADD3 R36, R37.reuse, 0x40, RZ ;  /* 0x0000004025247810 */ /* 0x040fe40007ffe0ff */
[C---:B------:R-:W-:Y:S02]  /*0200*/  IADD3 R35, R37.reuse, 0x80, RZ ;  /* 0x0000008025237810 */ /* 0x040fe40007ffe0ff */
[----:B-1----:R-:W-:-:S07]  /*0210*/  IADD3 R34, R37, 0xc0, RZ ;  /* 0x000000c025227810 */ /* 0x002fce0007ffe0ff */
.L_x_1529:
[----:B01----:R-:W0:Y:S01]  /*0220*/  LDC R11, c[0x0][0x288] ;  /* 0x0000a200ff0b7b82 */ /* 0x003e220000000800 */
[----:B------:R-:W-:Y:S01]  /*0230*/  ULDC.64 UR14, c[0x0][0x278] ;  /* 0x00009e00000e7ab9 */ /* 0x000fe20000000a00 */
[----:B------:R-:W-:Y:S01]  /*0240*/  SHF.R.S32.HI R13, RZ, 0x1f, R39 ;  /* 0x0000001fff0d7819 */ /* 0x000fe20000011427 */
[----:B------:R-:W-:Y:S01]  /*0250*/  ULDC.64 UR12, c[0x0][0x280] ;  /* 0x0000a000000c7ab9 */ /* 0x000fe20000000a00 */
[----:B------:R-:W-:-:S04]  /*0260*/  CS2R R30, SRZ ;  /* 0x00000000001e7805 */ /* 0x000fc8000001ff00 */
[----:B------:R-:W1:Y:S01]  /*0270*/  @P0 LDC.64 R22, c[0x0][0x270] ;  /* 0x00009c00ff160b82 */ /* 0x000e620000000a00 */
[----:B0-----:R-:W-:-:S04]  /*0280*/  IABS R5, R11 ;  /* 0x0000000b00057213 */ /* 0x001fc80000000000 */
[----:B------:R-:W0:Y:S08]  /*0290*/  I2F.RP R0, R5 ;  /* 0x0000000500007306 */ /* 0x000e300000209400 */
[----:B0-----:R-:W0:Y:S02]  /*02a0*/  MUFU.RCP R0, R0 ;  /* 0x0000000000007308 */ /* 0x001e240000001000 */
[----:B0-----:R-:W-:-:S06]  /*02b0*/  IADD3 R2, R0, 0xffffffe, RZ ;  /* 0x0ffffffe00027810 */ /* 0x001fcc0007ffe0ff */
[----:B--2---:R0:W2:Y:S02]  /*02c0*/  F2I.FTZ.U32.TRUNC.NTZ R3, R2 ;  /* 0x0000000200037305 */ /* 0x0040a4000021f000 */
[----:B0-----:R-:W-:Y:S02]  /*02d0*/  MOV R2, RZ ;  /* 0x000000ff00027202 */ /* 0x001fe40000000f00 */
[----:B--2---:R-:W-:-:S05]  /*02e0*/  IADD3 R8, RZ, -R3, RZ ;  /* 0x80000003ff087210 */ /* 0x004fca0007ffe0ff */
[----:B------:R-:W-:Y:S01]  /*02f0*/  IMAD R7, R8, R5, RZ ;  /* 0x0000000508077224 */ /* 0x000fe200078e02ff */
[----:B------:R-:W-:-:S03]  /*0300*/  IABS R8, R38 ;  /* 0x0000002600087213 */ /* 0x000fc60000000000 */
[----:B------:R-:W-:Y:S01]  /*0310*/  IMAD.HI.U32 R3, R3, R7, R2 ;  /* 0x0000000703037227 */ /* 0x000fe200078e0002 */
[----:B------:R-:W-:-:S05]  /*0320*/  SHF.R.S32.HI R7, RZ, 0x1f, R36 ;  /* 0x0000001fff077819 */ /* 0x000fca0000011424 */
        /* <DEDUP_REMOVED lines=9> */
[----:B------:R-:W-:-:S02]  /*03c0*/  ISETP.GE.AND P3, PT, R0, RZ, PT ;  /* 0x000000ff0000720c */ /* 0x000fc40003f66270 */
[----:B------:R-:W-:-:S05]  /*03d0*/  SHF.R.S32.HI R5, RZ, 0x1f, R35 ;  /* 0x0000001fff057819 */ /* 0x000fca0000011423 */
[----:B------:R-:W-:Y:S02]  /*03e0*/  @P1 IADD3 R3, R3, 0x1, RZ ;  /* 0x0000000103031810 */ /* 0x000fe40007ffe0ff */
[----:B------:R-:W-:Y:S02]  /*03f0*/  ISETP.GE.U32.AND P1, PT, R36, UR14, PT ;  /* 0x0000000e24007c0c */ /* 0x000fe4000bf26070 */
[----:B------:R-:W-:Y:S02]  /*0400*/  MOV R9, R3 ;  /* 0x0000000300097202 */ /* 0x000fe40000000f00 */
[----:B------:R-:W-:Y:S02]  /*0410*/  ISETP.GE.AND.EX P1, PT, R7, UR15, PT, P1 ;  /* 0x0000000f07007c0c */ /* 0x000fe4000bf26310 */
[----:B------:R-:W-:Y:S02]  /*0420*/  @!P3 IADD3 R9, -R9, RZ, RZ ;  /* 0x000000ff0909b210 */ /* 0x000fe40007ffe1ff */
[----:B------:R-:W-:-:S02]  /*0430*/  @!P2 LOP3.LUT R9, RZ, R11, RZ, 0x33, !PT ;  /* 0x0000000bff09a212 */ /* 0x000fc400078e33ff */
[----:B------:R-:W-:Y:S02]  /*0440*/  ISETP.GE.U32.AND P2, PT, R35, UR14, PT ;  /* 0x0000000e23007c0c */ /* 0x000fe4000bf46070 */
[----:B------:R-:W-:Y:S02]  /*0450*/  IADD3 R3, -R9, RZ, RZ ;  /* 0x000000ff09037210 */ /* 0x000fe40007ffe1ff */
[C---:B------:R-:W-:Y:S02]  /*0460*/  ISETP.GT.U32.OR P1, PT, R6.reuse, 0x27f, P1 ;  /* 0x0000027f0600780c */ /* 0x040fe40000f24470 */
[----:B------:R-:W-:Y:S01]  /*0470*/  ISETP.GE.AND.EX P2, PT, R5, UR15, PT, P2 ;  /* 0x0000000f05007c0c */ /* 0x000fe2000bf46320 */
[----:B------:R-:W-:Y:S01]  /*0480*/  IMAD R2, R11, R3, R38 ;  /* 0x000000030b027224 */ /* 0x000fe200078e0226 */
[----:B------:R-:W-:Y:S01]  /*0490*/  SHF.R.S32.HI R0, RZ, 0x1f, R9 ;  /* 0x0000001fff007819 */ /* 0x000fe20000011409 */
[----:B------:R-:W0:Y:S01]  /*04a0*/  @P0 LDC.64 R10, c[0x0][0x220] ;  /* 0x00008800ff0a0b82 */ /* 0x000e220000000a00 */
[----:B------:R-:W-:Y:S01]  /*04b0*/  ISETP.GT.U32.OR P2, PT, R6, 0x27f, P2 ;  /* 0x0000027f0600780c */ /* 0x000fe20001744470 */
[----:B------:R-:W-:Y:S01]  /*04c0*/  IMAD R2, R2, 0x14, RZ ;  /* 0x0000001402027824 */ /* 0x000fe200078e02ff */
[----:B------:R-:W-:Y:S01]  /*04d0*/  SHF.R.S32.HI R3, RZ, 0x1f, R34 ;  /* 0x0000001fff037819 */ /* 0x000fe20000011422 */
[----:B------:R-:W-:Y:S01]  /*04e0*/  IMAD R0, R0, UR12, RZ ;  /* 0x0000000c00007c24 */ /* 0x000fe2000f8e02ff */
[----:B------:R-:W-:-:S02]  /*04f0*/  ISETP.GE.U32.AND P3, PT, R34, UR14, PT ;  /* 0x0000000e22007c0c */ /* 0x000fc4000bf66070 */
[----:B------:R-:W-:Y:S01]  /*0500*/  IADD3 R40, P4, R39, R2, RZ ;  /* 0x0000000227287210 */ /* 0x000fe20007f9e0ff */
[----:B------:R-:W2:Y:S01]  /*0510*/  @!P1 LDC.64 R18, c[0x0][0x270] ;  /* 0x00009c00ff129b82 */ /* 0x000ea20000000a00 */
[----:B------:R-:W-:Y:S01]  /*0520*/  ISETP.GE.AND.EX P3, PT, R3, UR15, PT, P3 ;  /* 0x0000000f03007c0c */ /* 0x000fe2000bf66330 */
[----:B------:R-:W-:Y:S01]  /*0530*/  IMAD R43, R9, UR13, R0 ;  /* 0x0000000d092b7c24 */ /* 0x000fe2000f8e0200 */
[----:B------:R-:W-:Y:S01]  /*0540*/  LEA.HI.X.SX32 R41, R2, R13, 0x1, P4 ;  /* 0x0000000d02297211 */ /* 0x000fe200020f0eff */
[----:B-1----:R-:W-:Y:S01]  /*0550*/  @P0 IMAD R0, R29, R22, RZ ;  /* 0x000000161d000224 */ /* 0x002fe200078e02ff */
[----:B------:R-:W-:Y:S01]  /*0560*/  ISETP.GT.U32.OR P3, PT, R6, 0x27f, P3 ;  /* 0x0000027f0600780c */ /* 0x000fe20001f64470 */
[----:B------:R-:W-:Y:S02]  /*0570*/  IMAD.WIDE.U32 R40, R9, UR12, R40 ;  /* 0x0000000c09287c25 */ /* 0x000fe4000f8e0028 */
[----:B------:R-:W1:Y:S02]  /*0580*/  @!P2 LDC.64 R14, c[0x0][0x270] ;  /* 0x00009c00ff0eab82 */ /* 0x000e640000000a00 */
[----:B------:R-:W-:Y:S01]  /*0590*/  @P0 IMAD R21, R37, R23, R0 ;  /* 0x0000001725150224 */ /* 0x000fe200078e0200 */
[----:B------:R-:W-:-:S02]  /*05a0*/  IADD3 R43, R41, R43, RZ ;  /* 0x0000002b292b7210 */ /* 0x000fc40007ffe0ff */
[----:B------:R-:W-:-:S03]  /*05b0*/  @P0 MOV R42, R40 ;  /* 0x00000028002a0202 */ /* 0x000fc60000000f00 */
[----:B------:R-:W3:Y:S02]  /*05c0*/  @!P1 LDC.64 R16, c[0x0][0x220] ;  /* 0x00008800ff109b82 */ /* 0x000ee40000000a00 */
[----:B------:R-:W-:-:S06]  /*05d0*/  @P0 IMAD.WIDE.U32 R22, R37, R22, R42 ;  /* 0x0000001625160225 */ /* 0x000fcc00078e002a */
[----:B------:R-:W4:Y:S01]  /*05e0*/  @!P2 LDC.64 R12, c[0x0][0x220] ;  /* 0x00008800ff0cab82 */ /* 0x000f220000000a00 */
[----:B------:R-:W-:Y:S02]  /*05f0*/  @P0 IADD3 R0, R23, R21, RZ ;  /* 0x0000001517000210 */ /* 0x000fe40007ffe0ff */
[C---:B0-----:R-:W-:Y:S01]  /*0600*/  @P0 LEA R20, P4, R22.reuse, R10, 0x1 ;  /* 0x0000000a16140211 */ /* 0x041fe200078808ff */
[----:B--2---:R-:W-:Y:S01]  /*0610*/  @!P1 IMAD R10, R7, R18, RZ ;  /* 0x00000012070a9224 */ /* 0x004fe200078e02ff */
[----:B------:R-:W-:Y:S02]  /*0620*/  @!P1 MOV R23, R43 ;  /* 0x0000002b00179202 */ /* 0x000fe40000000f00 */
[----:B------:R-:W-:Y:S01]  /*0630*/  @P0 LEA.HI.X R21, R22, R11, R0, 0x1, P4 ;  /* 0x0000000b16150211 */ /* 0x000fe200020f0c00 */
[----:B------:R-:W0:Y:S01]  /*0640*/  @!P3 LDC.64 R8, c[0x0][0x270] ;  /* 0x00009c00ff08bb82 */ /* 0x000e220000000a00 */
[----:B------:R-:W-:Y:S01]  /*0650*/  @!P1 MOV R22, R40 ;  /* 0x0000002800169202 */ /* 0x000fe20000000f00 */
[C---:B------:R-:W-:Y:S01]  /*0660*/  @!P1 IMAD R25, R36.reuse, R19, R10 ;  /* 0x0000001324199224 */ /* 0x040fe200078e020a */
[----:B------:R-:W-:Y:S01]  /*0670*/  @!P2 MOV R19, R43 ;  /* 0x0000002b0013a202 */ /* 0x000fe20000000f00 */
[----:B-1----:R-:W-:Y:S01]  /*0680*/  @!P2 IMAD R0, R5, R14, RZ ;  /* 0x0000000e0500a224 */ /* 0x002fe200078e02ff */
[----:B------:R-:W2:Y:S01]  /*0690*/  @P0 LDG.E R31, desc[UR8][R20.64] ;  /* 0x00000008141f0981 */ /* 0x000ea2000c1e1900 */
[----:B------:R-:W-:Y:S01]  /*06a0*/  @!P1 IMAD.WIDE.U32 R22, R36, R18, R22 ;  /* 0x0000001224169225 */ /* 0x000fe200078e0016 */
[----:B------:R-:W-:Y:S01]  /*06b0*/  @!P2 MOV R18, R40 ;  /* 0x000000280012a202 */ /* 0x000fe20000000f00 */
[----:B------:R-:W1:Y:S02]  /*06c0*/  @!P3 LDC.64 R10, c[0x0][0x220] ;  /* 0x00008800ff0abb82 */ /* 0x000e640000000a00 */
[----:B------:R-:W-:Y:S01]  /*06d0*/  @!P2 IMAD R15, R35, R15, R0 ;  /* 0x0000000f230fa224 */ /* 0x000fe200078e0200 */
[----:B------:R-:W-:Y:S01]  /*06e0*/  @!P1 IADD3 R0, R23, R25, RZ ;  /* 0x0000001917009210 */ /* 0x000fe20007ffe0ff */
[----:B------:R-:W-:Y:S01]  /*06f0*/  @!P2 IMAD.WIDE.U32 R18, R35, R14, R18 ;  /* 0x0000000e2312a225 */ /* 0x000fe200078e0012 */
[----:B---3--:R-:W-:-:S04]  /*0700*/  @!P1 LEA R16, P4, R22, R16, 0x1 ;  /* 0x0000001016109211 */ /* 0x008fc800078808ff */
[----:B------:R-:W-:Y:S02]  /*0710*/  @!P1 LEA.HI.X R17, R22, R17, R0, 0x1, P4 ;  /* 0x0000001116119211 */ /* 0x000fe400020f0c00 */
[----:B------:R-:W-:Y:S02]  /*0720*/  @!P2 IADD3 R14, R19, R15, RZ ;  /* 0x0000000f130ea210 */ /* 0x000fe40007ffe0ff */
[C---:B----4-:R-:W-:Y:S01]  /*0730*/  @!P2 LEA R12, P4, R18.reuse, R12, 0x1 ;  /* 0x0000000c120ca211 */ /* 0x050fe200078808ff */
[----:B0-----:R-:W-:Y:S01]  /*0740*/  @!P3 IMAD R15, R3, R8, RZ ;  /* 0x00000008030fb224 */ /* 0x001fe200078e02ff */
[----:B------:R-:W-:Y:S02]  /*0750*/  MOV R0, RZ ;  /* 0x000000ff00007202 */ /* 0x000fe40000000f00 */
[----:B------:R-:W-:Y:S01]  /*0760*/  @!P2 LEA.HI.X R13, R18, R13, R14, 0x1, P4 ;  /* 0x0000000d120da211 */ /* 0x000fe200020f0c0e */
[----:B------:R-:W-:Y:S01]  /*0770*/  @!P3 IMAD R9, R34, R9, R15 ;  /* 0x000000092209b224 */ /* 0x000fe200078e020f */
[----:B------:R-:W-:-:S02]  /*0780*/  @!P3 MOV R14, R40 ;  /* 0x00000028000eb202 */ /* 0x000fc40000000f00 */
[----:B------:R-:W-:Y:S01]  /*0790*/  @!P3 MOV R15, R43 ;  /* 0x0000002b000fb202 */ /* 0x000fe20000000f00 */
[----:B------:R-:W3:Y:S02]  /*07a0*/  @!P1 LDG.E R0, desc[UR8][R16.64] ;  /* 0x0000000810009981 */ /* 0x000ee4000c1e1900 */
[----:B------:R-:W-:Y:S01]  /*07b0*/  @!P3 IMAD.WIDE.U32 R14, R34, R8, R14 ;  /* 0x00000008220eb225 */ /* 0x000fe200078e000e */
[----:B------:R-:W-:Y:S01]  /*07c0*/  MOV R28, RZ ;  /* 0x000000ff001c7202 */ /* 0x000fe20000000f00 */
[----:B------:R0:W4:Y:S03]  /*07d0*/  @!P2 LDG.E R30, desc[UR8][R12.64] ;  /* 0x000000080c1ea981 */ /* 0x000126000c1e1900 */
[----:B------:R-:W-:Y:S02]  /*07e0*/  @!P3 IADD3 R8, R15, R9, RZ ;  /* 0x000000090f08b210 */ /* 0x000fe40007ffe0ff */
[----:B-1----:R-:W-:-:S04]  /*07f0*/  @!P3 LEA R10, P1, R14, R10, 0x1 ;  /* 0x0000000a0e0ab211 */ /* 0x002fc800078208ff */
[----:B------:R-:W-:-:S05]  /*0800*/  @!P3 LEA.HI.X R11, R14, R11, R8, 0x1, P1 ;  /* 0x0000000b0e0bb211 */ /* 0x000fca00008f0c08 */
[----:B------:R1:W5:Y:S01]  /*0810*/  @!P3 LDG.E R28, desc[UR8][R10.64] ;  /* 0x000000080a1cb981 */ /* 0x000362000c1e1900 */
[C---:B------:R-:W-:Y:S02]  /*0820*/  ISETP.GT.AND P1, PT, R4.reuse, 0x1e, PT ;  /* 0x0000001e0400780c */ /* 0x040fe40003f24270 */
[----:B------:R-:W-:Y:S02]  /*0830*/  ISETP.NE.AND P3, PT, R4, RZ, PT ;  /* 0x000000ff0400720c */ /* 0x000fe40003f65270 */
[----:B------:R-:W-:Y:S01]  /*0840*/  ISETP.NE.AND P2, PT, R6, RZ, PT ;  /* 0x000000ff0600720c */ /* 0x000fe20003f45270 */
[----:B------:R-:W-:Y:S01]  /*0850*/  BSSY B0, `(.L_x_1508) ;  /* 0x0000070000007945 */ /* 0x000fe20003800000 */
[----:B--2---:R-:W-:Y:S02]  /*0860*/  PRMT R8, R31, 0x7632, R8 ;  /* 0x000076321f087816 */ /* 0x004fe40000000008 */
[----:B---3--:R-:W-:-:S04]  /*0870*/  PRMT R9, R0, 0x7632, R9 ;  /* 0x0000763200097816 */ /* 0x008fc80000000009 */
[----:B------:R-:W-:Y:S02]  /*0880*/  SHF.L.U32 R15, R9, 0x10, RZ ;  /* 0x00000010090f7819 */ /* 0x000fe400000006ff */
[----:B------:R-:W-:Y:S02]  /*0890*/  SHF.L.U32 R9, R8, 0x10, RZ ;  /* 0x0000001008097819 */ /* 0x000fe400000006ff */
[----:B------:R-:W-:Y:S02]  /*08a0*/  SHF.L.U32 R8, R31, 0x10, RZ ;  /* 0x000000101f087819 */ /* 0x000fe400000006ff */
[----:B------:R-:W-:Y:S01]  /*08b0*/  SHF.L.U32 R14, R0, 0x10, RZ ;  /* 0x00000010000e7819 */ /* 0x000fe200000006ff */
[----:B0-----:R-:W-:Y:S01]  /*08c0*/  FMUL.FTZ R13, R9, R9 ;  /* 0x00000009090d7220 */ /* 0x001fe20000410000 */
[----:B----4-:R-:W-:Y:S01]  /*08d0*/  PRMT R16, R30, 0x7632, R16 ;  /* 0x000076321e107816 */ /* 0x010fe20000000010 */
[----:B------:R-:W-:Y:S01]  /*08e0*/  FADD.FTZ R9, R8, R9 ;  /* 0x0000000908097221 */ /* 0x000fe20000010000 */
[----:B------:R-:W-:Y:S01]  /*08f0*/  FMUL.FTZ R17, R15, R15 ;  /* 0x0000000f0f117220 */ /* 0x000fe20000410000 */
[----:B------:R-:W-:Y:S01]  /*0900*/  FADD.FTZ R12, R14, R15 ;  /* 0x0000000f0e0c7221 */ /* 0x000fe20000010000 */
[----:B------:R-:W-:Y:S01]  /*0910*/  FFMA.FTZ R13, R8, R8, R13 ;  /* 0x00000008080d7223 */ /* 0x000fe2000001000d */
[----:B------:R-:W-:Y:S01]  /*0920*/  FADD.FTZ R9, RZ, R9 ;  /* 0x00000009ff097221 */ /* 0x000fe20000010000 */
[----:B-1----:R-:W-:-:S02]  /*0930*/  SHF.L.U32 R11, R16, 0x10, RZ ;  /* 0x00000010100b7819 */ /* 0x002fc400000006ff */
[----:B-----5:R-:W-:Y:S02]  /*0940*/  PRMT R10, R28, 0x7632, R10 ;  /* 0x000076321c0a7816 */ /* 0x020fe4000000000a */
[----:B------:R-:W-:Y:S01]  /*0950*/  SHF.L.U32 R8, R30, 0x10, RZ ;  /* 0x000000101e087819 */ /* 0x000fe200000006ff */
[----:B------:R-:W-:Y:S01]  /*0960*/  FADD.FTZ R9, R9, R12 ;  /* 0x0000000c09097221 */ /* 0x000fe20000010000 */
[----:B------:R-:W-:Y:S01]  /*0970*/  FFMA.FTZ R14, R14, R14, R17 ;  /* 0x0000000e0e0e7223 */ /* 0x000fe20000010011 */
[----:B------:R-:W-:Y:S01]  /*0980*/  FADD.FTZ R13, RZ, R13 ;  /* 0x0000000dff0d7221 */ /* 0x000fe20000010000 */
[----:B------:R-:W-:Y:S01]  /*0990*/  SHF.L.U32 R12, R10, 0x10, RZ ;  /* 0x000000100a0c7819 */ /* 0x000fe200000006ff */
[----:B------:R-:W-:Y:S01]  /*09a0*/  FMUL.FTZ R15, R11, R11 ;  /* 0x0000000b0b0f7220 */ /* 0x000fe20000410000 */
[----:B------:R-:W-:Y:S01]  /*09b0*/  FADD.FTZ R10, R8, R11 ;  /* 0x0000000b080a7221 */ /* 0x000fe20000010000 */
[----:B------:R-:W-:Y:S01]  /*09c0*/  SHF.L.U32 R11, R28, 0x10, RZ ;  /* 0x000000101c0b7819 */ /* 0x000fe200000006ff */
[----:B------:R-:W-:Y:S01]  /*09d0*/  FADD.FTZ R13, R13, R14 ;  /* 0x0000000e0d0d7221 */ /* 0x000fe20000010000 */
[----:B------:R-:W-:Y:S01]  /*09e0*/  FFMA.FTZ R8, R8, R8, R15 ;  /* 0x0000000808087223 */ /* 0x000fe2000001000f */
[----:B------:R-:W-:-:S02]  /*09f0*/  FMUL.FTZ R14, R12, R12 ;  /* 0x0000000c0c0e7220 */ /* 0x000fc40000410000 */
[----:B------:R-:W-:Y:S01]  /*0a00*/  FADD.FTZ R12, R11, R12 ;  /* 0x0000000c0b0c7221 */ /* 0x000fe20000010000 */
[----:B------:R-:W-:Y:S01]  /*0a10*/  FADD.FTZ R8, R13, R8 ;  /* 0x000000080d087221 */ /* 0x000fe20000010000 */
[----:B------:R-:W-:Y:S01]  /*0a20*/  FFMA.FTZ R11, R11, R11, R14 ;  /* 0x0000000b0b0b7223 */ /* 0x000fe2000001000e */
[----:B------:R-:W-:-:S03]  /*0a30*/  FADD.FTZ R9, R9, R10 ;  /* 0x0000000a09097221 */ /* 0x000fc60000010000 */
[----:B------:R-:W-:Y:S01]  /*0a40*/  FADD.FTZ R8, R8, R11 ;  /* 0x0000000b08087221 */ /* 0x000fe20000010000 */
[----:B------:R-:W-:-:S04]  /*0a50*/  FADD.FTZ R12, R9, R12 ;  /* 0x0000000c090c7221 */ /* 0x000fc80000010000 */
[----:B------:R-:W0:Y:S04]  /*0a60*/  SHFL.DOWN PT, R11, R8, 0x1, 0x1f ;  /* 0x08201f00080b7f89 */ /* 0x000e2800000e0000 */
[----:B------:R-:W1:Y:S01]  /*0a70*/  SHFL.DOWN PT, R9, R12, 0x1, 0x1f ;  /* 0x08201f000c097f89 */ /* 0x000e6200000e0000 */
[----:B0-----:R-:W-:Y:S01]  /*0a80*/  @!P1 FADD.FTZ R8, R8, R11 ;  /* 0x0000000b08089221 */ /* 0x001fe20000010000 */
[----:B-1----:R-:W-:-:S04]  /*0a90*/  @!P1 FADD.FTZ R12, R12, R9 ;  /* 0x000000090c0c9221 */ /* 0x002fc80000010000 */
[----:B------:R-:W0:Y:S04]  /*0aa0*/  SHFL.DOWN PT, R11, R8, 0x2, 0x1f ;  /* 0x08401f00080b7f89 */ /* 0x000e2800000e0000 */
[----:B------:R-:W1:Y:S01]  /*0ab0*/  SHFL.DOWN PT, R9, R12, 0x2, 0x1f ;  /* 0x08401f000c097f89 */ /* 0x000e6200000e0000 */
[----:B------:R-:W-:-:S13]  /*0ac0*/  ISETP.GT.AND P1, PT, R4, 0x1d, PT ;  /* 0x0000001d0400780c */ /* 0x000fda0003f24270 */
        /* <DEDUP_REMOVED lines=26> */
[----:B------:R-:W3:Y:S04]  /*0c70*/  LDS.128 R16, [UR5+0x40] ;  /* 0x00004005ff107984 */ /* 0x000ee80008000c00 */
[----:B------:R-:W4:Y:S01]  /*0c80*/  LDS.128 R8, [UR5+0x50] ;  /* 0x00005005ff087984 */ /* 0x000f220008000c00 */
[----:B-1----:R-:W-:Y:S01]  /*0c90*/  FADD.FTZ R45, R12, R20 ;  /* 0x000000140c2d7221 */ /* 0x002fe20000010000 */
[----:B------:R-:W-:-:S02]  /*0ca0*/  FADD.FTZ R20, R13, R21 ;  /* 0x000000150d147221 */ /* 0x000fc40000010000 */
[----:B0-----:R-:W0:Y:S01]  /*0cb0*/  LDS.128 R12, [UR5+0x60] ;  /* 0x00006005ff0c7984 */ /* 0x001e220008000c00 */
[----:B------:R-:W-:Y:S01]  /*0cc0*/  FADD.FTZ R45, R45, R22 ;  /* 0x000000162d2d7221 */ /* 0x000fe20000010000 */
[----:B------:R-:W-:-:S03]  /*0cd0*/  FADD.FTZ R20, R20, R23 ;  /* 0x0000001714147221 */ /* 0x000fc60000010000 */
        /* <DEDUP_REMOVED lines=16> */
[----:B------:R-:W-:Y:S02]  /*0de0*/  FADD.FTZ R12, R24, R13 ;  /* 0x0000000d180c7221 */ /* 0x000fe40000010000 */
[----:B------:R-:W0:Y:S01]  /*0df0*/  LDS.128 R24, [UR5+0xa0] ;  /* 0x0000a005ff187984 */ /* 0x000e220008000c00 */
[----:B------:R-:W-:Y:S01]  /*0e00*/  FADD.FTZ R45, R45, R14 ;  /* 0x0000000e2d2d7221 */ /* 0x000fe20000010000 */
[----:B------:R-:W-:Y:S02]  /*0e10*/  FADD.FTZ R14, R12, R15 ;  /* 0x0000000f0c0e7221 */ /* 0x000fe40000010000 */
[----:B------:R-:W4:Y:S01]  /*0e20*/  LDS.64 R12, [UR5+0xb0] ;  /* 0x0000b005ff0c7984 */ /* 0x000f220008000a00 */
        /* <DEDUP_REMOVED lines=16> */
[----:B----4-:R-:W-:Y:S01]  /*0f30*/  FADD.FTZ R12, R45, R12 ;  /* 0x0000000c2d0c7221 */ /* 0x010fe20000010000 */
[----:B------:R-:W-:-:S07]  /*0f40*/  FADD.FTZ R13, R14, R13 ;  /* 0x0000000d0e0d7221 */ /* 0x000fce0000010000 */
.L_x_1509:
[----:B------:R-:W-:Y:S05]  /*0f50*/  BSYNC B0 ;  /* 0x0000000000007941 */ /* 0x000fea0003800000 */
.L_x_1508:
[----:B------:R-:W1:Y:S01]  /*0f60*/  LDC R23, c[0x0][0xc] ;  /* 0x00000300ff177b82 */ /* 0x000e620000000800 */
[----:B------:R-:W-:Y:S02]  /*0f70*/  PRMT R20, R0, 0x7632, R20 ;  /* 0x0000763200147816 */ /* 0x000fe40000000014 */
[----:B------:R-:W-:Y:S02]  /*0f80*/  PRMT R21, R31, 0x7632, R21 ;  /* 0x000076321f157816 */ /* 0x000fe40000000015 */
[----:B------:R-:W-:Y:S02]  /*0f90*/  PRMT R19, R30, 0x7632, R19 ;  /* 0x000076321e137816 */ /* 0x000fe40000000013 */
[----:B------:R-:W-:Y:S02]  /*0fa0*/  PRMT R18, R28, 0x7632, R18 ;  /* 0x000076321c127816 */ /* 0x000fe40000000012 */
[----:B-1----:R-:W-:-:S13]  /*0fb0*/  ISETP.GE.U32.AND P1, PT, R23, 0x2, PT ;  /* 0x000000021700780c */ /* 0x002fda0003f26070 */
[----:B------:R-:W-:Y:S05]  /*0fc0*/  @!P1 BRA `(.L_x_1510) ;  /* 0x0000000800709947 */ /* 0x000fea0003800000 */
[----:B------:R-:W-:Y:S05]  /*0fd0*/  @P2 BRA `(.L_x_1511) ;  /* 0x0000000000742947 */ /* 0x000fea0003800000 */
[----:B------:R-:W1:Y:S01]  /*0fe0*/  LDC R17, c[0x0][0x10] ;  /* 0x00000400ff117b82 */ /* 0x000e620000000800 */
[----:B------:R-:W2:Y:S01]  /*0ff0*/  S2R R16, SR_CTAID.Y ;  /* 0x0000000000107919 */ /* 0x000ea20000002600 */
[C---:B------:R-:W-:Y:S02]  /*1000*/  LOP3.LUT R14, R32.reuse, 0x1, RZ, 0xc0, !PT ;  /* 0x00000001200e7812 */ /* 0x040fe400078ec0ff */
[----:B------:R-:W-:-:S04]  /*1010*/  LOP3.LUT P1, RZ, R32, 0x2, RZ, 0xc0, !PT ;  /* 0x0000000220ff7812 */ /* 0x000fc8000782c0ff */
[----:B------:R-:W3:Y:S08]  /*1020*/  LDC.64 R10, c[0x0][0x248] ;  /* 0x00009200ff0a7b82 */ /* 0x000ef00000000a00 */
[----:B------:R-:W4:Y:S01]  /*1030*/  LDC.64 R8, c[0x0][0x240] ;  /* 0x00009000ff087b82 */ /* 0x000f220000000a00 */
[----:B-1----:R-:W-:-:S04]  /*1040*/  IMAD R14, R14, R17, RZ ;  /* 0x000000110e0e7224 */ /* 0x002fc800078e02ff */
[----:B------:R-:W-:-:S05]  /*1050*/  IMAD R15, R14, R23, RZ ;  /* 0x000000170e0f7224 */ /* 0x000fca00078e02ff */
[----:B------:R-:W-:Y:S01]  /*1060*/  SHF.L.U32 R15, R15, 0x1, RZ ;  /* 0x000000010f0f7819 */ /* 0x000fe200000006ff */
[----:B--2---:R-:W-:-:S04]  /*1070*/  IMAD R17, R17, UR7, R16 ;  /* 0x0000000711117c24 */ /* 0x004fc8000f8e0210 */
[----:B---3--:R-:W-:Y:S01]  /*1080*/  IMAD.WIDE R10, R15, 0x4, R10 ;  /* 0x000000040f0a7825 */ /* 0x008fe200078e020a */
[----:B------:R-:W-:Y:S02]  /*1090*/  IADD3 R15, R14, R16, RZ ;  /* 0x000000100e0f7210 */ /* 0x000fe40007ffe0ff */
[----:B------:R-:W-:-:S03]  /*10a0*/  MOV R14, 0xffffffff ;  /* 0xffffffff000e7802 */ /* 0x000fc60000000f00 */
[----:B----4-:R-:W-:Y:S01]  /*10b0*/  IMAD.WIDE.U32 R8, R15, 0x4, R8 ;  /* 0x000000040f087825 */ /* 0x010fe200078e0008 */
[----:B------:R-:W-:-:S03]  /*10c0*/  SEL R15, R23, RZ, !P1 ;  /* 0x000000ff170f7207 */ /* 0x000fc60004800000 */
[----:B------:R-:W-:Y:S01]  /*10d0*/  IMAD.WIDE.U32 R10, R17, 0x8, R10 ;  /* 0x00000008110a7825 */ /* 0x000fe200078e000a */
[----:B------:R-:W-:Y:S02]  /*10e0*/  SEL R17, R14, 0x1, P1 ;  /* 0x000000010e117807 */ /* 0x000fe40000800000 */
[----:B------:R-:W-:Y:S02]  /*10f0*/  ISETP.NE.AND P1, PT, R15, -0x1, PT ;  /* 0xffffffff0f00780c */ /* 0x000fe40003f25270 */
[----:B------:R1:W-:Y:S01]  /*1100*/  STG.E.64 desc[UR8][R10.64], R12 ;  /* 0x0000000c0a007986 */ /* 0x0003e2000c101b08 */
[----:B------:R-:W-:Y:S06]  /*1110*/  MEMBAR.ALL.GPU ;  /* 0x0000000000007992 */ /* 0x000fec000000a000 */
[----:B------:R-:W-:-:S00]  /*1120*/  ERRBAR ;  /* 0x00000000000079ab */ /* 0x000fc00000000000 */
[----:B------:R-:W-:Y:S06]  /*1130*/  CGAERRBAR ;  /* 0x00000000000075ab */ /* 0x000fec0000000000 */
[----:B------:R1:W-:Y:S01]  /*1140*/  REDG.E.ADD.S32.STRONG.GPU desc[UR8][R8.64], R17 ;  /* 0x000000110800798e */ /* 0x0003e2000c10e388 */
[----:B------:R-:W-:Y:S05]  /*1150*/  @!P1 BRA `(.L_x_1511) ;  /* 0x0000000000149947 */ /* 0x000fea0003800000 */
.L_x_1512:
[----:B-1----:R-:W2:Y:S04]  /*1160*/  LDG.E.STRONG.GPU R10, desc[UR8][R8.64] ;  /* 0x00000008080a7981 */ /* 0x002ea8000c1ef900 */
[----:B--2---:R-:W-:Y:S01]  /*1170*/  CCTL.IVALL ;  /* 0x00000000ff00798f */ /* 0x004fe20002000000 */
[----:B------:R-:W-:Y:S05]  /*1180*/  YIELD ;  /* 0x0000000000007946 */ /* 0x000fea0003800000 */
[----:B------:R-:W-:-:S13]  /*1190*/  ISETP.NE.AND P1, PT, R10, R15, PT ;  /* 0x0000000f0a00720c */ /* 0x000fda0003f25270 */
[----:B------:R-:W-:Y:S05]  /*11a0*/  @P1 BRA `(.L_x_1512) ;  /* 0xfffffffc00ec1947 */ /* 0x000fea000383ffff */
.L_x_1511:
[----:B------:R-:W-:Y:S01]  /*11b0*/  ISETP.NE.AND P1, PT, R23, RZ, PT ;  /* 0x000000ff1700720c */ /* 0x000fe20003f25270 */
[----:B------:R-:W-:Y:S05]  /*11c0*/  WARPSYNC.ALL ;  /* 0x0000000000007948 */ /* 0x000fea0003800000 */
[----:B------:R-:W-:Y:S07]  /*11d0*/  BAR.SYNC.DEFER_BLOCKING 0x0 ;  /* 0x0000000000007b1d */ /* 0x000fee0000010000 */
[----:B------:R-:W-:Y:S05]  /*11e0*/  @!P1 BRA `(.L_x_1510) ;  /* 0x0000000400e89947 */ /* 0x000fea0003800000 */
[----:B-1----:R-:W-:Y:S01]  /*11f0*/  IADD3 R8, R23, -0x1, RZ ;  /* 0xffffffff17087810 */ /* 0x002fe20007ffe0ff */
[----:B------:R-:W-:-:S03]  /*1200*/  HFMA2.MMA R22, -RZ, RZ, 0, 0 ;  /* 0x00000000ff167435 */ /* 0x000fc600000001ff */
[----:B------:R-:W-:-:S13]  /*1210*/  ISETP.GE.U32.AND P1, PT, R8, 0x3, PT ;  /* 0x000000030800780c */ /* 0x000fda0003f26070 */
[----:B------:R-:W-:Y:S05]  /*1220*/  @!P1 BRA `(.L_x_1513) ;  /* 0x0000000400089947 */ /* 0x000fea0003800000 */
[----:B------:R-:W-:Y:S02]  /*1230*/  LOP3.LUT R24, R23, 0x3, RZ, 0xc0, !PT ;  /* 0x0000000317187812 */ /* 0x000fe400078ec0ff */
[----:B------:R-:W-:Y:S02]  /*1240*/  MOV R22, RZ ;  /* 0x000000ff00167202 */ /* 0x000fe40000000f00 */
[----:B------:R-:W-:-:S07]  /*1250*/  IADD3 R24, -R24, R23, RZ ;  /* 0x0000001718187210 */ /* 0x000fce0007ffe1ff */
.L_x_1514:
[C---:B------:R-:W-:Y:S02]  /*1260*/  IADD3 R15, R22.reuse, 0x1, RZ ;  /* 0x00000001160f7810 */ /* 0x040fe40007ffe0ff */
[C---:B------:R-:W-:Y:S02]  /*1270*/  ISETP.EQ.OR P4, PT, R22.reuse, UR7, P2 ;  /* 0x0000000716007c0c */ /* 0x040fe40009782670 */
[----:B------:R-:W-:Y:S02]  /*1280*/  ISETP.EQ.OR P5, PT, R15, UR7, P2 ;  /* 0x000000070f007c0c */ /* 0x000fe400097a2670 */
[----:B------:R-:W-:-:S04]  /*1290*/  IADD3 R25, R22, 0x2, RZ ;  /* 0x0000000216197810 */ /* 0x000fc80007ffe0ff */
[----:B------:R-:W-:-:S05]  /*12a0*/  ISETP.EQ.OR P3, PT, R25, UR7, P2 ;  /* 0x0000000719007c0c */ /* 0x000fca0009762670 */
[----:B------:R-:W1:Y:S01]  /*12b0*/  @!P4 LDC R45, c[0x0][0x10] ;  /* 0x00000400ff2dcb82 */ /* 0x000e620000000800 */
[----:B------:R-:W-:Y:S01]  /*12c0*/  @!P4 LOP3.LUT R16, R32, 0x1, RZ, 0xc0, !PT ;  /* 0x000000012010c812 */ /* 0x000fe200078ec0ff */
[----:B------:R-:W2:Y:S01]  /*12d0*/  @!P5 S2R R11, SR_CTAID.Y ;  /* 0x00000000000bd919 */ /* 0x000ea20000002600 */
[----:B------:R-:W3:Y:S05]  /*12e0*/  @!P4 S2R R14, SR_CTAID.Y ;  /* 0x00000000000ec919 */ /* 0x000eea0000002600 */
[----:B------:R-:W2:Y:S08]  /*12f0*/  @!P5 LDC R10, c[0x0][0x10] ;  /* 0x00000400ff0adb82 */ /* 0x000eb00000000800 */
[----:B------:R-:W4:Y:S08]  /*1300*/  @!P4 LDC.64 R8, c[0x0][0x248] ;  /* 0x00009200ff08cb82 */ /* 0x000f300000000a00 */
[----:B------:R-:W5:Y:S01]  /*1310*/  @!P5 LDC.64 R26, c[0x0][0x248] ;  /* 0x00009200ff1adb82 */ /* 0x000f620000000a00 */
[----:B-1----:R-:W-:-:S04]  /*1320*/  @!P4 IMAD R16, R16, R45, RZ ;  /* 0x0000002d1010c224 */ /* 0x002fc800078e02ff */
[-C--:B------:R-:W-:Y:S02]  /*1330*/  @!P4 IMAD R16, R16, R23.reuse, RZ ;  /* 0x000000171010c224 */ /* 0x080fe400078e02ff */
[----:B--2---:R-:W-:Y:S01]  /*1340*/  @!P5 IMAD R15, R15, R10, R11 ;  /* 0x0000000a0f0fd224 */ /* 0x004fe200078e020b */
[----:B------:R-:W-:Y:S02]  /*1350*/  @!P5 LOP3.LUT R11, R32, 0x1, RZ, 0xc0, !PT ;  /* 0x00000001200bd812 */ /* 0x000fe400078ec0ff */
[----:B------:R-:W-:Y:S01]  /*1360*/  @!P4 SHF.L.U32 R17, R16, 0x1, RZ ;  /* 0x000000011011c819 */ /* 0x000fe200000006ff */
[----:B---3--:R-:W-:Y:S02]  /*1370*/  @!P4 IMAD R45, R45, R22, R14 ;  /* 0x000000162d2dc224 */ /* 0x008fe400078e020e */
[----:B------:R-:W-:Y:S02]  /*1380*/  @!P5 IMAD R10, R11, R10, RZ ;  /* 0x0000000a0b0ad224 */ /* 0x000fe400078e02ff */
[----:B----4-:R-:W-:Y:S01]  /*1390*/  @!P4 IMAD.WIDE R8, R17, 0x4, R8 ;  /* 0x000000041108c825 */ /* 0x010fe200078e0208 */
[----:B------:R-:W1:Y:S03]  /*13a0*/  @!P3 S2R R11, SR_CTAID.Y ;  /* 0x00000000000bb919 */ /* 0x000e660000002600 */
[----:B------:R-:W-:-:S02]  /*13b0*/  @!P5 IMAD R16, R10, R23, RZ ;  /* 0x000000170a10d224 */ /* 0x000fc400078e02ff */
[----:B------:R-:W2:Y:S01]  /*13c0*/  @!P3 LDC R10, c[0x0][0x10] ;  /* 0x00000400ff0abb82 */ /* 0x000ea20000000800 */
[----:B------:R-:W-:Y:S02]  /*13d0*/  @!P4 IMAD.WIDE.U32 R8, R45, 0x8, R8 ;  /* 0x000000082d08c825 */ /* 0x000fe400078e0008 */
[----:B------:R-:W-:-:S04]  /*13e0*/  @!P5 SHF.L.U32 R17, R16, 0x1, RZ ;  /* 0x000000011011d819 */ /* 0x000fc800000006ff */
[----:B------:R-:W0:Y:S01]  /*13f0*/  @!P4 LDG.E.64 R8, desc[UR8][R8.64] ;  /* 0x000000080808c981 */ /* 0x000e22000c1e1b00 */
[----:B-----5:R-:W-:Y:S01]  /*1400*/  @!P5 IMAD.WIDE R26, R17, 0x4, R26 ;  /* 0x00000004111ad825 */ /* 0x020fe200078e021a */
[----:B------:R-:W-:-:S04]  /*1410*/  IADD3 R17, R22, 0x3, RZ ;  /* 0x0000000316117810 */ /* 0x000fc80007ffe0ff */
[----:B------:R-:W-:Y:S01]  /*1420*/  ISETP.EQ.OR P1, PT, R17, UR7, P2 ;  /* 0x0000000711007c0c */ /* 0x000fe20009722670 */
[----:B------:R-:W-:Y:S01]  /*1430*/  @!P5 IMAD.WIDE.U32 R26, R15, 0x8, R26 ;  /* 0x000000080f1ad825 */ /* 0x000fe200078e001a */
[----:B------:R-:W-:-:S05]  /*1440*/  @!P3 LOP3.LUT R15, R32, 0x1, RZ, 0xc0, !PT ;  /* 0x00000001200fb812 */ /* 0x000fca00078ec0ff */
[----:B--2---:R-:W-:-:S06]  /*1450*/  @!P3 IMAD R16, R15, R10, RZ ;  /* 0x0000000a0f10b224 */ /* 0x004fcc00078e02ff */
[----:B------:R-:W2:Y:S01]  /*1460*/  @!P1 S2R R14, SR_CTAID.Y ;  /* 0x00000000000e9919 */ /* 0x000ea20000002600 */
[----:B------:R-:W3:Y:S01]  /*1470*/  @!P1 LDC R15, c[0x0][0x10] ;  /* 0x00000400ff0f9b82 */ /* 0x000ee20000000800 */
[----:B------:R-:W-:Y:S02]  /*1480*/  @!P3 IMAD R16, R16, R23, RZ ;  /* 0x000000171010b224 */ /* 0x000fe400078e02ff */
[----:B-1----:R-:W-:-:S03]  /*1490*/  @!P3 IMAD R25, R25, R10, R11 ;  /* 0x0000000a1919b224 */ /* 0x002fc600078e020b */
[----:B------:R-:W-:Y:S02]  /*14a0*/  @!P3 SHF.L.U32 R45, R16, 0x1, RZ ;  /* 0x00000001102db819 */ /* 0x000fe400000006ff */
[----:B------:R-:W1:Y:S01]  /*14b0*/  @!P3 LDC.64 R10, c[0x0][0x248] ;  /* 0x00009200ff0abb82 */ /* 0x000e620000000a00 */
[----:B------:R-:W-:-:S05]  /*14c0*/  @!P1 LOP3.LUT R16, R32, 0x1, RZ, 0xc0, !PT ;  /* 0x0000000120109812 */ /* 0x000fca00078ec0ff */
[----:B---3--:R-:W-:-:S04]  /*14d0*/  @!P1 IMAD R16, R16, R15, RZ ;  /* 0x0000000f10109224 */ /* 0x008fc800078e02ff */
[----:B------:R-:W-:Y:S02]  /*14e0*/  @!P1 IMAD R16, R16, R23, RZ ;  /* 0x0000001710109224 */ /* 0x000fe400078e02ff */
[----:B--2---:R-:W-:Y:S02]  /*14f0*/  @!P1 IMAD R17, R17, R15, R14 ;  /* 0x0000000f11119224 */ /* 0x004fe400078e020e */
[----:B------:R-:W2:Y:S01]  /*1500*/  @!P1 LDC.64 R14, c[0x0][0x248] ;  /* 0x00009200ff0e9b82 */ /* 0x000ea20000000a00 */
[----:B-1----:R-:W-:Y:S01]  /*1510*/  @!P3 IMAD.WIDE R10, R45, 0x4, R10 ;  /* 0x000000042d0ab825 */ /* 0x002fe200078e020a */
[----:B------:R-:W-:-:S05]  /*1520*/  @!P1 SHF.L.U32 R45, R16, 0x1, RZ ;  /* 0x00000001102d9819 */ /* 0x000fca00000006ff */
[----:B--2---:R-:W-:-:S04]  /*1530*/  @!P1 IMAD.WIDE R14, R45, 0x4, R14 ;  /* 0x000000042d0e9825 */ /* 0x004fc800078e020e */
[----:B------:R-:W-:Y:S02]  /*1540*/  @!P3 IMAD.WIDE.U32 R44, R25, 0x8, R10 ;  /* 0x00000008192cb825 */ /* 0x000fe400078e000a */
[----:B------:R-:W2:Y:S02]  /*1550*/  @!P5 LDG.E.64 R10, desc[UR8][R26.64] ;  /* 0x000000081a0ad981 */ /* 0x000ea4000c1e1b00 */
        /* <DEDUP_REMOVED lines=15> */
.L_x_1513:
[----:B------:R-:W-:-:S13]  /*1650*/  LOP3.LUT P1, R14, R23, 0x3, RZ, 0xc0, !PT ;  /* 0x00000003170e7812 */ /* 0x000fda000782c0ff */
        /* <DEDUP_REMOVED lines=18> */
.L_x_1516:
[----:B------:R-:W-:Y:S05]  /*1780*/  BSYNC B0 ;  /* 0x0000000000007941 */ /* 0x000fea0003800000 */
.L_x_1515:
[----:B------:R-:W-:Y:S05]  /*1790*/  @!P3 BRA `(.L_x_1510) ;  /* 0x00000000007cb947 */ /* 0x000fea0003800000 */
[C---:B------:R-:W-:Y:S02]  /*17a0*/  IADD3 R24, R22.reuse, 0x1, RZ ;  /* 0x0000000116187810 */ /* 0x040fe40007ffe0ff */
[----:B------:R-:W-:Y:S02]  /*17b0*/  IADD3 R22, R22, 0x2, RZ ;  /* 0x0000000216167810 */ /* 0x000fe40007ffe0ff */
[----:B------:R-:W-:Y:S02]  /*17c0*/  ISETP.EQ.OR P3, PT, R24, UR7, P2 ;  /* 0x0000000718007c0c */ /* 0x000fe40009762670 */
[----:B------:R-:W-:-:S04]  /*17d0*/  ISETP.EQ.OR P1, PT, R22, UR7, P2 ;  /* 0x0000000716007c0c */ /* 0x000fc80009722670 */
[----:B------:R-:W-:-:S07]  /*17e0*/  ISETP.EQ.OR P1, PT, R14, 0x2, P1 ;  /* 0x000000020e00780c */ /* 0x000fce0000f22670 */
[----:B------:R-:W1:Y:S01]  /*17f0*/  @!P3 LDC R26, c[0x0][0x10] ;  /* 0x00000400ff1abb82 */ /* 0x000e620000000800 */
[----:B------:R-:W2:Y:S01]  /*1800*/  @!P3 S2R R25, SR_CTAID.Y ;  /* 0x000000000019b919 */ /* 0x000ea20000002600 */
[----:B------:R-:W-:-:S04]  /*1810*/  @!P3 LOP3.LUT R15, R32, 0x1, RZ, 0xc0, !PT ;  /* 0x00000001200fb812 */ /* 0x000fc800078ec0ff */
[----:B------:R-:W3:Y:S02]  /*1820*/  @!P1 S2R R17, SR_CTAID.Y ;  /* 0x0000000000119919 */ /* 0x000ee40000002600 */
[----:B------:R-:W4:Y:S08]  /*1830*/  @!P1 LDC R16, c[0x0][0x10] ;  /* 0x00000400ff109b82 */ /* 0x000f300000000800 */
[----:B------:R-:W5:Y:S08]  /*1840*/  @!P3 LDC.64 R10, c[0x0][0x248] ;  /* 0x00009200ff0abb82 */ /* 0x000f700000000a00 */
[----:B------:R-:W0:Y:S01]  /*1850*/  @!P1 LDC.64 R8, c[0x0][0x248] ;  /* 0x00009200ff089b82 */ /* 0x000e220000000a00 */
[----:B-1----:R-:W-:Y:S01]  /*1860*/  @!P3 IMAD R14, R15, R26, RZ ;  /* 0x0000001a0f0eb224 */ /* 0x002fe200078e02ff */
[----:B------:R-:W-:-:S03]  /*1870*/  @!P1 LOP3.LUT R15, R32, 0x1, RZ, 0xc0, !PT ;  /* 0x00000001200f9812 */ /* 0x000fc600078ec0ff */
[----:B------:R-:W-:Y:S02]  /*1880*/  @!P3 IMAD R14, R14, R23, RZ ;  /* 0x000000170e0eb224 */ /* 0x000fe400078e02ff */
[----:B----4-:R-:W-:-:S03]  /*1890*/  @!P1 IMAD R44, R15, R16, RZ ;  /* 0x000000100f2c9224 */ /* 0x010fc600078e02ff */
[----:B------:R-:W-:Y:S01]  /*18a0*/  @!P3 SHF.L.U32 R15, R14, 0x1, RZ ;  /* 0x000000010e0fb819 */ /* 0x000fe200000006ff */
[----:B--2---:R-:W-:Y:S02]  /*18b0*/  @!P3 IMAD R25, R24, R26, R25 ;  /* 0x0000001a1819b224 */ /* 0x004fe400078e0219 */
[----:B------:R-:W-:Y:S02]  /*18c0*/  @!P1 IMAD R44, R44, R23, RZ ;  /* 0x000000172c2c9224 */ /* 0x000fe400078e02ff */
[----:B---3--:R-:W-:Y:S02]  /*18d0*/  @!P1 IMAD R17, R22, R16, R17 ;  /* 0x0000001016119224 */ /* 0x008fe400078e0211 */
[----:B-----5:R-:W-:Y:S01]  /*18e0*/  @!P3 IMAD.WIDE R14, R15, 0x4, R10 ;  /* 0x000000040f0eb825 */ /* 0x020fe200078e020a */
[----:B------:R-:W-:-:S05]  /*18f0*/  @!P1 SHF.L.U32 R23, R44, 0x1, RZ ;  /* 0x000000012c179819 */ /* 0x000fca00000006ff */
[----:B0-----:R-:W-:-:S04]  /*1900*/  @!P1 IMAD.WIDE R10, R23, 0x4, R8 ;  /* 0x00000004170a9825 */ /* 0x001fc800078e0208 */
        /* <DEDUP_REMOVED lines=8> */
.L_x_1510:
[----:B------:R-:W-:Y:S01]  /*1990*/  ULDC.64 UR12, c[0x0][0x218] ;  /* 0x00008600000c7ab9 */ /* 0x000fe20000000a00 */
[----:B------:R-:W-:Y:S01]  /*19a0*/  LOP3.LUT P1, RZ, R6, UR7, RZ, 0xfc, !PT ;  /* 0x0000000706ff7c12 */ /* 0x000fe2000f82fcff */
[----:B------:R-:W2:Y:S01]  /*19b0*/  S2UR UR6, SR_CgaCtaId ;  /* 0x00000000000679c3 */ /* 0x000ea20000008800 */
[----:B------:R-:W-:Y:S01]  /*19c0*/  ISETP.EQ.U32.AND P3, PT, RZ, UR12, PT ;  /* 0x0000000cff007c0c */ /* 0x000fe2000bf62070 */
[----:B------:R-:W-:Y:S01]  /*19d0*/  UMOV UR5, 0x400 ;  /* 0x0000040000057882 */ /* 0x000fe20000000000 */
[----:B------:R-:W-:Y:S02]  /*19e0*/  IADD3 R27, R39, R2, RZ ;  /* 0x00000002271b7210 */ /* 0x000fe40007ffe0ff */
[----:B------:R-:W-:Y:S01]  /*19f0*/  ISETP.EQ.OR.EX P1, PT, RZ, UR13, P1, P3 ;  /* 0x0000000dff007c0c */ /* 0x000fe20008f22730 */
[----:B------:R-:W-:Y:S02]  /*1a00*/  ULDC.64 UR12, c[0x0][0x278] ;  /* 0x00009e00000c7ab9 */ /* 0x000fe40000000a00 */
        /* <DEDUP_REMOVED lines=8> */
[----:B------:R0:W-:Y:S02]  /*1a90*/  @!P2 STS.64 [UR5+0xc0], R12 ;  /* 0x0000c00cff00a988 */ /* 0x0001e40008000a05 */
[----:B---3--:R-:W-:-:S04]  /*1aa0*/  IMAD.WIDE R10, R27, 0x4, R8 ;  /* 0x000000041b0a7825 */ /* 0x008fc800078e0208 */
[----:B----4-:R-:W-:-:S05]  /*1ab0*/  @!P1 IMAD.WIDE R22, R38, 0x8, R14 ;  /* 0x0000000826169825 */ /* 0x010fca00078e020e */
[----:B------:R1:W-:Y:S01]  /*1ac0*/  @!P1 STG.E.64 desc[UR8][R22.64], R16 ;  /* 0x0000001016009986 */ /* 0x0003e2000c101b08 */
[----:B------:R-:W-:Y:S06]  /*1ad0*/  BAR.SYNC.DEFER_BLOCKING 0x0 ;  /* 0x0000000000007b1d */ /* 0x000fec0000010000 */
[----:B------:R2:W3:Y:S04]  /*1ae0*/  LDG.E.64 R8, desc[UR8][R24.64] ;  /* 0x0000000818087981 */ /* 0x0004e8000c1e1b00 */
[----:B------:R-:W3:Y:S01]  /*1af0*/  LDG.E.64 R10, desc[UR8][R10.64] ;  /* 0x000000080a0a7981 */ /* 0x000ee2000c1e1b00 */
[----:B------:R-:W-:-:S02]  /*1b00*/  ISETP.NE.AND P4, PT, RZ, UR10, PT ;  /* 0x0000000aff007c0c */ /* 0x000fc4000bf85270 */
[----:B0-----:R-:W-:Y:S01]  /*1b10*/  SHF.L.U32 R13, R31, 0x10, RZ ;  /* 0x000000101f0d7819 */ /* 0x001fe200000006ff */
[----:B------:R-:W0:Y:S01]  /*1b20*/  LDS.64 R14, [UR5+0xc0] ;  /* 0x0000c005ff0e7984 */ /* 0x000e220008000a00 */
[----:B-1----:R-:W-:Y:S02]  /*1b30*/  SHF.L.U32 R17, R0, 0x10, RZ ;  /* 0x0000001000117819 */ /* 0x002fe400000006ff */
[----:B------:R-:W-:Y:S02]  /*1b40*/  SHF.L.U32 R21, R21, 0x10, RZ ;  /* 0x0000001015157819 */ /* 0x000fe400000006ff */
[----:B------:R-:W-:Y:S02]  /*1b50*/  SHF.L.U32 R23, R30, 0x10, RZ ;  /* 0x000000101e177819 */ /* 0x000fe400000006ff */
[----:B------:R-:W-:Y:S02]  /*1b60*/  SHF.L.U32 R19, R19, 0x10, RZ ;  /* 0x0000001013137819 */ /* 0x000fe400000006ff */
[----:B------:R-:W-:-:S02]  /*1b70*/  SHF.L.U32 R27, R28, 0x10, RZ ;  /* 0x000000101c1b7819 */ /* 0x000fc400000006ff */
[----:B--2---:R-:W-:Y:S02]  /*1b80*/  SHF.L.U32 R25, R18, 0x10, RZ ;  /* 0x0000001012197819 */ /* 0x004fe400000006ff */
[----:B------:R-:W-:Y:S02]  /*1b90*/  ISETP.GE.U32.AND P2, PT, R36, UR12, PT ;  /* 0x0000000c24007c0c */ /* 0x000fe4000bf46070 */
[----:B------:R-:W-:Y:S02]  /*1ba0*/  ISETP.GE.U32.AND P3, PT, R35, UR12, PT ;  /* 0x0000000c23007c0c */ /* 0x000fe4000bf66070 */
[----:B------:R-:W-:Y:S02]  /*1bb0*/  ISETP.GE.AND.EX P2, PT, R7, UR13, PT, P2 ;  /* 0x0000000d07007c0c */ /* 0x000fe4000bf46320 */
[----:B------:R-:W-:Y:S02]  /*1bc0*/  ISETP.GE.AND.EX P3, PT, R5, UR13, PT, P3 ;  /* 0x0000000d05007c0c */ /* 0x000fe4000bf66330 */
[----:B------:R-:W-:-:S02]  /*1bd0*/  ISETP.GT.U32.OR P2, PT, R6, 0x27f, P2 ;  /* 0x0000027f0600780c */ /* 0x000fc40001744470 */
[----:B------:R-:W-:Y:S01]  /*1be0*/  ISETP.GT.U32.OR P3, PT, R6, 0x27f, P3 ;  /* 0x0000027f0600780c */ /* 0x000fe20001f64470 */
[----:B0-----:R-:W-:-:S04]  /*1bf0*/  FMUL.FTZ R14, R14, UR6 ;  /* 0x000000060e0e7c20 */ /* 0x001fc80008410000 */
[C---:B------:R-:W-:Y:S01]  /*1c00*/  FMUL.FTZ R2, R14.reuse, R14 ;  /* 0x0000000e0e027220 */ /* 0x040fe20000410000 */
[--C-:B------:R-:W-:Y:S01]  /*1c10*/  FADD.FTZ R13, R13, -R14.reuse ;  /* 0x8000000e0d0d7221 */ /* 0x100fe20000010000 */
[----:B------:R-:W-:Y:S01]  /*1c20*/  FADD.FTZ R17, R17, -R14 ;  /* 0x8000000e11117221 */ /* 0x000fe20000010000 */
[C---:B------:R-:W-:Y:S01]  /*1c30*/  FADD.FTZ R21, -R14.reuse, R21 ;  /* 0x000000150e157221 */ /* 0x040fe20000010100 */
[----:B------:R-:W-:Y:S01]  /*1c40*/  FFMA.FTZ R2, R15, UR6, -R2 ;  /* 0x000000060f027c23 */ /* 0x000fe20008010802 */
[--C-:B------:R-:W-:Y:S01]  /*1c50*/  FADD.FTZ R23, R23, -R14.reuse ;  /* 0x8000000e17177221 */ /* 0x100fe20000010000 */
[C---:B------:R-:W-:Y:S01]  /*1c60*/  FADD.FTZ R19, -R14.reuse, R19 ;  /* 0x000000130e137221 */ /* 0x040fe20000010100 */
[----:B------:R-:W-:Y:S01]  /*1c70*/  FADD.FTZ R27, R27, -R14 ;  /* 0x8000000e1b1b7221 */ /* 0x000fe20000010000 */
[----:B------:R-:W-:Y:S01]  /*1c80*/  FADD.FTZ R25, -R14, R25 ;  /* 0x000000190e197221 */ /* 0x000fe20000010100 */
[----:B------:R-:W-:-:S13]  /*1c90*/  FSETP.GTU.FTZ.AND P1, PT, R2, RZ, PT ;  /* 0x000000ff0200720b */ /* 0x000fda0003f3c000 */
[----:B------:R-:W0:Y:S02]  /*1ca0*/  @P1 LDC R15, c[0x0][0x238] ;  /* 0x00008e00ff0f1b82 */ /* 0x000e240000000800 */
[----:B0-----:R-:W-:Y:S01]  /*1cb0*/  @P1 FADD.FTZ R12, R2, R15 ;  /* 0x0000000f020c1221 */ /* 0x001fe20000010000 */
[----:B------:R-:W-:Y:S02]  /*1cc0*/  MOV R2, 0x3f800000 ;  /* 0x3f80000000027802 */ /* 0x000fe40000000f00 */
[----:B------:R-:W-:-:S04]  /*1cd0*/  SHF.L.U32 R15, R20, 0x10, RZ ;  /* 0x00000010140f7819 */ /* 0x000fc800000006ff */
[----:B------:R-:W0:Y:S01]  /*1ce0*/  @P1 MUFU.RSQ R2, R12 ;  /* 0x0000000c00021308 */ /* 0x000e220000001400 */
[----:B------:R-:W-:Y:S01]  /*1cf0*/  FADD.FTZ R15, -R14, R15 ;  /* 0x0000000f0e0f7221 */ /* 0x000fe20000010100 */
[----:B------:R-:W-:-:S04]  /*1d00*/  ISETP.GE.U32.AND P1, PT, R34, UR12, PT ;  /* 0x0000000c22007c0c */ /* 0x000fc8000bf26070 */
[----:B------:R-:W-:-:S04]  /*1d10*/  ISETP.GE.AND.EX P1, PT, R3, UR13, PT, P1 ;  /* 0x0000000d03007c0c */ /* 0x000fc8000bf26310 */
[----:B------:R-:W-:Y:S01]  /*1d20*/  ISETP.GT.U32.OR P1, PT, R6, 0x27f, P1 ;  /* 0x0000027f0600780c */ /* 0x000fe20000f24470 */
[-C--:B0-----:R-:W-:Y:S01]  /*1d30*/  FMUL.FTZ R13, R13, R2.reuse ;  /* 0x000000020d0d7220 */ /* 0x081fe20000410000 */
[-C--:B------:R-:W-:Y:S01]  /*1d40*/  FMUL.FTZ R17, R17, R2.reuse ;  /* 0x0000000211117220 */ /* 0x080fe20000410000 */
[-C--:B------:R-:W-:Y:S01]  /*1d50*/  FMUL.FTZ R16, R21, R2.reuse ;  /* 0x0000000215107220 */ /* 0x080fe20000410000 */
[-C--:B------:R-:W-:Y:S01]  /*1d60*/  FMUL.FTZ R18, R15, R2.reuse ;  /* 0x000000020f127220 */ /* 0x080fe20000410000 */
[-C--:B------:R-:W-:Y:S01]  /*1d70*/  FMUL.FTZ R23, R23, R2.reuse ;  /* 0x0000000217177220 */ /* 0x080fe20000410000 */
[-C--:B------:R-:W-:Y:S01]  /*1d80*/  FMUL.FTZ R20, R19, R2.reuse ;  /* 0x0000000213147220 */ /* 0x080fe20000410000 */
[-C--:B------:R-:W-:Y:S01]  /*1d90*/  FMUL.FTZ R27, R27, R2.reuse ;  /* 0x000000021b1b7220 */ /* 0x080fe20000410000 */
[----:B------:R-:W-:Y:S01]  /*1da0*/  FMUL.FTZ R22, R25, R2 ;  /* 0x0000000219167220 */ /* 0x000fe20000410000 */
[C-C-:B---3--:R-:W-:Y:S01]  /*1db0*/  FFMA.FTZ R14, R8.reuse, R13, R10.reuse ;  /* 0x0000000d080e7223 */ /* 0x148fe2000001000a */
[C-C-:B------:R-:W-:Y:S01]  /*1dc0*/  FFMA.FTZ R12, R8.reuse, R17, R10.reuse ;  /* 0x00000011080c7223 */ /* 0x140fe2000001000a */
[C-C-:B------:R-:W-:Y:S01]  /*1dd0*/  FFMA.FTZ R2, R8.reuse, R23, R10.reuse ;  /* 0x0000001708027223 */ /* 0x140fe2000001000a */
[----:B------:R-:W-:Y:S01]  /*1de0*/  FFMA.FTZ R0, R8, R27, R10 ;  /* 0x0000001b08007223 */ /* 0x000fe2000001000a */
[C-C-:B------:R-:W-:Y:S01]  /*1df0*/  FFMA.FTZ R17, R9.reuse, R18, R11.reuse ;  /* 0x0000001209117223 */ /* 0x140fe2000001000b */
[C-C-:B------:R-:W-:Y:S01]  /*1e00*/  FFMA.FTZ R15, R9.reuse, R20, R11.reuse ;  /* 0x00000014090f7223 */ /* 0x140fe2000001000b */
[C-C-:B------:R-:W-:Y:S01]  /*1e10*/  FFMA.FTZ R13, R9.reuse, R22, R11.reuse ;  /* 0x00000016090d7223 */ /* 0x140fe2000001000b */
[----:B------:R-:W-:Y:S01]  /*1e20*/  FFMA.FTZ R19, R9, R16, R11 ;  /* 0x0000001009137223 */ /* 0x000fe2000001000b */
[----:B------:R-:W-:Y:S06]  /*1e30*/  @!P4 BRA `(.L_x_1517) ;  /* 0x000000000028c947 */ /* 0x000fec0003800000 */
        /* <DEDUP_REMOVED lines=9> */
[----:B-1----:R-:W-:-:S07]  /*1ed0*/  FMUL.FTZ R19, R19, R16 ;  /* 0x0000001013137220 */ /* 0x002fce0000410000 */
.L_x_1517:
[----:B------:R-:W-:Y:S04]  /*1ee0*/  BSSY B0, `(.L_x_1518) ;  /* 0x000000e000007945 */ /* 0x000fe80003800000 */
[----:B------:R-:W-:Y:S05]  /*1ef0*/  @!P0 BRA `(.L_x_1519) ;  /* 0x0000000000308947 */ /* 0x000fea0003800000 */
        /* <DEDUP_REMOVED lines=12> */
.L_x_1519:
[----:B------:R-:W-:Y:S05]  /*1fc0*/  BSYNC B0 ;  /* 0x0000000000007941 */ /* 0x000fea0003800000 */
.L_x_1518:
[----:B------:R-:W-:Y:S05]  /*1fd0*/  @!P4 BRA `(.L_x_1520) ;  /* 0x000000000028c947 */ /* 0x000fea0003800000 */
        /* <DEDUP_REMOVED lines=10> */
.L_x_1520:
[----:B------:R-:W-:Y:S04]  /*2080*/  BSSY B0, `(.L_x_1521) ;  /* 0x000000e000007945 */ /* 0x000fe80003800000 */
        /* <DEDUP_REMOVED lines=9> */
[----:B0-----:R-:W-:-:S02]  /*2120*/  LEA R10, P2, R8, UR12, 0x1 ;  /* 0x0000000c080a7c11 */ /* 0x001fc4000f8408ff */
[----:B------:R-:W-:-:S04]  /*2130*/  IADD3 R7, R9, R7, RZ ;  /* 0x0000000709077210 */ /* 0x000fc80007ffe0ff */
[----:B------:R-:W-:-:S05]  /*2140*/  LEA.HI.X R11, R8, UR13, R7, 0x1, P2 ;  /* 0x0000000d080b7c11 */ /* 0x000fca00090f0c07 */
[----:B------:R1:W-:Y:S02]  /*2150*/  STG.E desc[UR8][R10.64], R17 ;  /* 0x000000110a007986 */ /* 0x0003e4000c101908 */
.L_x_1522:
[----:B------:R-:W-:Y:S05]  /*2160*/  BSYNC B0 ;  /* 0x0000000000007941 */ /* 0x000fea0003800000 */
.L_x_1521:
[----:B------:R-:W-:Y:S05]  /*2170*/  @!P4 BRA `(.L_x_1523) ;  /* 0x000000000028c947 */ /* 0x000fea0003800000 */
        /* <DEDUP_REMOVED lines=10> */
.L_x_1523:
[----:B------:R-:W-:Y:S04]  /*2220*/  BSSY B0, `(.L_x_1524) ;  /* 0x000000e000007945 */ /* 0x000fe80003800000 */
[----:B------:R-:W-:Y:S05]  /*2230*/  @P3 BRA `(.L_x_1525) ;  /* 0x0000000000303947 */ /* 0x000fea0003800000 */
[----:B------:R-:W-:Y:S01]  /*2240*/  ULDC.64 UR12, c[0x0][0x270] ;  /* 0x00009c00000c7ab9 */ /* 0x000fe20000000a00 */
[----:B01----:R-:W-:Y:S01]  /*2250*/  MOV R10, R40 ;  /* 0x00000028000a7202 */ /* 0x003fe20000000f00 */
        /* <DEDUP_REMOVED lines=10> */
.L_x_1525:
[----:B------:R-:W-:Y:S05]  /*2300*/  BSYNC B0 ;  /* 0x0000000000007941 */ /* 0x000fea0003800000 */
.L_x_1524:
[----:B------:R-:W-:Y:S05]  /*2310*/  @!P4 BRA `(.L_x_1526) ;  /* 0x000000000028c947 */ /* 0x000fea0003800000 */
[----:B------:R-:W-:Y:S01]  /*2320*/  FMUL.FTZ R2, R0, -1.4426950216293334961 ;  /* 0xbfb8aa3b00027820 */ /* 0x000fe20000410000 */
[----:B------:R-:W-:-:S05]  /*2330*/  FMUL.FTZ R7, R13, -1.4426950216293334961 ;  /* 0xbfb8aa3b0d077820 */ /* 0x000fca0000410000 */
[----:B------:R-:W3:Y:S08]  /*2340*/  MUFU.EX2 R2, R2 ;  /* 0x0000000200027308 */ /* 0x000ef00000000800 */
[----:B------:R-:W2:Y:S01]  /*2350*/  MUFU.EX2 R7, R7 ;  /* 0x0000000700077308 */ /* 0x000ea20000000800 */
[----:B---3--:R-:W-:-:S07]  /*2360*/  FADD.FTZ R5, R2, 1 ;  /* 0x3f80000002057421 */ /* 0x008fce0000010000 */
[----:B------:R-:W3:Y:S01]  /*2370*/  MUFU.RCP R5, R5 ;  /* 0x0000000500057308 */ /* 0x000ee20000001000 */
[----:B--2---:R-:W-:-:S07]  /*2380*/  FADD.FTZ R8, R7, 1 ;  /* 0x3f80000007087421 */ /* 0x004fce0000010000 */
[----:B------:R-:W2:Y:S01]  /*2390*/  MUFU.RCP R8, R8 ;  /* 0x0000000800087308 */ /* 0x000ea20000001000 */
[----:B---3--:R-:W-:Y:S01]  /*23a0*/  FMUL.FTZ R0, R0, R5 ;  /* 0x0000000500007220 */ /* 0x008fe20000410000 */
[----:B--2---:R-:W-:-:S07]  /*23b0*/  FMUL.FTZ R13, R13, R8 ;  /* 0x000000080d0d7220 */ /* 0x004fce0000410000 */
.L_x_1526:
[----:B------:R-:W-:Y:S04]  /*23c0*/  BSSY B0, `(.L_x_1527) ;  /* 0x000000d000007945 */ /* 0x000fe80003800000 */
[----:B------:R-:W-:Y:S05]  /*23d0*/  @P1 BRA `(.L_x_1528) ;  /* 0x00000000002c1947 */ /* 0x000fea0003800000 */
[----:B------:R-:W-:Y:S01]  /*23e0*/  ULDC.64 UR12, c[0x0][0x270] ;  /* 0x00009c00000c7ab9 */ /* 0x000fe20000000a00 */
        /* <DEDUP_REMOVED lines=10> */
.L_x_1528:
[----:B------:R-:W-:Y:S05]  /*2490*/  BSYNC B0 ;  /* 0x0000000000007941 */ /* 0x000fea0003800000 */
.L_x_1527:
[----:B---3--:R-:W3:Y:S01]  /*24a0*/  LDC R3, c[0x0][0x10] ;  /* 0x00000400ff037b82 */ /* 0x008ee20000000800 */
[----:B------:R-:W-:Y:S02]  /*24b0*/  IADD3 R32, R32, 0x1, RZ ;  /* 0x0000000120207810 */ /* 0x000fe40007ffe0ff */
[----:B---3--:R-:W-:-:S04]  /*24c0*/  IADD3 R38, R3, R38, RZ ;  /* 0x0000002603267210 */ /* 0x008fc80007ffe0ff */
[----:B------:R-:W-:-:S13]  /*24d0*/  ISETP.GE.AND P1, PT, R38, UR4, PT ;  /* 0x0000000426007c0c */ /* 0x000fda000bf26270 */
[----:B------:R-:W-:Y:S05]  /*24e0*/  @!P1 BRA `(.L_x_1529) ;  /* 0xffffffdc004c9947 */ /* 0x000fea000383ffff */
[----:B------:R-:W-:Y:S05]  /*24f0*/  EXIT ;  /* 0x000000000000794d */ /* 0x000fea0003800000 */
.L_x_1530:
        /* <DEDUP_REMOVED lines=16> */
.L_x_2317:


//--------------------- .text._Z35group_norm_nhwc_fwd_one_pass_kernelI11Bf16IOFp32WLi512ELi20ELi640EEv26Group_norm_nhwc_fwd_params --------------------------
	.section	.text._Z35group_norm_nhwc_fwd_one_pass_kernelI11Bf16IOFp32WLi512ELi20ELi640EEv26Group_norm_nhwc_fwd_params,"ax",@progbits
	.align	128
        .global         _Z35group_norm_nhwc_fwd_one_pass_kernelI11Bf16IOFp32WLi512ELi20ELi640EEv26Group_norm_nhwc_fwd_params
        .type           _Z35group_norm_nhwc_fwd_one_pass_kernelI11Bf16IOFp32WLi512ELi20ELi640EEv26Group_norm_nhwc_fwd_params,@function
        .size           _Z35group_norm_nhwc_fwd_one_pass_kernelI11Bf16IOFp32WLi512ELi20ELi640EEv26Group_norm_nhwc_fwd_params,(.L_x_2318 - _Z35group_norm_nhwc_fwd_one_pass_kernelI11Bf16IOFp32WLi512ELi20ELi640EEv26Group_norm_nhwc_fwd_params)
        .other          _Z35group_norm_nhwc_fwd_one_pass_kernelI11Bf16IOFp32WLi512ELi20ELi640EEv26Group_norm_nhwc_fwd_params,@"STO_CUDA_ENTRY STV_DEFAULT"
_Z35group_norm_nhwc_fwd_one_pass_kernelI11Bf16IOFp32WLi512ELi20ELi640EEv26Group_norm_nhwc_fwd_params:
.text._Z35group_norm_nhwc_fwd_one_pass_kernelI11Bf16IOFp32WLi512ELi20ELi640EEv26Group_norm_nhwc_fwd_params:
        /* <DEDUP_REMOVED lines=15> */
[----:B0-----:R-:W-:Y:S01]  /*00f0*/  IMAD.WIDE.U32 R2, R7, -0x33333333, RZ ;  /* 0xcccccccd07027825 */ /* 0x001fe200078e00ff */
[----:B------:R-:W-:-:S04]  /*0100*/  SHF.R.S32.HI R0, RZ, 0x1f, R7 ;  /* 0x0000001fff007819 */ /* 0x000fc80000011407 */
[----:B------:R-:W-:Y:S02]  /*0110*/  SHF.R.U32.HI R2, RZ, 0x3, R3 ;  /* 0x00000003ff027819 */ /* 0x000fe40000011603 */
[----:B------:R-:W-:Y:S01]  /*0120*/  LEA.HI R0, R0, R7, RZ, 0x5 ;  /* 0x0000000700007211 */ /* 0x000fe200078f28ff */
[----:B--2---:R-:W-:Y:S02]  /*0130*/  ULEA UR5, UR6, UR5, 0x18 ;  /* 0x0000000506057291 */ /* 0x004fe4000f8ec03f */
[----:B-1----:R-:W-:Y:S01]  /*0140*/  IMAD R33, R33, UR7, R2 ;  /* 0x0000000721217c24 */ /* 0x002fe2000f8e0202 */
[----:B------:R-:W-:Y:S01]  /*0150*/  SHF.R.S32.HI R0, RZ, 0x5, R0 ;  /* 0x00000005ff007819 */ /* 0x000fe20000011400 */
[----:B------:R-:W-:-:S03]  /*0160*/  IMAD R35, R2, -0xa, R7 ;  /* 0xfffffff602237824 */ /* 0x000fc600078e0207 */
[----:B------:R-:W-:Y:S02]  /*0170*/  ISETP.GE.U32.AND P0, PT, R33, UR8, PT ;  /* 0x0000000821007c0c */ /* 0x000fe4000bf06070 */
[----:B------:R-:W-:Y:S02]  /*0180*/  SHF.R.S32.HI R6, RZ, 0x1f, R33 ;  /* 0x0000001fff067819 */ /* 0x000fe40000011421 */
[----:B------:R-:W-:Y:S02]  /*0190*/  SHF.L.U32 R35, R35, 0x1, RZ ;  /* 0x0000000123237819 */ /* 0x000fe400000006ff */
[----:B------:R-:W-:Y:S01]  /*01a0*/  ISETP.GE.AND.EX P0, PT, R6, UR9, PT, P0 ;  /* 0x0000000906007c0c */ /* 0x000fe2000bf06300 */
[----:B------:R-:W-:Y:S01]  /*01b0*/  ULDC.64 UR8, c[0x0][0x208] ;  /* 0x0000820000087ab9 */ /* 0x000fe20000000a00 */
[----:B------:R-:W-:Y:S02]  /*01c0*/  LEA R29, R0, UR5, 0x3 ;  /* 0x00000005001d7c11 */ /* 0x000fe4000f8e18ff */
[----:B------:R-:W-:-:S02]  /*01d0*/  ISETP.LT.U32.AND P0, PT, R7, 0x280, !P0 ;  /* 0x000002800700780c */ /* 0x000fc40004701070 */
[C---:B------:R-:W-:Y:S02]  /*01e0*/  IADD3 R32, R33.reuse, 0x40, RZ ;  /* 0x0000004021207810 */ /* 0x040fe40007ffe0ff */
[C---:B------:R-:W-:Y:S02]  /*01f0*/  IADD3 R31, R33.reuse, 0x80, RZ ;  /* 0x00000080211f7810 */ /* 0x040fe40007ffe0ff */
[----:B------:R-:W-:-:S07]  /*0200*/  IADD3 R30, R33, 0xc0, RZ ;  /* 0x000000c0211e7810 */ /* 0x000fce0007ffe0ff */
.L_x_1564:
[----:B01----:R-:W0:Y:S01]  /*0210*/  LDC R11, c[0x0][0x288] ;  /* 0x0000a200ff0b7b82 */ /* 0x003e220000000800 */
[----:B------:R-:W-:Y:S01]  /*0220*/  ULDC.64 UR14, c[0x0][0x278] ;  /* 0x00009e00000e7ab9 */ /* 0x000fe20000000a00 */
[----:B------:R-:W-:Y:S01]  /*0230*/  IADD3 R21, R33, 0x100, RZ ;  /* 0x0000010021157810 */ /* 0x000fe20007ffe0ff */
[----:B------:R-:W-:Y:S01]  /*0240*/  ULDC.64 UR12, c[0x0][0x280] ;  /* 0x0000a000000c7ab9 */ /* 0x000fe20000000a00 */
[----:B------:R-:W-:Y:S02]  /*0250*/  ISETP.GE.U32.AND P4, PT, R31, UR14, PT ;  /* 0x0000000e1f007c0c */ /* 0x000fe4000bf86070 */
[----:B---3--:R-:W-:Y:S02]  /*0260*/  SHF.R.S32.HI R23, RZ, 0x1f, R21 ;  /* 0x0000001fff177819 */ /* 0x008fe40000011415 */
[----:B------:R-:W1:Y:S01]  /*0270*/  @P0 LDC.64 R14, c[0x0][0x220] ;  /* 0x00008800ff0e0b82 */ /* 0x000e620000000a00 */
[----:B0-2---:R-:W-:-:S04]  /*0280*/  IABS R5, R11 ;  /* 0x0000000b00057213 */ /* 0x005fc80000000000 */
[----:B------:R-:W0:Y:S08]  /*0290*/  I2F.RP R0, R5 ;  /* 0x0000000500007306 */ /* 0x000e300000209400 */
[----:B0-----:R-:W0:Y:S02]  /*02a0*/  MUFU.RCP R0, R0 ;  /* 0x0000000000007308 */ /* 0x001e240000001000 */
[----:B0-----:R-:W-:-:S06]  /*02b0*/  IADD3 R2, R0, 0xffffffe, RZ ;  /* 0x0ffffffe00027810 */ /* 0x001fcc0007ffe0ff */
[----:B------:R0:W2:Y:S02]  /*02c0*/  F2I.FTZ.U32.TRUNC.NTZ R3, R2 ;  /* 0x0000000200037305 */ /* 0x0000a4000021f000 */
        /* <DEDUP_REMOVED lines=8> */
[----:B------:R-:W-:Y:S01]  /*0350*/  IMAD R0, R5, R0, R4 ;  /* 0x0000000005007224 */ /* 0x000fe200078e0204 */
[----:B------:R-:W-:-:S04]  /*0360*/  SHF.R.S32.HI R4, RZ, 0x1f, R31 ;  /* 0x0000001fff047819 */ /* 0x000fc8000001141f */
[----:B------:R-:W-:Y:S02]  /*0370*/  ISETP.GT.U32.AND P2, PT, R5, R0, PT ;  /* 0x000000000500720c */ /* 0x000fe40003f44070 */
[----:B------:R-:W-:-:S04]  /*0380*/  ISETP.GE.AND.EX P4, PT, R4, UR15, PT, P4 ;  /* 0x0000000f04007c0c */ /* 0x000fc8000bf86340 */
[----:B------:R-:W-:-:S07]  /*0390*/  ISETP.GT.U32.OR P4, PT, R7, 0x27f, P4 ;  /* 0x0000027f0700780c */ /* 0x000fce0002784470 */
[-C--:B------:R-:W-:Y:S02]  /*03a0*/  @!P2 IADD3 R0, R0, -R5.reuse, RZ ;  /* 0x800000050000a210 */ /* 0x080fe40007ffe0ff */
[----:B------:R-:W-:Y:S02]  /*03b0*/  @!P2 IADD3 R3, R3, 0x1, RZ ;  /* 0x000000010303a810 */ /* 0x000fe40007ffe0ff */
[----:B------:R-:W-:Y:S02]  /*03c0*/  ISETP.GE.U32.AND P1, PT, R0, R5, PT ;  /* 0x000000050000720c */ /* 0x000fe40003f26070 */
[----:B------:R-:W-:Y:S01]  /*03d0*/  LOP3.LUT R0, R34, R11, RZ, 0x3c, !PT ;  /* 0x0000000b22007212 */ /* 0x000fe200078e3cff */
[----:B------:R-:W0:Y:S01]  /*03e0*/  @!P4 LDC.64 R12, c[0x0][0x270] ;  /* 0x00009c00ff0ccb82 */ /* 0x000e220000000a00 */
[----:B------:R-:W-:Y:S02]  /*03f0*/  ISETP.NE.AND P2, PT, R11, RZ, PT ;  /* 0x000000ff0b00720c */ /* 0x000fe40003f45270 */
[----:B------:R-:W-:-:S02]  /*0400*/  ISETP.GE.AND P3, PT, R0, RZ, PT ;  /* 0x000000ff0000720c */ /* 0x000fc40003f66270 */
[----:B------:R-:W-:-:S05]  /*0410*/  SHF.R.S32.HI R5, RZ, 0x1f, R32 ;  /* 0x0000001fff057819 */ /* 0x000fca0000011420 */
[----:B------:R-:W-:-:S04]  /*0420*/  @P1 IADD3 R3, R3, 0x1, RZ ;  /* 0x0000000103031810 */ /* 0x000fc80007ffe0ff */
[----:B------:R-:W-:-:S04]  /*0430*/  MOV R9, R3 ;  /* 0x0000000300097202 */ /* 0x000fc80000000f00 */
[----:B------:R-:W-:Y:S02]  /*0440*/  @!P3 IADD3 R9, -R9, RZ, RZ ;  /* 0x000000ff0909b210 */ /* 0x000fe40007ffe1ff */
[----:B------:R-:W-:Y:S02]  /*0450*/  ISETP.GE.U32.AND P3, PT, R32, UR14, PT ;  /* 0x0000000e20007c0c */ /* 0x000fe4000bf66070 */
[----:B------:R-:W-:Y:S02]  /*0460*/  @!P2 LOP3.LUT R9, RZ, R11, RZ, 0x33, !PT ;  /* 0x0000000bff09a212 */ /* 0x000fe400078e33ff */
[----:B------:R-:W-:Y:S01]  /*0470*/  ISETP.GE.AND.EX P3, PT, R5, UR15, PT, P3 ;  /* 0x0000000f05007c0c */ /* 0x000fe2000bf66330 */
[----:B0-----:R-:W-:Y:S01]  /*0480*/  @!P4 IMAD R20, R4, R12, RZ ;  /* 0x0000000c0414c224 */ /* 0x001fe200078e02ff */
[----:B------:R-:W-:Y:S02]  /*0490*/  IADD3 R3, -R9, RZ, RZ ;  /* 0x000000ff09037210 */ /* 0x000fe40007ffe1ff */
[----:B------:R-:W-:Y:S01]  /*04a0*/  ISETP.GT.U32.OR P3, PT, R7, 0x27f, P3 ;  /* 0x0000027f0700780c */ /* 0x000fe20001f64470 */
[----:B------:R-:W-:Y:S01]  /*04b0*/  @!P4 IMAD R20, R31, R13, R20 ;  /* 0x0000000d1f14c224 */ /* 0x000fe200078e0214 */
[----:B------:R-:W-:Y:S01]  /*04c0*/  SHF.R.S32.HI R0, RZ, 0x1f, R9 ;  /* 0x0000001fff007819 */ /* 0x000fe20000011409 */
[----:B------:R-:W-:Y:S01]  /*04d0*/  IMAD R3, R11, R3, R34 ;  /* 0x000000030b037224 */ /* 0x000fe200078e0222 */
[----:B------:R-:W-:Y:S01]  /*04e0*/  ISETP.GE.U32.AND P2, PT, R30, UR14, PT ;  /* 0x0000000e1e007c0c */ /* 0x000fe2000bf46070 */
[----:B------:R-:W0:Y:S02]  /*04f0*/  @P0 LDC.64 R10, c[0x0][0x270] ;  /* 0x00009c00ff0a0b82 */ /* 0x000e240000000a00 */
[----:B------:R-:W-:-:S02]  /*0500*/  IMAD R3, R3, 0x14, RZ ;  /* 0x0000001403037824 */ /* 0x000fc400078e02ff */
[----:B------:R-:W-:-:S03]  /*0510*/  IMAD R0, R0, UR12, RZ ;  /* 0x0000000c00007c24 */ /* 0x000fc6000f8e02ff */
[----:B------:R-:W-:Y:S01]  /*0520*/  IADD3 R40, P1, R35, R3, RZ ;  /* 0x0000000323287210 */ /* 0x000fe20007f3e0ff */
[----:B------:R-:W2:Y:S01]  /*0530*/  @!P3 LDC.64 R16, c[0x0][0x270] ;  /* 0x00009c00ff10bb82 */ /* 0x000ea20000000a00 */
[----:B------:R-:W-:Y:S02]  /*0540*/  IMAD R43, R9, UR13, R0 ;  /* 0x0000000d092b7c24 */ /* 0x000fe4000f8e0200 */
[----:B------:R-:W-:Y:S02]  /*0550*/  LEA.HI.X.SX32 R41, R3, R2, 0x1, P1 ;  /* 0x0000000203297211 */ /* 0x000fe400008f0eff */
[----:B------:R-:W-:Y:S02]  /*0560*/  ISETP.GE.U32.AND P1, PT, R21, UR14, PT ;  /* 0x0000000e15007c0c */ /* 0x000fe4000bf26070 */
[----:B------:R-:W-:Y:S01]  /*0570*/  SHF.R.S32.HI R2, RZ, 0x1f, R30 ;  /* 0x0000001fff027819 */ /* 0x000fe2000001141e */
[----:B------:R-:W3:Y:S01]  /*0580*/  @!P3 LDC.64 R18, c[0x0][0x220] ;  /* 0x00008800ff12bb82 */ /* 0x000ee20000000a00 */
[----:B------:R-:W-:Y:S01]  /*0590*/  ISETP.GE.AND.EX P1, PT, R23, UR15, PT, P1 ;  /* 0x0000000f17007c0c */ /* 0x000fe2000bf26310 */
[----:B------:R-:W-:Y:S01]  /*05a0*/  IMAD.WIDE.U32 R40, R9, UR12, R40 ;  /* 0x0000000c09287c25 */ /* 0x000fe2000f8e0028 */
[----:B------:R-:W-:-:S02]  /*05b0*/  ISETP.GE.AND.EX P2, PT, R2, UR15, PT, P2 ;  /* 0x0000000f02007c0c */ /* 0x000fc4000bf46320 */
[----:B------:R-:W-:Y:S02]  /*05c0*/  ISETP.GT.U32.OR P1, PT, R7, 0x27f, P1 ;  /* 0x0000027f0700780c */ /* 0x000fe40000f24470 */
[----:B------:R-:W-:Y:S01]  /*05d0*/  IADD3 R43, R41, R43, RZ ;  /* 0x0000002b292b7210 */ /* 0x000fe20007ffe0ff */
[----:B------:R-:W4:Y:S01]  /*05e0*/  @!P4 LDC.64 R8, c[0x0][0x220] ;  /* 0x00008800ff08cb82 */ /* 0x000f220000000a00 */
[----:B------:R-:W-:Y:S01]  /*05f0*/  ISETP.GT.U32.OR P2, PT, R7, 0x27f, P2 ;  /* 0x0000027f0700780c */ /* 0x000fe20001744470 */
[----:B0-----:R-:W-:Y:S01]  /*0600*/  @P0 IMAD R0, R6, R10, RZ ;  /* 0x0000000a06000224 */ /* 0x001fe200078e02ff */
[-C--:B------:R-:W-:Y:S02]  /*0610*/  @P0 MOV R42, R40.reuse ;  /* 0x00000028002a0202 */ /* 0x080fe40000000f00 */
[----:B------:R-:W-:Y:S01]  /*0620*/  @!P3 MOV R26, R40 ;  /* 0x00000028001ab202 */ /* 0x000fe20000000f00 */
[----:B------:R-:W-:Y:S01]  /*0630*/  @P0 IMAD R0, R33, R11, R0 ;  /* 0x0000000b21000224 */ /* 0x000fe200078e0200 */
[-C--:B------:R-:W-:Y:S01]  /*0640*/  @!P3 MOV R27, R43.reuse ;  /* 0x0000002b001bb202 */ /* 0x080fe20000000f00 */
[----:B--2---:R-:W-:Y:S01]  /*0650*/  @!P3 IMAD R22, R5, R16, RZ ;  /* 0x000000100516b224 */ /* 0x004fe200078e02ff */
[----:B------:R-:W-:Y:S01]  /*0660*/  @!P4 MOV R38, R40 ;  /* 0x000000280026c202 */ /* 0x000fe20000000f00 */
[----:B------:R-:W-:Y:S01]  /*0670*/  @P0 IMAD.WIDE.U32 R24, R33, R10, R42 ;  /* 0x0000000a21180225 */ /* 0x000fe200078e002a */
[----:B------:R-:W-:-:S03]  /*0680*/  @!P4 MOV R39, R43 ;  /* 0x0000002b0027c202 */ /* 0x000fc60000000f00 */
[C---:B------:R-:W-:Y:S01]  /*0690*/  @!P3 IMAD R22, R32.reuse, R17, R22 ;  /* 0x000000112016b224 */ /* 0x040fe200078e0216 */
[----:B------:R-:W-:Y:S01]  /*06a0*/  @P0 IADD3 R0, R25, R0, RZ ;  /* 0x0000000019000210 */ /* 0x000fe20007ffe0ff */
[----:B------:R-:W-:Y:S01]  /*06b0*/  @!P3 IMAD.WIDE.U32 R26, R32, R16, R26 ;  /* 0x00000010201ab225 */ /* 0x000fe200078e001a */
[----:B-1----:R-:W-:Y:S01]  /*06c0*/  @P0 LEA R36, P5, R24, R14, 0x1 ;  /* 0x0000000e18240211 */ /* 0x002fe200078a08ff */
[----:B------:R-:W0:Y:S02]  /*06d0*/  @!P1 LDC.64 R16, c[0x0][0x270] ;  /* 0x00009c00ff109b82 */ /* 0x000e240000000a00 */
[----:B------:R-:W-:Y:S01]  /*06e0*/  @!P4 IMAD.WIDE.U32 R12, R31, R12, R38 ;  /* 0x0000000c1f0cc225 */ /* 0x000fe200078e0026 */
[----:B------:R-:W-:Y:S02]  /*06f0*/  @!P3 IADD3 R14, R27, R22, RZ ;  /* 0x000000161b0eb210 */ /* 0x000fe40007ffe0ff */
[----:B---3--:R-:W-:Y:S02]  /*0700*/  @!P3 LEA R18, P6, R26, R18, 0x1 ;  /* 0x000000121a12b211 */ /* 0x008fe400078c08ff */
[----:B------:R-:W-:Y:S01]  /*0710*/  IADD3 R22, R33, 0x140, RZ ;  /* 0x0000014021167810 */ /* 0x000fe20007ffe0ff */
[----:B------:R-:W1:Y:S01]  /*0720*/  @!P2 LDC.64 R10, c[0x0][0x270] ;  /* 0x00009c00ff0aab82 */ /* 0x000e620000000a00 */
[----:B------:R-:W-:-:S02]  /*0730*/  @P0 LEA.HI.X R37, R24, R15, R0, 0x1, P5 ;  /* 0x0000000f18250211 */ /* 0x000fc400028f0c00 */
[----:B------:R-:W-:Y:S02]  /*0740*/  MOV R0, RZ ;  /* 0x000000ff00007202 */ /* 0x000fe40000000f00 */
[----:B------:R-:W-:Y:S02]  /*0750*/  @!P3 LEA.HI.X R19, R26, R19, R14, 0x1, P6 ;  /* 0x000000131a13b211 */ /* 0x000fe400030f0c0e */
[----:B------:R-:W-:Y:S02]  /*0760*/  @!P4 IADD3 R20, R13, R20, RZ ;  /* 0x000000140d14c210 */ /* 0x000fe40007ffe0ff */
[----:B----4-:R-:W-:Y:S01]  /*0770*/  @!P4 LEA R14, P6, R12, R8, 0x1 ;  /* 0x000000080c0ec211 */ /* 0x010fe200078c08ff */
[----:B------:R2:W3:Y:S01]  /*0780*/  @!P3 LDG.E R0, desc[UR8][R18.64] ;  /* 0x000000081200b981 */ /* 0x0004e2000c1e1900 */
[----:B------:R-:W-:Y:S02]  /*0790*/  ISETP.GE.U32.AND P5, PT, R22, UR14, PT ;  /* 0x0000000e16007c0c */ /* 0x000fe4000bfa6070 */
[----:B------:R-:W-:-:S02]  /*07a0*/  SHF.R.S32.HI R25, RZ, 0x1f, R22 ;  /* 0x0000001fff197819 */ /* 0x000fc40000011416 */
[----:B------:R-:W-:Y:S02]  /*07b0*/  @!P4 LEA.HI.X R15, R12, R9, R20, 0x1, P6 ;  /* 0x000000090c0fc211 */ /* 0x000fe400030f0c14 */
[----:B------:R-:W-:Y:S01]  /*07c0*/  ISETP.GE.AND.EX P3, PT, R25, UR15, PT, P5 ;  /* 0x0000000f19007c0c */ /* 0x000fe2000bf66350 */
[----:B------:R-:W4:Y:S01]  /*07d0*/  @!P2 LDC.64 R8, c[0x0][0x220] ;  /* 0x00008800ff08ab82 */ /* 0x000f220000000a00 */
[----:B------:R-:W-:Y:S02]  /*07e0*/  CS2R R26, SRZ ;  /* 0x00000000001a7805 */ /* 0x000fe4000001ff00 */
[----:B------:R-:W-:Y:S02]  /*07f0*/  ISETP.GT.U32.OR P3, PT, R7, 0x27f, P3 ;  /* 0x0000027f0700780c */ /* 0x000fe40001f64470 */
[----:B--2---:R-:W-:Y:S01]  /*0800*/  IADD3 R19, R33, 0x180, RZ ;  /* 0x0000018021137810 */ /* 0x004fe20007ffe0ff */
[----:B0-----:R-:W-:Y:S01]  /*0810*/  @!P1 IMAD R38, R23, R16, RZ ;  /* 0x0000001017269224 */ /* 0x001fe200078e02ff */
[----:B------:R0:W2:Y:S01]  /*0820*/  @!P4 LDG.E R26, desc[UR8][R14.64] ;  /* 0x000000080e1ac981 */ /* 0x0000a2000c1e1900 */
[----:B------:R-:W5:Y:S01]  /*0830*/  @!P1 LDC.64 R12, c[0x0][0x220] ;  /* 0x00008800ff0c9b82 */ /* 0x000f620000000a00 */
[----:B------:R-:W-:-:S02]  /*0840*/  ISETP.GE.U32.AND P4, PT, R19, UR14, PT ;  /* 0x0000000e13007c0c */ /* 0x000fc4000bf86070 */
[----:B------:R-:W-:Y:S01]  /*0850*/  SHF.R.S32.HI R20, RZ, 0x1f, R19 ;  /* 0x0000001fff147819 */ /* 0x000fe20000011413 */
[----:B------:R-:W-:Y:S01]  /*0860*/  @!P1 IMAD R17, R21, R17, R38 ;  /* 0x0000001115119224 */ /* 0x000fe200078e0226 */
[----:B------:R-:W-:Y:S01]  /*0870*/  @!P2 MOV R38, R40 ;  /* 0x000000280026a202 */ /* 0x000fe20000000f00 */
[-C--:B-1----:R-:W-:Y:S01]  /*0880*/  @!P2 IMAD R24, R2, R10.reuse, RZ ;  /* 0x0000000a0218a224 */ /* 0x082fe200078e02ff */
[----:B------:R-:W-:Y:S01]  /*0890*/  ISETP.GE.AND.EX P4, PT, R20, UR15, PT, P4 ;  /* 0x0000000f14007c0c */ /* 0x000fe2000bf86340 */
[----:B------:R1:W2:Y:S01]  /*08a0*/  @P0 LDG.E R27, desc[UR8][R36.64] ;  /* 0x00000008241b0981 */ /* 0x0002a2000c1e1900 */
[----:B------:R-:W-:Y:S01]  /*08b0*/  @!P2 MOV R39, R43 ;  /* 0x0000002b0027a202 */ /* 0x000fe20000000f00 */
[----:B0-----:R-:W0:Y:S01]  /*08c0*/  @!P3 LDC.64 R14, c[0x0][0x270] ;  /* 0x00009c00ff0ebb82 */ /* 0x001e220000000a00 */
[----:B------:R-:W-:Y:S01]  /*08d0*/  IADD3 R18, R33, 0x1c0, RZ ;  /* 0x000001c021127810 */ /* 0x000fe20007ffe0ff */
[C---:B------:R-:W-:Y:S01]  /*08e0*/  @!P2 IMAD R24, R30.reuse, R11, R24 ;  /* 0x0000000b1e18a224 */ /* 0x040fe200078e0218 */
[----:B------:R-:W-:Y:S01]  /*08f0*/  ISETP.GT.U32.OR P4, PT, R7, 0x27f, P4 ;  /* 0x0000027f0700780c */ /* 0x000fe20002784470 */
[----:B------:R-:W-:Y:S01]  /*0900*/  @!P2 IMAD.WIDE.U32 R10, R30, R10, R38 ;  /* 0x0000000a1e0aa225 */ /* 0x000fe200078e0026 */
[----:B------:R-:W-:-:S02]  /*0910*/  ISETP.GE.U32.AND P5, PT, R18, UR14, PT ;  /* 0x0000000e12007c0c */ /* 0x000fc4000bfa6070 */
[----:B------:R-:W-:Y:S02]  /*0920*/  SHF.R.S32.HI R23, RZ, 0x1f, R18 ;  /* 0x0000001fff177819 */ /* 0x000fe40000011412 */
[----:B------:R-:W-:Y:S02]  /*0930*/  @!P2 IADD3 R24, R11, R24, RZ ;  /* 0x000000180b18a210 */ /* 0x000fe40007ffe0ff */
[----:B----4-:R-:W-:Y:S02]  /*0940*/  @!P2 LEA R38, P6, R10, R8, 0x1 ;  /* 0x000000080a26a211 */ /* 0x010fe400078c08ff */
[----:B------:R-:W-:Y:S02]  /*0950*/  ISETP.GE.AND.EX P5, PT, R23, UR15, PT, P5 ;  /* 0x0000000f17007c0c */ /* 0x000fe4000bfa6350 */
[----:B------:R-:W-:Y:S02]  /*0960*/  @!P1 MOV R44, R40 ;  /* 0x00000028002c9202 */ /* 0x000fe40000000f00 */
[----:B------:R-:W-:-:S02]  /*0970*/  @!P1 MOV R45, R43 ;  /* 0x0000002b002d9202 */ /* 0x000fc40000000f00 */
[----:B------:R-:W-:Y:S02]  /*0980*/  @!P2 LEA.HI.X R39, R10, R9, R24, 0x1, P6 ;  /* 0x000000090a27a211 */ /* 0x000fe400030f0c18 */
[----:B------:R-:W-:Y:S01]  /*0990*/  ISETP.GT.U32.OR P5, PT, R7, 0x27f, P5 ;  /* 0x0000027f0700780c */ /* 0x000fe20002fa4470 */
[----:B------:R-:W4:Y:S01]  /*09a0*/  @!P3 LDC.64 R8, c[0x0][0x220] ;  /* 0x00008800ff08bb82 */ /* 0x000f220000000a00 */
[----:B------:R-:W-:-:S07]  /*09b0*/  @!P1 IMAD.WIDE.U32 R44, R21, R16, R44 ;  /* 0x00000010152c9225 */ /* 0x000fce00078e002c */
[----:B------:R-:W4:Y:S01]  /*09c0*/  @!P4 LDC.64 R10, c[0x0][0x270] ;  /* 0x00009c00ff0acb82 */ /* 0x000f220000000a00 */
[----:B------:R-:W-:Y:S02]  /*09d0*/  @!P1 IADD3 R17, R45, R17, RZ ;  /* 0x000000112d119210 */ /* 0x000fe40007ffe0ff */
[C---:B-----5:R-:W-:Y:S01]  /*09e0*/  @!P1 LEA R16, P6, R44.reuse, R12, 0x1 ;  /* 0x0000000c2c109211 */ /* 0x060fe200078c08ff */
[----:B0-----:R-:W-:Y:S01]  /*09f0*/  @!P3 IMAD R21, R25, R14, RZ ;  /* 0x0000000e1915b224 */ /* 0x001fe200078e02ff */
[----:B-1----:R-:W-:Y:S02]  /*0a00*/  @!P3 MOV R36, R40 ;  /* 0x000000280024b202 */ /* 0x002fe40000000f00 */
[----:B------:R-:W-:Y:S02]  /*0a10*/  @!P3 MOV R37, R43 ;  /* 0x0000002b0025b202 */ /* 0x000fe40000000f00 */
[----:B------:R-:W-:Y:S02]  /*0a20*/  @!P1 LEA.HI.X R17, R44, R13, R17, 0x1, P6 ;  /* 0x0000000d2c119211 */ /* 0x000fe400030f0c11 */
[----:B------:R-:W0:Y:S01]  /*0a30*/  @!P5 LDC.64 R12, c[0x0][0x270] ;  /* 0x00009c00ff0cdb82 */ /* 0x000e220000000a00 */
[----:B------:R-:W-:Y:S01]  /*0a40*/  MOV R25, RZ ;  /* 0x000000ff00197202 */ /* 0x000fe20000000f00 */
[----:B------:R-:W-:-:S02]  /*0a50*/  @!P3 IMAD R21, R22, R15, R21 ;  /* 0x0000000f1615b224 */ /* 0x000fc400078e0215 */
[----:B------:R-:W-:-:S03]  /*0a60*/  @!P3 IMAD.WIDE.U32 R36, R22, R14, R36 ;  /* 0x0000000e1624b225 */ /* 0x000fc600078e0024 */
[----:B------:R1:W5:Y:S01]  /*0a70*/  @!P1 LDG.E R25, desc[UR8][R16.64] ;  /* 0x0000000810199981 */ /* 0x000362000c1e1900 */
[----:B------:R-:W0:Y:S01]  /*0a80*/  @!P4 LDC.64 R14, c[0x0][0x220] ;  /* 0x00008800ff0ecb82 */ /* 0x000e220000000a00 */
[----:B------:R-:W-:Y:S02]  /*0a90*/  @!P3 IADD3 R21, R37, R21, RZ ;  /* 0x000000152515b210 */ /* 0x000fe40007ffe0ff */
[----:B----4-:R-:W-:Y:S01]  /*0aa0*/  @!P3 LEA R8, P1, R36, R8, 0x1 ;  /* 0x000000082408b211 */ /* 0x010fe200078208ff */
[----:B------:R-:W-:-:S04]  /*0ab0*/  @!P4 IMAD R20, R20, R10, RZ ;  /* 0x0000000a1414c224 */ /* 0x000fc800078e02ff */
[----:B-1----:R-:W1:Y:S01]  /*0ac0*/  @!P5 LDC.64 R16, c[0x0][0x220] ;  /* 0x00008800ff10db82 */ /* 0x002e620000000a00 */
[----:B------:R-:W-:Y:S02]  /*0ad0*/  MOV R24, RZ ;  /* 0x000000ff00187202 */ /* 0x000fe40000000f00 */
[----:B------:R-:W-:Y:S02]  /*0ae0*/  @!P3 LEA.HI.X R9, R36, R9, R21, 0x1, P1 ;  /* 0x000000092409b211 */ /* 0x000fe400008f0c15 */
[----:B------:R-:W-:Y:S01]  /*0af0*/  CS2R R36, SRZ ;  /* 0x0000000000247805 */ /* 0x000fe2000001ff00 */
[----:B------:R-:W-:Y:S01]  /*0b00*/  @!P4 IMAD R11, R19, R11, R20 ;  /* 0x0000000b130bc224 */ /* 0x000fe200078e0214 */
[----:B------:R-:W-:Y:S01]  /*0b10*/  @!P4 MOV R20, R40 ;  /* 0x000000280014c202 */ /* 0x000fe20000000f00 */
[----:B------:R-:W4:Y:S01]  /*0b20*/  @!P2 LDG.E R24, desc[UR8][R38.64] ;  /* 0x000000082618a981 */ /* 0x000f22000c1e1900 */
[----:B------:R-:W-:Y:S01]  /*0b30*/  @!P4 MOV R21, R43 ;  /* 0x0000002b0015c202 */ /* 0x000fe20000000f00 */
[----:B0-----:R-:W-:-:S02]  /*0b40*/  @!P5 IMAD R23, R23, R12, RZ ;  /* 0x0000000c1717d224 */ /* 0x001fc400078e02ff */
[----:B------:R0:W4:Y:S01]  /*0b50*/  @!P3 LDG.E R36, desc[UR8][R8.64] ;  /* 0x000000080824b981 */ /* 0x000122000c1e1900 */
[----:B------:R-:W-:Y:S01]  /*0b60*/  @!P4 IMAD.WIDE.U32 R20, R19, R10, R20 ;  /* 0x0000000a1314c225 */ /* 0x000fe200078e0014 */
[----:B0-----:R-:W-:Y:S02]  /*0b70*/  @!P5 MOV R8, R40 ;  /* 0x000000280008d202 */ /* 0x001fe40000000f00 */
[----:B------:R-:W-:Y:S01]  /*0b80*/  @!P5 MOV R9, R43 ;  /* 0x0000002b0009d202 */ /* 0x000fe20000000f00 */
[----:B------:R-:W-:Y:S01]  /*0b90*/  @!P5 IMAD R13, R18, R13, R23 ;  /* 0x0000000d120dd224 */ /* 0x000fe200078e0217 */
[----:B------:R-:W-:Y:S02]  /*0ba0*/  @!P4 IADD3 R10, R21, R11, RZ ;  /* 0x0000000b150ac210 */ /* 0x000fe40007ffe0ff */
[----:B------:R-:W-:Y:S01]  /*0bb0*/  @!P4 LEA R14, P1, R20, R14, 0x1 ;  /* 0x0000000e140ec211 */ /* 0x000fe200078208ff */
[----:B------:R-:W-:-:S03]  /*0bc0*/  @!P5 IMAD.WIDE.U32 R8, R18, R12, R8 ;  /* 0x0000000c1208d225 */ /* 0x000fc600078e0008 */
[----:B------:R-:W-:Y:S02]  /*0bd0*/  @!P4 LEA.HI.X R15, R20, R15, R10, 0x1, P1 ;  /* 0x0000000f140fc211 */ /* 0x000fe400008f0c0a */
[----:B------:R-:W-:Y:S02]  /*0be0*/  @!P5 IADD3 R10, R9, R13, RZ ;  /* 0x0000000d090ad210 */ /* 0x000fe40007ffe0ff */
[C---:B-1----:R-:W-:Y:S01]  /*0bf0*/  @!P5 LEA R16, P1, R8.reuse, R16, 0x1 ;  /* 0x000000100810d211 */ /* 0x042fe200078208ff */
[----:B------:R-:W4:Y:S01]  /*0c00*/  @!P4 LDG.E R37, desc[UR8][R14.64] ;  /* 0x000000080e25c981 */ /* 0x000f22000c1e1900 */
[----:B------:R-:W-:Y:S02]  /*0c10*/  MOV R38, RZ ;  /* 0x000000ff00267202 */ /* 0x000fe40000000f00 */
[----:B------:R-:W-:-:S05]  /*0c20*/  @!P5 LEA.HI.X R17, R8, R17, R10, 0x1, P1 ;  /* 0x000000110811d211 */ /* 0x000fca00008f0c0a */
[----:B------:R0:W4:Y:S02]  /*0c30*/  @!P5 LDG.E R38, desc[UR8][R16.64] ;  /* 0x000000081026d981 */ /* 0x000124000c1e1900 */
[----:B0-----:R-:W0:Y:S02]  /*0c40*/  S2R R16, SR_LANEID ;  /* 0x0000000000107919 */ /* 0x001e240000000000 */
[----:B0-----:R-:W-:Y:S02]  /*0c50*/  ISETP.GT.AND P1, PT, R16, 0x1e, PT ;  /* 0x0000001e1000780c */ /* 0x001fe40003f24270 */
[----:B---3--:R-:W-:-:S04]  /*0c60*/  PRMT R10, R0, 0x7632, R10 ;  /* 0x00007632000a7816 */ /* 0x008fc8000000000a */
[----:B------:R-:W-:Y:S02]  /*0c70*/  SHF.L.U32 R13, R10, 0x10, RZ ;  /* 0x000000100a0d7819 */ /* 0x000fe400000006ff */
[----:B------:R-:W-:-:S03]  /*0c80*/  SHF.L.U32 R10, R0, 0x10, RZ ;  /* 0x00000010000a7819 */ /* 0x000fc600000006ff */
[----:B------:R-:W-:Y:S01]  /*0c90*/  FMUL.FTZ R15, R13, R13 ;  /* 0x0000000d0d0f7220 */ /* 0x000fe20000410000 */
[----:B--2---:R-:W-:-:S04]  /*0ca0*/  PRMT R8, R27, 0x7632, R8 ;  /* 0x000076321b087816 */ /* 0x004fc80000000008 */
[----:B------:R-:W-:Y:S02]  /*0cb0*/  SHF.L.U32 R9, R8, 0x10, RZ ;  /* 0x0000001008097819 */ /* 0x000fe400000006ff */
[----:B------:R-:W-:-:S03]  /*0cc0*/  SHF.L.U32 R8, R27, 0x10, RZ ;  /* 0x000000101b087819 */ /* 0x000fc600000006ff */
[----:B------:R-:W-:Y:S01]  /*0cd0*/  FMUL.FTZ R11, R9, R9 ;  /* 0x00000009090b7220 */ /* 0x000fe20000410000 */
[----:B------:R-:W-:Y:S01]  /*0ce0*/  PRMT R12, R26, 0x7632, R12 ;  /* 0x000076321a0c7816 */ /* 0x000fe2000000000c */
[C---:B------:R-:W-:Y:S02]  /*0cf0*/  FADD.FTZ R9, R8.reuse, R9 ;  /* 0x0000000908097221 */ /* 0x040fe40000010000 */
[----:B------:R-:W-:Y:S01]  /*0d00*/  FFMA.FTZ R11, R8, R8, R11 ;  /* 0x00000008080b7223 */ /* 0x000fe2000001000b */
[----:B------:R-:W-:Y:S01]  /*0d10*/  SHF.L.U32 R17, R12, 0x10, RZ ;  /* 0x000000100c117819 */ /* 0x000fe200000006ff */
[C---:B------:R-:W-:Y:S01]  /*0d20*/  FADD.FTZ R8, R10.reuse, R13 ;  /* 0x0000000d0a087221 */ /* 0x040fe20000010000 */
[----:B------:R-:W-:Y:S01]  /*0d30*/  FADD.FTZ R9, RZ, R9 ;  /* 0x00000009ff097221 */ /* 0x000fe20000010000 */
[----:B------:R-:W-:Y:S01]  /*0d40*/  FFMA.FTZ R10, R10, R10, R15 ;  /* 0x0000000a0a0a7223 */ /* 0x000fe2000001000f */
[----:B------:R-:W-:Y:S01]  /*0d50*/  FADD.FTZ R11, RZ, R11 ;  /* 0x0000000bff0b7221 */ /* 0x000fe20000010000 */
[----:B------:R-:W-:Y:S01]  /*0d60*/  SHF.L.U32 R12, R26, 0x10, RZ ;  /* 0x000000101a0c7819 */ /* 0x000fe200000006ff */
[----:B------:R-:W-:Y:S01]  /*0d70*/  FADD.FTZ R8, R9, R8 ;  /* 0x0000000809087221 */ /* 0x000fe20000010000 */
[----:B------:R-:W-:Y:S01]  /*0d80*/  FMUL.FTZ R9, R17, R17 ;  /* 0x0000001111097220 */ /* 0x000fe20000410000 */
[----:B------:R-:W-:-:S02]  /*0d90*/  FADD.FTZ R10, R11, R10 ;  /* 0x0000000a0b0a7221 */ /* 0x000fc40000010000 */
[C---:B------:R-:W-:Y:S01]  /*0da0*/  FADD.FTZ R17, R12.reuse, R17 ;  /* 0x000000110c117221 */ /* 0x040fe20000010000 */
[----:B------:R-:W-:-:S04]  /*0db0*/  FFMA.FTZ R9, R12, R12, R9 ;  /* 0x0000000c0c097223 */ /* 0x000fc80000010009 */
[----:B------:R-:W-:Y:S01]  /*0dc0*/  FADD.FTZ R9, R10, R9 ;  /* 0x000000090a097221 */ /* 0x000fe20000010000 */
[----:B------:R-:W-:Y:S01]  /*0dd0*/  FADD.FTZ R8, R8, R17 ;  /* 0x0000001108087221 */ /* 0x000fe20000010000 */
[----:B-----5:R-:W-:-:S04]  /*0de0*/  PRMT R13, R25, 0x7632, R13 ;  /* 0x00007632190d7816 */ /* 0x020fc8000000000d */
[----:B------:R-:W-:Y:S02]  /*0df0*/  SHF.L.U32 R15, R13, 0x10, RZ ;  /* 0x000000100d0f7819 */ /* 0x000fe400000006ff */
[----:B----4-:R-:W-:-:S04]  /*0e00*/  PRMT R11, R24, 0x7632, R11 ;  /* 0x00007632180b7816 */ /* 0x010fc8000000000b */
[----:B------:R-:W-:Y:S02]  /*0e10*/  SHF.L.U32 R12, R11, 0x10, RZ ;  /* 0x000000100b0c7819 */ /* 0x000fe400000006ff */
[----:B------:R-:W-:-:S03]  /*0e20*/  SHF.L.U32 R11, R24, 0x10, RZ ;  /* 0x00000010180b7819 */ /* 0x000fc600000006ff */
[----:B------:R-:W-:Y:S01]  /*0e30*/  FMUL.FTZ R10, R12, R12 ;  /* 0x0000000c0c0a7220 */ /* 0x000fe20000410000 */
[----:B------:R-:W-:Y:S01]  /*0e40*/  PRMT R14, R36, 0x7632, R14 ;  /* 0x00007632240e7816 */ /* 0x000fe2000000000e */
[----:B------:R-:W-:Y:S01]  /*0e50*/  FADD.FTZ R13, R11, R12 ;  /* 0x0000000c0b0d7221 */ /* 0x000fe20000010000 */
[----:B------:R-:W-:Y:S01]  /*0e60*/  SHF.L.U32 R12, R25, 0x10, RZ ;  /* 0x00000010190c7819 */ /* 0x000fe200000006ff */
[----:B------:R-:W-:Y:S01]  /*0e70*/  FFMA.FTZ R10, R11, R11, R10 ;  /* 0x0000000b0b0a7223 */ /* 0x000fe2000001000a */
[----:B------:R-:W-:Y:S01]  /*0e80*/  FMUL.FTZ R11, R15, R15 ;  /* 0x0000000f0f0b7220 */ /* 0x000fe20000410000 */
[----:B------:R-:W-:Y:S01]  /*0e90*/  FADD.FTZ R8, R8, R13 ;  /* 0x0000000d08087221 */ /* 0x000fe20000010000 */
[----:B------:R-:W-:Y:S01]  /*0ea0*/  SHF.L.U32 R13, R14, 0x10, RZ ;  /* 0x000000100e0d7819 */ /* 0x000fe200000006ff */
[----:B------:R-:W-:Y:S01]  /*0eb0*/  FADD.FTZ R15, R12, R15 ;  /* 0x0000000f0c0f7221 */ /* 0x000fe20000010000 */
[----:B------:R-:W-:Y:S01]  /*0ec0*/  FADD.FTZ R9, R9, R10 ;  /* 0x0000000a09097221 */ /* 0x000fe20000010000 */
[----:B------:R-:W-:Y:S01]  /*0ed0*/  SHF.L.U32 R10, R36, 0x10, RZ ;  /* 0x00000010240a7819 */ /* 0x000fe200000006ff */
[----:B------:R-:W-:Y:S01]  /*0ee0*/  FFMA.FTZ R12, R12, R12, R11 ;  /* 0x0000000c0c0c7223 */ /* 0x000fe2000001000b */
[----:B------:R-:W-:Y:S01]  /*0ef0*/  FMUL.FTZ R11, R13, R13 ;  /* 0x0000000d0d0b7220 */ /* 0x000fe20000410000 */
[----:B------:R-:W-:Y:S01]  /*0f00*/  FADD.FTZ R8, R8, R15 ;  /* 0x0000000f08087221 */ /* 0x000fe20000010000 */
[----:B------:R-:W-:Y:S01]  /*0f10*/  PRMT R14, R37, 0x7632, R14 ;  /* 0x00007632250e7816 */ /* 0x000fe2000000000e */
[----:B------:R-:W-:-:S03]  /*0f20*/  FADD.FTZ R13, R10, R13 ;  /* 0x0000000d0a0d7221 */ /* 0x000fc60000010000 */
[----:B------:R-:W-:Y:S01]  /*0f30*/  SHF.L.U32 R14, R14, 0x10, RZ ;  /* 0x000000100e0e7819 */ /* 0x000fe200000006ff */
[----:B------:R-:W-:Y:S01]  /*0f40*/  FADD.FTZ R9, R9, R12 ;  /* 0x0000000c09097221 */ /* 0x000fe20000010000 */
[----:B------:R-:W-:Y:S01]  /*0f50*/  FFMA.FTZ R10, R10, R10, R11 ;  /* 0x0000000a0a0a7223 */ /* 0x000fe2000001000b */
[----:B------:R-:W-:Y:S02]  /*0f60*/  PRMT R15, R38, 0x7632, R15 ;  /* 0x00007632260f7816 */ /* 0x000fe4000000000f */
[----:B------:R-:W-:Y:S01]  /*0f70*/  FMUL.FTZ R12, R14, R14 ;  /* 0x0000000e0e0c7220 */ /* 0x000fe20000410000 */
[----:B------:R-:W-:Y:S02]  /*0f80*/  SHF.L.U32 R11, R37, 0x10, RZ ;  /* 0x00000010250b7819 */ /* 0x000fe400000006ff */
[----:B------:R-:W-:Y:S01]  /*0f90*/  SHF.L.U32 R15, R15, 0x10, RZ ;  /* 0x000000100f0f7819 */ /* 0x000fe200000006ff */
[----:B------:R-:W-:Y:S01]  /*0fa0*/  FADD.FTZ R9, R9, R10 ;  /* 0x0000000a09097221 */ /* 0x000fe20000010000 */
[----:B------:R-:W-:Y:S01]  /*0fb0*/  FADD.FTZ R8, R8, R13 ;  /* 0x0000000d08087221 */ /* 0x000fe20000010000 */
[----:B------:R-:W-:Y:S01]  /*0fc0*/  SHF.L.U32 R10, R38, 0x10, RZ ;  /* 0x00000010260a7819 */ /* 0x000fe200000006ff */
[C---:B------:R-:W-:Y:S01]  /*0fd0*/  FADD.FTZ R13, R11.reuse, R14 ;  /* 0x0000000e0b0d7221 */ /* 0x040fe20000010000 */
[----:B------:R-:W-:Y:S01]  /*0fe0*/  FFMA.FTZ R12, R11, R11, R12 ;  /* 0x0000000b0b0c7223 */ /* 0x000fe2000001000c */
[----:B------:R-:W-:-:S02]  /*0ff0*/  FMUL.FTZ R11, R15, R15 ;  /* 0x0000000f0f0b7220 */ /* 0x000fc40000410000 */
[----:B------:R-:W-:Y:S01]  /*1000*/  FADD.FTZ R15, R10, R15 ;  /* 0x0000000f0a0f7221 */ /* 0x000fe20000010000 */
[----:B------:R-:W-:Y:S01]  /*1010*/  FADD.FTZ R8, R8, R13 ;  /* 0x0000000d08087221 */ /* 0x000fe20000010000 */
[----:B------:R-:W-:Y:S01]  /*1020*/  FADD.FTZ R9, R9, R12 ;  /* 0x0000000c09097221 */ /* 0x000fe20000010000 */
[----:B------:R-:W-:Y:S02]  /*1030*/  FFMA.FTZ R10, R10, R10, R11 ;  /* 0x0000000a0a0a7223 */ /* 0x000fe4000001000b */
[----:B------:R-:W-:Y:S02]  /*1040*/  FADD.FTZ R8, R8, R15 ;  /* 0x0000000f08087221 */ /* 0x000fe40000010000 */
[----:B------:R-:W-:-:S03]  /*1050*/  FADD.FTZ R9, R9, R10 ;  /* 0x0000000a09097221 */ /* 0x000fc60000010000 */
        /* <DEDUP_REMOVED lines=21> */
[C---:B------:R-:W-:Y:S02]  /*11b0*/  ISETP.GT.AND P1, PT, R16.reuse, 0xf, PT ;  /* 0x0000000f1000780c */ /* 0x040fe40003f24270 */
[----:B------:R-:W-:Y:S02]  /*11c0*/  ISETP.NE.AND P2, PT, R16, RZ, PT ;  /* 0x000000ff1000720c */ /* 0x000fe40003f45270 */
[----:B------:R-:W-:Y:S01]  /*11d0*/  ISETP.NE.AND P3, PT, R7, RZ, PT ;  /* 0x000000ff0700720c */ /* 0x000fe20003f65270 */
[----:B------:R-:W-:Y:S08]  /*11e0*/  BSSY B0, `(.L_x_1531) ;  /* 0x0000039000007945 */ /* 0x000ff00003800000 */
[----:B0-----:R-:W-:Y:S01]  /*11f0*/  @!P1 FADD.FTZ R8, R8, R11 ;  /* 0x0000000b08089221 */ /* 0x001fe20000010000 */
[----:B-1----:R-:W-:-:S05]  /*1200*/  @!P1 FADD.FTZ R9, R9, R10 ;  /* 0x0000000a09099221 */ /* 0x002fca0000010000 */
        /* <DEDUP_REMOVED lines=12> */
[----:B------:R-:W-:Y:S01]  /*12d0*/  FADD.FTZ R44, R16, R19 ;  /* 0x00000013102c7221 */ /* 0x000fe20000010000 */
[----:B0-----:R-:W0:Y:S02]  /*12e0*/  LDS.128 R8, [UR5+0x50] ;  /* 0x00005005ff087984 */ /* 0x001e240008000c00 */
        /* <DEDUP_REMOVED lines=22> */
[----:B------:R-:W-:Y:S02]  /*1450*/  FADD.FTZ R44, R44, R13 ;  /* 0x0000000d2c2c7221 */ /* 0x000fe40000010000 */
[----:B------:R-:W2:Y:S01]  /*1460*/  LDS.64 R12, [UR5+0xb0] ;  /* 0x0000b005ff0c7984 */ /* 0x000ea20008000a00 */
        /* <DEDUP_REMOVED lines=15> */
[----:B------:R-:W-:-:S07]  /*1560*/  FADD.FTZ R9, R44, R13 ;  /* 0x0000000d2c097221 */ /* 0x000fce0000010000 */
.L_x_1532:
[----:B------:R-:W-:Y:S05]  /*1570*/  BSYNC B0 ;  /* 0x0000000000007941 */ /* 0x000fea0003800000 */
.L_x_1531:
        /* <DEDUP_REMOVED lines=12> */
[----:B------:R-:W3:Y:S01]  /*1640*/  LDC.64 R12, c[0x0][0x248] ;  /* 0x00009200ff0c7b82 */ /* 0x000ee20000000a00 */
[----:B-1----:R-:W-:-:S04]  /*1650*/  IMAD R22, R21, R14, RZ ;  /* 0x0000000e15167224 */ /* 0x002fc800078e02ff */
[----:B------:R-:W-:-:S05]  /*1660*/  IMAD R10, R22, R20, RZ ;  /* 0x00000014160a7224 */ /* 0x000fca00078e02ff */
[----:B------:R-:W-:Y:S02]  /*1670*/  SHF.L.U32 R23, R10, 0x1, RZ ;  /* 0x000000010a177819 */ /* 0x000fe400000006ff */
[----:B------:R-:W1:Y:S01]  /*1680*/  LDC.64 R10, c[0x0][0x240] ;  /* 0x00009000ff0a7b82 */ /* 0x000e620000000a00 */
[----:B--2---:R-:W-:Y:S02]  /*1690*/  IADD3 R39, R22, R15, RZ ;  /* 0x0000000f16277210 */ /* 0x004fe40007ffe0ff */
[----:B---3--:R-:W-:-:S04]  /*16a0*/  IMAD.WIDE R12, R23, 0x4, R12 ;  /* 0x00000004170c7825 */ /* 0x008fc800078e020c */
[----:B------:R-:W-:-:S04]  /*16b0*/  IMAD R23, R14, UR7, R15 ;  /* 0x000000070e177c24 */ /* 0x000fc8000f8e020f */
[----:B------:R-:W-:Y:S01]  /*16c0*/  IMAD.WIDE.U32 R12, R23, 0x8, R12 ;  /* 0x00000008170c7825 */ /* 0x000fe200078e000c */
[----:B------:R-:W-:-:S04]  /*16d0*/  MOV R23, 0x1 ;  /* 0x0000000100177802 */ /* 0x000fc80000000f00 */
[----:B------:R1:W-:Y:S01]  /*16e0*/  STG.E.64 desc[UR8][R12.64], R8 ;  /* 0x000000080c007986 */ /* 0x0003e2000c101b08 */
[----:B------:R-:W-:Y:S01]  /*16f0*/  SEL R23, R23, 0xffffffff, !P1 ;  /* 0xffffffff17177807 */ /* 0x000fe20004800000 */
[----:B-1----:R-:W-:Y:S01]  /*1700*/  IMAD.WIDE.U32 R12, R39, 0x4, R10 ;  /* 0x00000004270c7825 */ /* 0x002fe200078e000a */
[----:B------:R-:W-:-:S04]  /*1710*/  SEL R39, R20, RZ, !P1 ;  /* 0x000000ff14277207 */ /* 0x000fc80004800000 */
        /* <DEDUP_REMOVED lines=8> */
.L_x_1535:
[----:B-1----:R-:W2:Y:S04]  /*17a0*/  LDG.E.STRONG.GPU R12, desc[UR8][R10.64] ;  /* 0x000000080a0c7981 */ /* 0x002ea8000c1ef900 */
[----:B--2---:R-:W-:Y:S01]  /*17b0*/  CCTL.IVALL ;  /* 0x00000000ff00798f */ /* 0x004fe20002000000 */
[----:B------:R-:W-:Y:S05]  /*17c0*/  YIELD ;  /* 0x0000000000007946 */ /* 0x000fea0003800000 */
[----:B------:R-:W-:-:S13]  /*17d0*/  ISETP.NE.AND P1, PT, R12, R39, PT ;  /* 0x000000270c00720c */ /* 0x000fda0003f25270 */
[----:B------:R-:W-:Y:S05]  /*17e0*/  @P1 BRA `(.L_x_1535) ;  /* 0xfffffffc00ec1947 */ /* 0x000fea000383ffff */
.L_x_1534:
        /* <DEDUP_REMOVED lines=11> */
.L_x_1537:
        /* <DEDUP_REMOVED lines=44> */
[----:B------:R-:W-:Y:S02]  /*1b60*/  @!P1 IMAD R11, R44, R11, RZ ;  /* 0x0000000b2c0b9224 */ /* 0x000fe400078e02ff */
[----:B------:R-:W0:Y:S02]  /*1b70*/  @!P1 LDC.64 R44, c[0x0][0x248] ;  /* 0x00009200ff2c9b82 */ /* 0x000e240000000a00 */
[----:B------:R-:W-:-:S05]  /*1b80*/  @!P1 IMAD R11, R11, R20, RZ ;  /* 0x000000140b0b9224 */ /* 0x000fca00078e02ff */
[----:B------:R-:W-:-:S05]  /*1b90*/  @!P1 SHF.L.U32 R11, R11, 0x1, RZ ;  /* 0x000000010b0b9819 */ /* 0x000fca00000006ff */
[----:B0-----:R-:W-:Y:S02]  /*1ba0*/  @!P1 IMAD.WIDE R44, R11, 0x4, R44 ;  /* 0x000000040b2c9825 */ /* 0x001fe400078e022c */
[----:B------:R-:W2:Y:S02]  /*1bb0*/  @!P2 LDG.E.64 R10, desc[UR8][R12.64] ;  /* 0x000000080c0aa981 */ /* 0x000ea4000c1e1b00 */
[----:B------:R-:W-:Y:S02]  /*1bc0*/  @!P1 IMAD.WIDE.U32 R44, R23, 0x8, R44 ;  /* 0x00000008172c9825 */ /* 0x000fe400078e002c */
[----:B------:R-:W3:Y:S04]  /*1bd0*/  @!P4 LDG.E.64 R12, desc[UR8][R14.64] ;  /* 0x000000080e0cc981 */ /* 0x000ee8000c1e1b00 */
[----:B------:R-:W4:Y:S01]  /*1be0*/  @!P1 LDG.E.64 R14, desc[UR8][R44.64] ;  /* 0x000000082c0e9981 */ /* 0x000f22000c1e1b00 */
        /* <DEDUP_REMOVED lines=8> */
[----:B------:R-:W-:-:S06]  /*1c70*/  @!P1 FADD.FTZ R9, R9, R15 ;  /* 0x0000000f09099221 */ /* 0x000fcc0000010000 */
[----:B------:R-:W-:Y:S05]  /*1c80*/  @P2 BRA `(.L_x_1537) ;  /* 0xfffffffc00042947 */ /* 0x000fea000383ffff */
.L_x_1536:
        /* <DEDUP_REMOVED lines=19> */
.L_x_1539:
[----:B------:R-:W-:Y:S05]  /*1dc0*/  BSYNC B0 ;  /* 0x0000000000007941 */ /* 0x000fea0003800000 */
.L_x_1538:
        /* <DEDUP_REMOVED lines=9> */
[----:B------:R-:W2:Y:S03]  /*1e60*/  @!P1 S2R R22, SR_CTAID.Y ;  /* 0x0000000000169919 */ /* 0x000ea60000002600 */
[----:B------:R-:W2:Y:S08]  /*1e70*/  @!P1 LDC R39, c[0x0][0x10] ;  /* 0x00000400ff279b82 */ /* 0x000eb00000000800 */
[----:B------:R-:W3:Y:S01]  /*1e80*/  @!P2 LDC.64 R12, c[0x0][0x248] ;  /* 0x00009200ff0cab82 */ /* 0x000ee20000000a00 */
[----:B-1----:R-:W-:-:S07]  /*1e90*/  @!P2 IMAD R23, R10, R15, R23 ;  /* 0x0000000f0a17a224 */ /* 0x002fce00078e0217 */
[----:B------:R-:W1:Y:S01]  /*1ea0*/  @!P1 LDC.64 R10, c[0x0][0x248] ;  /* 0x00009200ff0a9b82 */ /* 0x000e620000000a00 */
[----:B------:R-:W-:Y:S01]  /*1eb0*/  @!P2 IMAD R15, R15, R14, RZ ;  /* 0x0000000e0f0fa224 */ /* 0x000fe200078e02ff */
[----:B------:R-:W-:Y:S01]  /*1ec0*/  @!P1 LOP3.LUT R14, R28, 0x1, RZ, 0xc0, !PT ;  /* 0x000000011c0e9812 */ /* 0x000fe200078ec0ff */
[----:B--2---:R-:W-:Y:S02]  /*1ed0*/  @!P1 IMAD R21, R21, R39, R22 ;  /* 0x0000002715159224 */ /* 0x004fe400078e0216 */
[----:B------:R-:W-:Y:S02]  /*1ee0*/  @!P2 IMAD R15, R15, R20, RZ ;  /* 0x000000140f0fa224 */ /* 0x000fe400078e02ff */
[----:B------:R-:W-:-:S03]  /*1ef0*/  @!P1 IMAD R45, R39, R14, RZ ;  /* 0x0000000e272d9224 */ /* 0x000fc600078e02ff */
[----:B------:R-:W-:Y:S01]  /*1f00*/  @!P2 SHF.L.U32 R15, R15, 0x1, RZ ;  /* 0x000000010f0fa819 */ /* 0x000fe200000006ff */
[----:B------:R-:W-:-:S04]  /*1f10*/  @!P1 IMAD R45, R45, R20, RZ ;  /* 0x000000142d2d9224 */ /* 0x000fc800078e02ff */
[----:B---3--:R-:W-:Y:S01]  /*1f20*/  @!P2 IMAD.WIDE R14, R15, 0x4, R12 ;  /* 0x000000040f0ea825 */ /* 0x008fe200078e020c */
[----:B------:R-:W-:-:S05]  /*1f30*/  @!P1 SHF.L.U32 R13, R45, 0x1, RZ ;  /* 0x000000012d0d9819 */ /* 0x000fca00000006ff */
        /* <DEDUP_REMOVED lines=9> */
.L_x_1533:
[----:B------:R-:W-:Y:S01]  /*1fd0*/  ULDC.64 UR12, c[0x0][0x218] ;  /* 0x00008600000c7ab9 */ /* 0x000fe20000000a00 */
[----:B------:R-:W-:Y:S01]  /*1fe0*/  LOP3.LUT P1, RZ, R7, UR7, RZ, 0xfc, !PT ;  /* 0x0000000707ff7c12 */ /* 0x000fe2000f82fcff */
[----:B------:R-:W2:Y:S01]  /*1ff0*/  S2UR UR6, SR_CgaCtaId ;  /* 0x00000000000679c3 */ /* 0x000ea20000008800 */
[----:B------:R-:W-:Y:S01]  /*2000*/  ISETP.EQ.U32.AND P2, PT, RZ, UR12, PT ;  /* 0x0000000cff007c0c */ /* 0x000fe2000bf42070 */
[----:B------:R-:W-:Y:S01]  /*2010*/  UMOV UR5, 0x400 ;  /* 0x0000040000057882 */ /* 0x000fe20000000000 */
[----:B------:R-:W-:Y:S01]  /*2020*/  IADD3 R3, R35, R3, RZ ;  /* 0x0000000323037210 */ /* 0x000fe20007ffe0ff */
[----:B------:R-:W-:Y:S01]  /*2030*/  ULDC.64 UR14, c[0x0][0x278] ;  /* 0x00009e00000e7ab9 */ /* 0x000fe20000000a00 */
[----:B------:R-:W-:-:S03]  /*2040*/  ISETP.EQ.OR.EX P1, PT, RZ, UR13, P1, P2 ;  /* 0x0000000dff007c0c */ /* 0x000fc60008f22720 */
[----:B------:R-:W3:Y:S08]  /*2050*/  LDC.64 R14, c[0x0][0x228] ;  /* 0x00008a00ff0e7b82 */ /* 0x000ef00000000a00 */
[----:B-1----:R-:W1:Y:S08]  /*2060*/  LDC.64 R12, c[0x0][0x230] ;  /* 0x00008c00ff0c7b82 */ /* 0x002e700000000a00 */
[----:B------:R-:W4:Y:S01]  /*2070*/  @!P1 LDC.64 R20, c[0x0][0x218] ;  /* 0x00008600ff149b82 */ /* 0x000f220000000a00 */
[----:B--2---:R-:W-:-:S03]  /*2080*/  ULEA UR5, UR6, UR5, 0x18 ;  /* 0x0000000506057291 */ /* 0x004fc6000f8ec03f */
[----:B------:R-:W-:Y:S02]  /*2090*/  ULDC UR6, c[0x0][0x2a4] ;  /* 0x0000a90000067ab9 */ /* 0x000fe40000000800 */
[----:B------:R-:W-:Y:S01]  /*20a0*/  @!P1 FMUL.FTZ R11, R9, UR6 ;  /* 0x00000006090b9c20 */ /* 0x000fe20008410000 */
[----:B------:R-:W-:Y:S01]  /*20b0*/  @!P1 FMUL.FTZ R10, R8, UR6 ;  /* 0x00000006080a9c20 */ /* 0x000fe20008410000 */
[C---:B---3--:R-:W-:Y:S02]  /*20c0*/  IMAD.WIDE R14, R3.reuse, 0x4, R14 ;  /* 0x00000004030e7825 */ /* 0x048fe400078e020e */
[----:B------:R0:W-:Y:S02]  /*20d0*/  @!P3 STS.64 [UR5+0xc0], R8 ;  /* 0x0000c008ff00b988 */ /* 0x0001e40008000a05 */
[----:B-1----:R-:W-:-:S04]  /*20e0*/  IMAD.WIDE R12, R3, 0x4, R12 ;  /* 0x00000004030c7825 */ /* 0x002fc800078e020c */
[----:B----4-:R-:W-:-:S05]  /*20f0*/  @!P1 IMAD.WIDE R20, R34, 0x8, R20 ;  /* 0x0000000822149825 */ /* 0x010fca00078e0214 */
[----:B------:R1:W-:Y:S01]  /*2100*/  @!P1 STG.E.64 desc[UR8][R20.64], R10 ;  /* 0x0000000a14009986 */ /* 0x0003e2000c101b08 */
[----:B------:R-:W-:Y:S06]  /*2110*/  BAR.SYNC.DEFER_BLOCKING 0x0 ;  /* 0x0000000000007b1d */ /* 0x000fec0000010000 */
[----:B0-----:R0:W2:Y:S04]  /*2120*/  LDG.E.64 R8, desc[UR8][R14.64] ;  /* 0x000000080e087981 */ /* 0x0010a8000c1e1b00 */
[----:B-1----:R1:W2:Y:S01]  /*2130*/  LDG.E.64 R10, desc[UR8][R12.64] ;  /* 0x000000080c0a7981 */ /* 0x0022a2000c1e1b00 */
[----:B------:R-:W-:-:S02]  /*2140*/  ISETP.NE.AND P6, PT, RZ, UR10, PT ;  /* 0x0000000aff007c0c */ /* 0x000fc4000bfc5270 */
[----:B------:R-:W-:Y:S02]  /*2150*/  SHF.L.U32 R27, R27, 0x10, RZ ;  /* 0x000000101b1b7819 */ /* 0x000fe400000006ff */
[----:B------:R-:W-:Y:S02]  /*2160*/  SHF.L.U32 R19, R19, 0x10, RZ ;  /* 0x0000001013137819 */ /* 0x000fe400000006ff */
[----:B0-----:R-:W-:Y:S02]  /*2170*/  PRMT R14, R36, 0x7632, R14 ;  /* 0x00007632240e7816 */ /* 0x001fe4000000000e */
[----:B------:R-:W-:Y:S01]  /*2180*/  PRMT R15, R37, 0x7632, R15 ;  /* 0x00007632250f7816 */ /* 0x000fe2000000000f */
[----:B-1----:R-:W0:Y:S01]  /*2190*/  LDS.64 R12, [UR5+0xc0] ;  /* 0x0000c005ff0c7984 */ /* 0x002e220008000a00 */
[----:B------:R-:W-:Y:S02]  /*21a0*/  PRMT R20, R38, 0x7632, R20 ;  /* 0x0000763226147816 */ /* 0x000fe40000000014 */
[----:B------:R-:W-:-:S02]  /*21b0*/  SHF.L.U32 R0, R0, 0x10, RZ ;  /* 0x0000001000007819 */ /* 0x000fc400000006ff */
[----:B------:R-:W-:Y:S02]  /*21c0*/  SHF.L.U32 R18, R18, 0x10, RZ ;  /* 0x0000001012127819 */ /* 0x000fe400000006ff */
[----:B------:R-:W-:Y:S02]  /*21d0*/  SHF.L.U32 R26, R26, 0x10, RZ ;  /* 0x000000101a1a7819 */ /* 0x000fe400000006ff */
[----:B------:R-:W-:Y:S02]  /*21e0*/  SHF.L.U32 R17, R17, 0x10, RZ ;  /* 0x0000001011117819 */ /* 0x000fe400000006ff */
[----:B------:R-:W-:Y:S02]  /*21f0*/  SHF.L.U32 R24, R24, 0x10, RZ ;  /* 0x0000001018187819 */ /* 0x000fe400000006ff */
[----:B------:R-:W-:Y:S02]  /*2200*/  SHF.L.U32 R16, R16, 0x10, RZ ;  /* 0x0000001010107819 */ /* 0x000fe400000006ff */
[----:B------:R-:W-:-:S02]  /*2210*/  SHF.L.U32 R36, R36, 0x10, RZ ;  /* 0x0000001024247819 */ /* 0x000fc400000006ff */
[----:B------:R-:W-:Y:S02]  /*2220*/  SHF.L.U32 R37, R37, 0x10, RZ ;  /* 0x0000001025257819 */ /* 0x000fe400000006ff */
[----:B------:R-:W-:Y:S02]  /*2230*/  SHF.L.U32 R38, R38, 0x10, RZ ;  /* 0x0000001026267819 */ /* 0x000fe400000006ff */
[----:B------:R-:W-:Y:S02]  /*2240*/  SHF.L.U32 R14, R14, 0x10, RZ ;  /* 0x000000100e0e7819 */ /* 0x000fe400000006ff */
[----:B------:R-:W-:Y:S02]  /*2250*/  SHF.L.U32 R15, R15, 0x10, RZ ;  /* 0x000000100f0f7819 */ /* 0x000fe400000006ff */
[----:B------:R-:W-:Y:S02]  /*2260*/  SHF.L.U32 R20, R20, 0x10, RZ ;  /* 0x0000001014147819 */ /* 0x000fe400000006ff */
[----:B------:R-:W-:-:S04]  /*2270*/  ISETP.GE.U32.AND P2, PT, R31, UR14, PT ;  /* 0x0000000e1f007c0c */ /* 0x000fc8000bf46070 */
[----:B------:R-:W-:-:S04]  /*2280*/  ISETP.GE.AND.EX P2, PT, R4, UR15, PT, P2 ;  /* 0x0000000f04007c0c */ /* 0x000fc8000bf46320 */
[----:B------:R-:W-:Y:S01]  /*2290*/  ISETP.GT.U32.OR P2, PT, R7, 0x27f, P2 ;  /* 0x0000027f0700780c */ /* 0x000fe20001744470 */
[----:B0-----:R-:W-:-:S04]  /*22a0*/  FMUL.FTZ R12, R12, UR6 ;  /* 0x000000060c0c7c20 */ /* 0x001fc80008410000 */
[C---:B------:R-:W-:Y:S01]  /*22b0*/  FMUL.FTZ R22, R12.reuse, R12 ;  /* 0x0000000c0c167220 */ /* 0x040fe20000410000 */
[--C-:B------:R-:W-:Y:S01]  /*22c0*/  FADD.FTZ R27, R27, -R12.reuse ;  /* 0x8000000c1b1b7221 */ /* 0x100fe20000010000 */
[----:B------:R-:W-:Y:S01]  /*22d0*/  FADD.FTZ R19, -R12, R19 ;  /* 0x000000130c137221 */ /* 0x000fe20000010100 */
[----:B------:R-:W-:Y:S01]  /*22e0*/  FADD.FTZ R0, R0, -R12 ;  /* 0x8000000c00007221 */ /* 0x000fe20000010000 */
[----:B------:R-:W-:Y:S01]  /*22f0*/  FFMA.FTZ R22, R13, UR6, -R22 ;  /* 0x000000060d167c23 */ /* 0x000fe20008010816 */
[C---:B------:R-:W-:Y:S01]  /*2300*/  PRMT R13, R25.reuse, 0x7632, R13 ;  /* 0x00007632190d7816 */ /* 0x040fe2000000000d */
[----:B------:R-:W-:Y:S01]  /*2310*/  FADD.FTZ R18, -R12, R18 ;  /* 0x000000120c127221 */ /* 0x000fe20000010100 */
[----:B------:R-:W-:Y:S01]  /*2320*/  SHF.L.U32 R25, R25, 0x10, RZ ;  /* 0x0000001019197819 */ /* 0x000fe200000006ff */
[--C-:B------:R-:W-:Y:S01]  /*2330*/  FADD.FTZ R26, R26, -R12.reuse ;  /* 0x8000000c1a1a7221 */ /* 0x100fe20000010000 */
[----:B------:R-:W-:Y:S01]  /*2340*/  FSETP.GTU.FTZ.AND P1, PT, R22, RZ, PT ;  /* 0x000000ff1600720b */ /* 0x000fe20003f3c000 */
[----:B------:R-:W-:Y:S01]  /*2350*/  FADD.FTZ R17, -R12, R17 ;  /* 0x000000110c117221 */ /* 0x000fe20000010100 */
[----:B------:R-:W-:Y:S01]  /*2360*/  SHF.L.U32 R13, R13, 0x10, RZ ;  /* 0x000000100d0d7819 */ /* 0x000fe200000006ff */
[----:B------:R-:W-:Y:S01]  /*2370*/  FADD.FTZ R24, R24, -R12 ;  /* 0x8000000c18187221 */ /* 0x000fe20000010000 */
[----:B------:R-:W-:Y:S01]  /*2380*/  FADD.FTZ R16, -R12, R16 ;  /* 0x000000100c107221 */ /* 0x000fe20000010100 */
[--C-:B------:R-:W-:Y:S01]  /*2390*/  FADD.FTZ R25, R25, -R12.reuse ;  /* 0x8000000c19197221 */ /* 0x100fe20000010000 */
[----:B------:R-:W-:Y:S01]  /*23a0*/  FADD.FTZ R36, R36, -R12 ;  /* 0x8000000c24247221 */ /* 0x000fe20000010000 */
[C---:B------:R-:W-:Y:S01]  /*23b0*/  FADD.FTZ R13, -R12.reuse, R13 ;  /* 0x0000000d0c0d7221 */ /* 0x040fe20000010100 */
[C---:B------:R-:W-:Y:S01]  /*23c0*/  FADD.FTZ R14, -R12.reuse, R14 ;  /* 0x0000000e0c0e7221 */ /* 0x040fe20000010100 */
[--C-:B------:R-:W-:Y:S01]  /*23d0*/  FADD.FTZ R37, R37, -R12.reuse ;  /* 0x8000000c25257221 */ /* 0x100fe20000010000 */
[----:B------:R-:W-:Y:S01]  /*23e0*/  FADD.FTZ R15, -R12, R15 ;  /* 0x0000000f0c0f7221 */ /* 0x000fe20000010100 */
[----:B------:R-:W-:Y:S01]  /*23f0*/  FADD.FTZ R38, R38, -R12 ;  /* 0x8000000c26267221 */ /* 0x000fe20000010000 */
[----:B------:R-:W-:Y:S01]  /*2400*/  FADD.FTZ R20, -R12, R20 ;  /* 0x000000140c147221 */ /* 0x000fe20000010100 */
[----:B------:R-:W0:Y:S02]  /*2410*/  @P1 LDC R3, c[0x0][0x238] ;  /* 0x00008e00ff031b82 */ /* 0x000e240000000800 */
[----:B0-----:R-:W-:Y:S01]  /*2420*/  @P1 FADD.FTZ R22, R22, R3 ;  /* 0x0000000316161221 */ /* 0x001fe20000010000 */
[----:B------:R-:W-:-:S06]  /*2430*/  MOV R3, 0x3f800000 ;  /* 0x3f80000000037802 */ /* 0x000fcc0000000f00 */
[----:B------:R-:W0:Y:S01]  /*2440*/  @P1 MUFU.RSQ R3, R22 ;  /* 0x0000001600031308 */ /* 0x000e220000001400 */
        /* <DEDUP_REMOVED lines=18> */
[----:B------:R-:W-:Y:S01]  /*2570*/  FMUL.FTZ R20, R20, R3 ;  /* 0x0000000314147220 */ /* 0x000fe20000410000 */
[----:B--2---:R-:W-:Y:S01]  /*2580*/  FFMA.FTZ R27, R8, R27, R10 ;  /* 0x0000001b081b7223 */ /* 0x004fe2000001000a */
        /* <DEDUP_REMOVED lines=12> */
.L_x_1540:
        /* <DEDUP_REMOVED lines=9> */
[----:B------:R-:W-:-:S04]  /*26e0*/  ULDC.64 UR12, c[0x0][0x210] ;  /* 0x00008400000c7ab9 */ /* 0x000fc80000000a00 */
[----:B------:R-:W-:Y:S02]  /*26f0*/  IADD3 R3, R13, R3, RZ ;  /* 0x000000030d037210 */ /* 0x000fe40007ffe0ff */
[----:B------:R-:W-:-:S04]  /*2700*/  LEA R14, P3, R12, UR12, 0x1 ;  /* 0x0000000c0c0e7c11 */ /* 0x000fc8000f8608ff */
[----:B------:R-:W-:-:S05]  /*2710*/  LEA.HI.X R15, R12, UR13, R3, 0x1, P3 ;  /* 0x0000000d0c0f7c11 */ /* 0x000fca00098f0c03 */
[----:B------:R0:W-:Y:S04]  /*2720*/  STG.E desc[UR8][R14.64], R27 ;  /* 0x0000001b0e007986 */ /* 0x0001e8000c101908 */
.L_x_1542:
[----:B------:R-:W-:Y:S05]  /*2730*/  BSYNC B0 ;  /* 0x0000000000007941 */ /* 0x000fea0003800000 */
.L_x_1541:
[----:B------:R-:W-:Y:S01]  /*2740*/  FFMA.FTZ R0, R8, R0, R10 ;  /* 0x0000000008007223 */ /* 0x000fe2000001000a */
[----:B------:R-:W-:Y:S01]  /*2750*/  FFMA.FTZ R3, R9, R18, R11 ;  /* 0x0000001209037223 */ /* 0x000fe2000001000b */
[----:B------:R-:W-:Y:S06]  /*2760*/  @!P6 BRA `(.L_x_1543) ;  /* 0x000000000028e947 */ /* 0x000fec0003800000 */
        /* <DEDUP_REMOVED lines=10> */
.L_x_1543:
        /* <DEDUP_REMOVED lines=14> */
.L_x_1545:
[----:B------:R-:W-:Y:S05]  /*28f0*/  BSYNC B0 ;  /* 0x0000000000007941 */ /* 0x000fea0003800000 */
.L_x_1544:
[----:B------:R-:W-:Y:S01]  /*2900*/  FFMA.FTZ R26, R8, R26, R10 ;  /* 0x0000001a081a7223 */ /* 0x000fe2000001000a */
[----:B------:R-:W-:Y:S01]  /*2910*/  FFMA.FTZ R17, R9, R17, R11 ;  /* 0x0000001109117223 */ /* 0x000fe2000001000b */
[----:B------:R-:W-:Y:S06]  /*2920*/  @!P6 BRA `(.L_x_1546) ;  /* 0x000000000028e947 */ /* 0x000fec0003800000 */
        /* <DEDUP_REMOVED lines=10> */
.L_x_1546:
[----:B------:R-:W-:Y:S04]  /*29d0*/  BSSY B0, `(.L_x_1547) ;  /* 0x000000e000007945 */ /* 0x000fe80003800000 */
[----:B------:R-:W-:Y:S05]  /*29e0*/  @P2 BRA `(.L_x_1548) ;  /* 0x0000000000302947 */ /* 0x000fea0003800000 */
[----:B------:R-:W-:Y:S01]  /*29f0*/  ULDC.64 UR12, c[0x0][0x270] ;  /* 0x00009c00000c7ab9 */ /* 0x000fe20000000a00 */
[----:B------:R-:W-:Y:S01]  /*2a00*/  MOV R5, R43 ;  /* 0x0000002b00057202 */ /* 0x000fe20000000f00 */
[----:B------:R-:W-:Y:S01]  /*2a10*/  IMAD R0, R4, UR12, RZ ;  /* 0x0000000c04007c24 */ /* 0x000fe2000f8e02ff */
[----:B------:R-:W-:Y:S02]  /*2a20*/  MOV R4, R40 ;  /* 0x0000002800047202 */ /* 0x000fe40000000f00 */
[----:B------:R-:W-:Y:S01]  /*2a30*/  F2FP.BF16.F32.PACK_AB R17, R17, R26 ;  /* 0x0000001a1111723e */ /* 0x000fe200000010ff */
[C---:B-1----:R-:W-:Y:S02]  /*2a40*/  IMAD R3, R31.reuse, UR13, R0 ;  /* 0x0000000d1f037c24 */ /* 0x042fe4000f8e0200 */
[----:B------:R-:W-:Y:S01]  /*2a50*/  IMAD.WIDE.U32 R4, R31, UR12, R4 ;  /* 0x0000000c1f047c25 */ /* 0x000fe2000f8e0004 */
[----:B------:R-:W-:Y:S02]  /*2a60*/  ULDC.64 UR12, c[0x0][0x210] ;  /* 0x00008400000c7ab9 */ /* 0x000fe40000000a00 */
[----:B------:R-:W-:-:S02]  /*2a70*/  LEA R12, P1, R4, UR12, 0x1 ;  /* 0x0000000c040c7c11 */ /* 0x000fc4000f8208ff */
[----:B------:R-:W-:-:S04]  /*2a80*/  IADD3 R3, R5, R3, RZ ;  /* 0x0000000305037210 */ /* 0x000fc80007ffe0ff */
[----:B------:R-:W-:-:S05]  /*2a90*/  LEA.HI.X R13, R4, UR13, R3, 0x1, P1 ;  /* 0x0000000d040d7c11 */ /* 0x000fca00088f0c03 */
[----:B------:R2:W-:Y:S02]  /*2aa0*/  STG.E desc[UR8][R12.64], R17 ;  /* 0x000000110c007986 */ /* 0x0005e4000c101908 */
.L_x_1548:
[----:B------:R-:W-:Y:S05]  /*2ab0*/  BSYNC B0 ;  /* 0x0000000000007941 */ /* 0x000fea0003800000 */
.L_x_1547:
[C---:B01----:R-:W-:Y:S01]  /*2ac0*/  IADD3 R15, R33.reuse, 0x100, RZ ;  /* 0x00000100210f7810 */ /* 0x043fe20007ffe0ff */
[C-C-:B------:R-:W-:Y:S01]  /*2ad0*/  FFMA.FTZ R24, R8.reuse, R24, R10.reuse ;  /* 0x0000001808187223 */ /* 0x140fe2000001000a */
[C---:B------:R-:W-:Y:S01]  /*2ae0*/  IADD3 R14, R33.reuse, 0x140, RZ ;  /* 0x00000140210e7810 */ /* 0x040fe20007ffe0ff */
[C-C-:B------:R-:W-:Y:S01]  /*2af0*/  FFMA.FTZ R25, R8.reuse, R25, R10.reuse ;  /* 0x0000001908197223 */ /* 0x140fe2000001000a */
[C---:B--2---:R-:W-:Y:S01]  /*2b00*/  IADD3 R13, R33.reuse, 0x180, RZ ;  /* 0x00000180210d7810 */ /* 0x044fe20007ffe0ff */
[C-C-:B------:R-:W-:Y:S01]  /*2b10*/  FFMA.FTZ R36, R8.reuse, R36, R10.reuse ;  /* 0x0000002408247223 */ /* 0x140fe2000001000a */
[----:B------:R-:W-:Y:S01]  /*2b20*/  IADD3 R12, R33, 0x1c0, RZ ;  /* 0x000001c0210c7810 */ /* 0x000fe20007ffe0ff */
[--C-:B------:R-:W-:Y:S01]  /*2b30*/  FFMA.FTZ R37, R8, R37, R10.reuse ;  /* 0x0000002508257223 */ /* 0x100fe2000001000a */
[----:B------:R-:W-:Y:S01]  /*2b40*/  ISETP.GE.U32.AND P5, PT, R30, UR14, PT ;  /* 0x0000000e1e007c0c */ /* 0x000fe2000bfa6070 */
[----:B------:R-:W-:Y:S01]  /*2b50*/  FFMA.FTZ R38, R8, R38, R10 ;  /* 0x0000002608267223 */ /* 0x000fe2000001000a */
[----:B------:R-:W-:Y:S01]  /*2b60*/  ISETP.GE.U32.AND P1, PT, R15, UR14, PT ;  /* 0x0000000e0f007c0c */ /* 0x000fe2000bf26070 */
[C-C-:B------:R-:W-:Y:S01]  /*2b70*/  FFMA.FTZ R21, R9.reuse, R21, R11.reuse ;  /* 0x0000001509157223 */ /* 0x140fe2000001000b */
[----:B------:R-:W-:Y:S01]  /*2b80*/  ISETP.GE.U32.AND P2, PT, R14, UR14, PT ;  /* 0x0000000e0e007c0c */ /* 0x000fe2000bf46070 */
[--C-:B------:R-:W-:Y:S01]  /*2b90*/  FFMA.FTZ R22, R9, R22, R11.reuse ;  /* 0x0000001609167223 */ /* 0x100fe2000001000b */
[----:B------:R-:W-:Y:S01]  /*2ba0*/  ISETP.GE.U32.AND P3, PT, R13, UR14, PT ;  /* 0x0000000e0d007c0c */ /* 0x000fe2000bf66070 */
[C-C-:B------:R-:W-:Y:S01]  /*2bb0*/  FFMA.FTZ R23, R9.reuse, R23, R11.reuse ;  /* 0x0000001709177223 */ /* 0x140fe2000001000b */
[----:B------:R-:W-:Y:S01]  /*2bc0*/  ISETP.GE.U32.AND P4, PT, R12, UR14, PT ;  /* 0x0000000e0c007c0c */ /* 0x000fe2000bf86070 */
[C---:B------:R-:W-:Y:S01]  /*2bd0*/  FFMA.FTZ R20, R9.reuse, R20, R11 ;  /* 0x0000001409147223 */ /* 0x040fe2000001000b */
[----:B------:R-:W-:Y:S01]  /*2be0*/  SHF.R.S32.HI R5, RZ, 0x1f, R15 ;  /* 0x0000001fff057819 */ /* 0x000fe2000001140f */
[----:B------:R-:W-:Y:S01]  /*2bf0*/  FFMA.FTZ R17, R9, R16, R11 ;  /* 0x0000001009117223 */ /* 0x000fe2000001000b */
[----:B------:R-:W-:-:S02]  /*2c00*/  SHF.R.S32.HI R4, RZ, 0x1f, R14 ;  /* 0x0000001fff047819 */ /* 0x000fc4000001140e */
[----:B------:R-:W-:Y:S02]  /*2c10*/  SHF.R.S32.HI R3, RZ, 0x1f, R13 ;  /* 0x0000001fff037819 */ /* 0x000fe4000001140d */
[----:B------:R-:W-:Y:S02]  /*2c20*/  SHF.R.S32.HI R0, RZ, 0x1f, R12 ;  /* 0x0000001fff007819 */ /* 0x000fe4000001140c */
[----:B------:R-:W-:Y:S02]  /*2c30*/  ISETP.GE.AND.EX P5, PT, R2, UR15, PT, P5 ;  /* 0x0000000f02007c0c */ /* 0x000fe4000bfa6350 */
[----:B------:R-:W-:Y:S02]  /*2c40*/  ISETP.GE.AND.EX P1, PT, R5, UR15, PT, P1 ;  /* 0x0000000f05007c0c */ /* 0x000fe4000bf26310 */
[----:B------:R-:W-:Y:S02]  /*2c50*/  ISETP.GE.AND.EX P2, PT, R4, UR15, PT, P2 ;  /* 0x0000000f04007c0c */ /* 0x000fe4000bf46320 */
[----:B------:R-:W-:-:S02]  /*2c60*/  ISETP.GE.AND.EX P3, PT, R3, UR15, PT, P3 ;  /* 0x0000000f03007c0c */ /* 0x000fc4000bf66330 */
[----:B------:R-:W-:Y:S02]  /*2c70*/  ISETP.GE.AND.EX P4, PT, R0, UR15, PT, P4 ;  /* 0x0000000f00007c0c */ /* 0x000fe4000bf86340 */
[C---:B------:R-:W-:Y:S02]  /*2c80*/  ISETP.GT.U32.OR P5, PT, R7.reuse, 0x27f, P5 ;  /* 0x0000027f0700780c */ /* 0x040fe40002fa4470 */
[C---:B------:R-:W-:Y:S02]  /*2c90*/  ISETP.GT.U32.OR P1, PT, R7.reuse, 0x27f, P1 ;  /* 0x0000027f0700780c */ /* 0x040fe40000f24470 */
[C---:B------:R-:W-:Y:S02]  /*2ca0*/  ISETP.GT.U32.OR P2, PT, R7.reuse, 0x27f, P2 ;  /* 0x0000027f0700780c */ /* 0x040fe40001744470 */
[C---:B------:R-:W-:Y:S02]  /*2cb0*/  ISETP.GT.U32.OR P3, PT, R7.reuse, 0x27f, P3 ;  /* 0x0000027f0700780c */ /* 0x040fe40001f64470 */
[----:B------:R-:W-:Y:S01]  /*2cc0*/  ISETP.GT.U32.OR P4, PT, R7, 0x27f, P4 ;  /* 0x0000027f0700780c */ /* 0x000fe20002784470 */
[----:B------:R-:W-:-:S12]  /*2cd0*/  @!P6 BRA `(.L_x_1549) ;  /* 0x000000000028e947 */ /* 0x000fd80003800000 */
        /* <DEDUP_REMOVED lines=10> */
.L_x_1549:
        /* <DEDUP_REMOVED lines=14> */
.L_x_1551:
[----:B------:R-:W-:Y:S05]  /*2e60*/  BSYNC B0 ;  /* 0x0000000000007941 */ /* 0x000fea0003800000 */
.L_x_1550:
[----:B------:R-:W-:Y:S05]  /*2e70*/  @!P6 BRA `(.L_x_1552) ;  /* 0x000000000028e947 */ /* 0x000fea0003800000 */
        /* <DEDUP_REMOVED lines=8> */
[----:B-1----:R-:W-:Y:S01]  /*2f00*/  FMUL.FTZ R25, R25, R8 ;  /* 0x0000000819197220 */ /* 0x002fe20000410000 */
[----:B0-----:R-:W-:-:S07]  /*2f10*/  FMUL.FTZ R21, R21, R10 ;  /* 0x0000000a15157220 */ /* 0x001fce0000410000 */
.L_x_1552:
[----:B------:R-:W-:Y:S04]  /*2f20*/  BSSY B0, `(.L_x_1553) ;  /* 0x000000e000007945 */ /* 0x000fe80003800000 */
[----:B------:R-:W-:Y:S05]  /*2f30*/  @P1 BRA `(.L_x_1554) ;  /* 0x0000000000301947 */ /* 0x000fea0003800000 */
[----:B------:R-:W-:Y:S01]  /*2f40*/  ULDC.64 UR12, c[0x0][0x270] ;  /* 0x00009c00000c7ab9 */ /* 0x000fe20000000a00 */
[----:B------:R-:W-:Y:S01]  /*2f50*/  MOV R8, R40 ;  /* 0x0000002800087202 */ /* 0x000fe20000000f00 */
[----:B------:R-:W-:Y:S01]  /*2f60*/  IMAD R2, R5, UR12, RZ ;  /* 0x0000000c05027c24 */ /* 0x000fe2000f8e02ff */
[----:B------:R-:W-:Y:S02]  /*2f70*/  MOV R9, R43 ;  /* 0x0000002b00097202 */ /* 0x000fe40000000f00 */
[----:B------:R-:W-:Y:S01]  /*2f80*/  F2FP.BF16.F32.PACK_AB R21, R21, R25 ;  /* 0x000000191515723e */ /* 0x000fe200000010ff */
[----:B------:R-:W-:-:S04]  /*2f90*/  IMAD.WIDE.U32 R8, R15, UR12, R8 ;  /* 0x0000000c0f087c25 */ /* 0x000fc8000f8e0008 */
[----:B------:R-:W-:Y:S01]  /*2fa0*/  IMAD R15, R15, UR13, R2 ;  /* 0x0000000d0f0f7c24 */ /* 0x000fe2000f8e0202 */
[----:B------:R-:W-:Y:S02]  /*2fb0*/  ULDC.64 UR12, c[0x0][0x210] ;  /* 0x00008400000c7ab9 */ /* 0x000fe40000000a00 */
[----:B0-----:R-:W-:Y:S02]  /*2fc0*/  LEA R10, P1, R8, UR12, 0x1 ;  /* 0x0000000c080a7c11 */ /* 0x001fe4000f8208ff */
[----:B------:R-:W-:-:S04]  /*2fd0*/  IADD3 R15, R9, R15, RZ ;  /* 0x0000000f090f7210 */ /* 0x000fc80007ffe0ff */
[----:B------:R-:W-:-:S05]  /*2fe0*/  LEA.HI.X R11, R8, UR13, R15, 0x1, P1 ;  /* 0x0000000d080b7c11 */ /* 0x000fca00088f0c0f */
[----:B------:R1:W-:Y:S02]  /*2ff0*/  STG.E desc[UR8][R10.64], R21 ;  /* 0x000000150a007986 */ /* 0x0003e4000c101908 */
.L_x_1554:
[----:B------:R-:W-:Y:S05]  /*3000*/  BSYNC B0 ;  /* 0x0000000000007941 */ /* 0x000fea0003800000 */
.L_x_1553:
[----:B------:R-:W-:Y:S05]  /*3010*/  @!P6 BRA `(.L_x_1555) ;  /* 0x000000000028e947 */ /* 0x000fea0003800000 */
        /* <DEDUP_REMOVED lines=8> */
[----:B--2---:R-:W-:Y:S01]  /*30a0*/  FMUL.FTZ R36, R36, R5 ;  /* 0x0000000524247220 */ /* 0x004fe20000410000 */
[----:B---3--:R-:W-:-:S07]  /*30b0*/  FMUL.FTZ R22, R22, R9 ;  /* 0x0000000916167220 */ /* 0x008fce0000410000 */
.L_x_1555:
[----:B------:R-:W-:Y:S04]  /*30c0*/  BSSY B0, `(.L_x_1556) ;  /* 0x000000e000007945 */ /* 0x000fe80003800000 */
[----:B------:R-:W-:Y:S05]  /*30d0*/  @P2 BRA `(.L_x_1557) ;  /* 0x0000000000302947 */ /* 0x000fea0003800000 */
[----:B------:R-:W-:Y:S01]  /*30e0*/  ULDC.64 UR12, c[0x0][0x270] ;  /* 0x00009c00000c7ab9 */ /* 0x000fe20000000a00 */
[----:B------:R-:W-:Y:S01]  /*30f0*/  MOV R5, R43 ;  /* 0x0000002b00057202 */ /* 0x000fe20000000f00 */
[----:B------:R-:W-:Y:S01]  /*3100*/  IMAD R9, R4, UR12, RZ ;  /* 0x0000000c04097c24 */ /* 0x000fe2000f8e02ff */
[----:B------:R-:W-:-:S03]  /*3110*/  MOV R4, R40 ;  /* 0x0000002800047202 */ /* 0x000fc60000000f00 */
[C---:B------:R-:W-:Y:S02]  /*3120*/  IMAD R9, R14.reuse, UR13, R9 ;  /* 0x0000000d0e097c24 */ /* 0x040fe4000f8e0209 */
[----:B------:R-:W-:Y:S01]  /*3130*/  IMAD.WIDE.U32 R4, R14, UR12, R4 ;  /* 0x0000000c0e047c25 */ /* 0x000fe2000f8e0004 */
[----:B------:R-:W-:Y:S02]  /*3140*/  ULDC.64 UR12, c[0x0][0x210] ;  /* 0x00008400000c7ab9 */ /* 0x000fe40000000a00 */
[----:B------:R-:W-:Y:S02]  /*3150*/  LEA R8, P1, R4, UR12, 0x1 ;  /* 0x0000000c04087c11 */ /* 0x000fe4000f8208ff */
[----:B------:R-:W-:Y:S02]  /*3160*/  IADD3 R9, R5, R9, RZ ;  /* 0x0000000905097210 */ /* 0x000fe40007ffe0ff */
[----:B------:R-:W-:Y:S02]  /*3170*/  F2FP.BF16.F32.PACK_AB R5, R22, R36 ;  /* 0x000000241605723e */ /* 0x000fe400000010ff */
[----:B------:R-:W-:-:S05]  /*3180*/  LEA.HI.X R9, R4, UR13, R9, 0x1, P1 ;  /* 0x0000000d04097c11 */ /* 0x000fca00088f0c09 */
[----:B------:R2:W-:Y:S02]  /*3190*/  STG.E desc[UR8][R8.64], R5 ;  /* 0x0000000508007986 */ /* 0x0005e4000c101908 */
.L_x_1557:
[----:B------:R-:W-:Y:S05]  /*31a0*/  BSYNC B0 ;  /* 0x0000000000007941 */ /* 0x000fea0003800000 */
.L_x_1556:
[----:B------:R-:W-:Y:S05]  /*31b0*/  @!P6 BRA `(.L_x_1558) ;  /* 0x000000000028e947 */ /* 0x000fea0003800000 */
[----:B------:R-:W-:Y:S01]  /*31c0*/  FMUL.FTZ R2, R37, -1.4426950216293334961 ;  /* 0xbfb8aa3b25027820 */ /* 0x000fe20000410000 */
[----:B--2---:R-:W-:-:S05]  /*31d0*/  FMUL.FTZ R5, R23, -1.4426950216293334961 ;  /* 0xbfb8aa3b17057820 */ /* 0x004fca0000410000 */
        /* <DEDUP_REMOVED lines=8> */
.L_x_1558:
        /* <DEDUP_REMOVED lines=10> */
[----:B------:R-:W-:Y:S02]  /*3300*/  LEA R4, P1, R2, UR12, 0x1 ;  /* 0x0000000c02047c11 */ /* 0x000fe4000f8208ff */
[----:B------:R-:W-:-:S04]  /*3310*/  IADD3 R13, R3, R13, RZ ;  /* 0x0000000d030d7210 */ /* 0x000fc80007ffe0ff */
[----:B--2---:R-:W-:-:S05]  /*3320*/  LEA.HI.X R5, R2, UR13, R13, 0x1, P1 ;  /* 0x0000000d02057c11 */ /* 0x004fca00088f0c0d */
[----:B------:R3:W-:Y:S02]  /*3330*/  STG.E desc[UR8][R4.64], R23 ;  /* 0x0000001704007986 */ /* 0x0007e4000c101908 */
.L_x_1560:
[----:B------:R-:W-:Y:S05]  /*3340*/  BSYNC B0 ;  /* 0x0000000000007941 */ /* 0x000fea0003800000 */
.L_x_1559:
[----:B------:R-:W-:Y:S05]  /*3350*/  @!P6 BRA `(.L_x_1561) ;  /* 0x000000000028e947 */ /* 0x000fea0003800000 */
[----:B------:R-:W-:Y:S01]  /*3360*/  FMUL.FTZ R2, R38, -1.4426950216293334961 ;  /* 0xbfb8aa3b26027820 */ /* 0x000fe20000410000 */
[----:B---3--:R-:W-:-:S05]  /*3370*/  FMUL.FTZ R4, R20, -1.4426950216293334961 ;  /* 0xbfb8aa3b14047820 */ /* 0x008fca0000410000 */
        /* <DEDUP_REMOVED lines=8> */
.L_x_1561:
[----:B------:R-:W-:Y:S04]  /*3400*/  BSSY B0, `(.L_x_1562) ;  /* 0x000000d000007945 */ /* 0x000fe80003800000 */
[----:B------:R-:W-:Y:S05]  /*3410*/  @P4 BRA `(.L_x_1563) ;  /* 0x00000000002c4947 */ /* 0x000fea0003800000 */
[----:B------:R-:W-:Y:S01]  /*3420*/  ULDC.64 UR12, c[0x0][0x270] ;  /* 0x00009c00000c7ab9 */ /* 0x000fe20000000a00 */
[----:B------:R-:W-:Y:S01]  /*3430*/  MOV R41, R43 ;  /* 0x0000002b00297202 */ /* 0x000fe20000000f00 */
[----:B------:R-:W-:Y:S01]  /*3440*/  IMAD R3, R0, UR12, RZ ;  /* 0x0000000c00037c24 */ /* 0x000fe2000f8e02ff */
[----:B--23--:R-:W-:Y:S01]  /*3450*/  F2FP.BF16.F32.PACK_AB R5, R20, R38 ;  /* 0x000000261405723e */ /* 0x00cfe200000010ff */
[----:B------:R-:W-:-:S04]  /*3460*/  IMAD.WIDE.U32 R40, R12, UR12, R40 ;  /* 0x0000000c0c287c25 */ /* 0x000fc8000f8e0028 */
[----:B------:R-:W-:Y:S01]  /*3470*/  IMAD R3, R12, UR13, R3 ;  /* 0x0000000d0c037c24 */ /* 0x000fe2000f8e0203 */
[----:B------:R-:W-:Y:S02]  /*3480*/  ULDC.64 UR12, c[0x0][0x210] ;  /* 0x00008400000c7ab9 */ /* 0x000fe40000000a00 */
[----:B------:R-:W-:Y:S02]  /*3490*/  LEA R2, P1, R40, UR12, 0x1 ;  /* 0x0000000c28027c11 */ /* 0x000fe4000f8208ff */
[----:B------:R-:W-:-:S04]  /*34a0*/  IADD3 R3, R41, R3, RZ ;  /* 0x0000000329037210 */ /* 0x000fc80007ffe0ff */
[----:B------:R-:W-:-:S05]  /*34b0*/  LEA.HI.X R3, R40, UR13, R3, 0x1, P1 ;  /* 0x0000000d28037c11 */ /* 0x000fca00088f0c03 */
[----:B------:R4:W-:Y:S02]  /*34c0*/  STG.E desc[UR8][R2.64], R5 ;  /* 0x0000000502007986 */ /* 0x0009e4000c101908 */
.L_x_1563:
[----:B------:R-:W-:Y:S05]  /*34d0*/  BSYNC B0 ;  /* 0x0000000000007941 */ /* 0x000fea0003800000 */
.L_x_1562:
[----:B----4-:R-:W4:Y:S01]  /*34e0*/  LDC R3, c[0x0][0x10] ;  /* 0x00000400ff037b82 */ /* 0x010f220000000800 */
[----:B------:R-:W-:Y:S02]  /*34f0*/  IADD3 R28, R28, 0x1, RZ ;  /* 0x000000011c1c7810 */ /* 0x000fe40007ffe0ff */
[----:B----4-:R-:W-:-:S04]  /*3500*/  IADD3 R34, R3, R34, RZ ;  /* 0x0000002203227210 */ /* 0x010fc80007ffe0ff */
[----:B------:R-:W-:-:S13]  /*3510*/  ISETP.GE.AND P1, PT, R34, UR4, PT ;  /* 0x0000000422007c0c */ /* 0x000fda000bf26270 */
[----:B------:R-:W-:Y:S05]  /*3520*/  @!P1 BRA `(.L_x_1564) ;  /* 0xffffffcc00389947 */ /* 0x000fea000383ffff */
[----:B------:R-:W-:Y:S05]  /*3530*/  EXIT ;  /* 0x000000000000794d */ /* 0x000fea0003800000 */
.L_x_1565:
        /* <DEDUP_REMOVED lines=12> */
.L_x_2318:


//--------------------- .text._Z35group_norm_nhwc_fwd_one_pass_kernelI11Bf16IOBf16WLi64ELi20ELi640EEv26Group_norm_nhwc_fwd_params --------------------------
	.section	.text._Z35group_norm_nhwc_fwd_one_pass_kernelI11Bf16IOBf16WLi64ELi20ELi640EEv26Group_norm_nhwc_fwd_params,"ax",@progbits
	.align	128
        .global         _Z35group_norm_nhwc_fwd_one_pass_kernelI11Bf16IOBf16WLi64ELi20ELi640EEv26Group_norm_nhwc_fwd_params
        .type           _Z35group_norm_nhwc_fwd_one_pass_kernelI11Bf16IOBf16WLi64ELi20ELi640EEv26Group_norm_nhwc_fwd_params,@function
        .size           _Z35group_norm_nhwc_fwd_one_pass_kernelI11Bf16IOBf16WLi64ELi20ELi640EEv26Group_norm_nhwc_fwd_params,(.L_x_2319 - _Z35group_norm_nhwc_fwd_one_pass_kernelI11Bf16IOBf16WLi64ELi20ELi640EEv26Group_norm_nhwc_fwd_params)
        .other          _Z35group_norm_nhwc_fwd_one_pass_kernelI11Bf16IOBf16WLi64ELi20ELi640EEv26Group_norm_nhwc_fwd_params,@"STO_CUDA_ENTRY STV_DEFAULT"
_Z35group_norm_nhwc_fwd_one_pass_kernelI11Bf16IOBf16WLi64ELi20ELi640EEv26Group_norm_nhwc_fwd_params:
.text._Z35group_norm_nhwc_fwd_one_pass_kernelI11Bf16IOBf16WLi64ELi20ELi640EEv26Group_norm_nhwc_fwd_params:
        /* <DEDUP_REMOVED lines=31> */
.L_x_1578:
[----:B0-----:R-:W0:Y:S01]  /*01f0*/  LDC R8, c[0x0][0x288] ;  /* 0x0000a200ff087b82 */ /* 0x001e220000000800 */
[----:B------:R-:W-:Y:S01]  /*0200*/  IABS R9, R23 ;  /* 0x0000001700097213 */ /* 0x000fe20000000000 */
[----:B------:R-:W-:Y:S01]  /*0210*/  ULDC.64 UR12, c[0x0][0x280] ;  /* 0x0000a000000c7ab9 */ /* 0x000fe20000000a00 */
[----:B0-----:R-:W-:-:S04]  /*0220*/  IABS R6, R8 ;  /* 0x0000000800067213 */ /* 0x001fc80000000000 */
        /* <DEDUP_REMOVED lines=139> */
.L_x_1567:
[----:B------:R-:W-:Y:S05]  /*0ae0*/  BSYNC B0 ;  /* 0x0000000000007941 */ /* 0x000fea0003800000 */
.L_x_1566:
[----:B------:R-:W1:Y:S02]  /*0af0*/  LDC R10, c[0x0][0xc] ;  /* 0x00000300ff0a7b82 */ /* 0x000e640000000800 */
        /* <DEDUP_REMOVED lines=12> */
[----:B--2---:R-:W-:Y:S01]  /*0bc0*/  IMAD R13, R13, UR7, R8 ;  /* 0x000000070d0d7c24 */ /* 0x004fe2000f8e0208 */
[----:B------:R-:W-:-:S03]  /*0bd0*/  IADD3 R9, R9, R8, RZ ;  /* 0x0000000809097210 */ /* 0x000fc60007ffe0ff */
[----:B---3--:R-:W-:Y:S01]  /*0be0*/  IMAD.WIDE R6, R11, 0x4, R6 ;  /* 0x000000040b067825 */ /* 0x008fe200078e0206 */
[----:B------:R-:W-:-:S03]  /*0bf0*/  MOV R11, 0xffffffff ;  /* 0xffffffff000b7802 */ /* 0x000fc60000000f00 */
[----:B----4-:R-:W-:Y:S01]  /*0c00*/  IMAD.WIDE.U32 R4, R9, 0x4, R4 ;  /* 0x0000000409047825 */ /* 0x010fe200078e0004 */
[----:B------:R-:W-:Y:S02]  /*0c10*/  SEL R9, R10, RZ, !P1 ;  /* 0x000000ff0a097207 */ /* 0x000fe40004800000 */
[----:B------:R-:W-:Y:S01]  /*0c20*/  SEL R11, R11, 0x1, P1 ;  /* 0x000000010b0b7807 */ /* 0x000fe20000800000 */
[----:B------:R-:W-:Y:S01]  /*0c30*/  IMAD.WIDE.U32 R6, R13, 0x8, R6 ;  /* 0x000000080d067825 */ /* 0x000fe200078e0006 */
[----:B------:R-:W-:-:S04]  /*0c40*/  ISETP.NE.AND P1, PT, R9, -0x1, PT ;  /* 0xffffffff0900780c */ /* 0x000fc80003f25270 */
[----:B------:R1:W-:Y:S01]  /*0c50*/  STG.E.64 desc[UR8][R6.64], R20 ;  /* 0x0000001406007986 */ /* 0x0003e2000c101b08 */
[----:B------:R-:W-:Y:S06]  /*0c60*/  MEMBAR.ALL.GPU ;  /* 0x0000000000007992 */ /* 0x000fec000000a000 */
[----:B------:R-:W-:-:S00]  /*0c70*/  ERRBAR ;  /* 0x00000000000079ab */ /* 0x000fc00000000000 */
[----:B------:R-:W-:Y:S06]  /*0c80*/  CGAERRBAR ;  /* 0x00000000000075ab */ /* 0x000fec0000000000 */
[----:B------:R1:W-:Y:S01]  /*0c90*/  REDG.E.ADD.S32.STRONG.GPU desc[UR8][R4.64], R11 ;  /* 0x0000000b0400798e */ /* 0x0003e2000c10e388 */
[----:B------:R-:W-:Y:S05]  /*0ca0*/  @!P1 BRA `(.L_x_1569) ;  /* 0x0000000000149947 */ /* 0x000fea0003800000 */
.L_x_1570:
[----:B-1----:R-:W2:Y:S04]  /*0cb0*/  LDG.E.STRONG.GPU R6, desc[UR8][R4.64] ;  /* 0x0000000804067981 */ /* 0x002ea8000c1ef900 */
[----:B--2---:R-:W-:Y:S01]  /*0cc0*/  CCTL.IVALL ;  /* 0x00000000ff00798f */ /* 0x004fe20002000000 */
[----:B------:R-:W-:Y:S05]  /*0cd0*/  YIELD ;  /* 0x0000000000007946 */ /* 0x000fea0003800000 */
[----:B------:R-:W-:-:S13]  /*0ce0*/  ISETP.NE.AND P1, PT, R6, R9, PT ;  /* 0x000000090600720c */ /* 0x000fda0003f25270 */
[----:B------:R-:W-:Y:S05]  /*0cf0*/  @P1 BRA `(.L_x_1570) ;  /* 0xfffffffc00ec1947 */ /* 0x000fea000383ffff */
.L_x_1569:
        /* <DEDUP_REMOVED lines=11> */
.L_x_1572:
[----:B------:R-:W-:-:S13]  /*0db0*/  ISETP.EQ.OR P4, PT, R11, UR7, P2 ;  /* 0x000000070b007c0c */ /* 0x000fda0009782670 */
[----:B------:R-:W1:Y:S01]  /*0dc0*/  @!P4 LDC R6, c[0x0][0x10] ;  /* 0x00000400ff06cb82 */ /* 0x000e620000000800 */
        /* <DEDUP_REMOVED lines=41> */
[-C--:B-1----:R-:W-:Y:S02]  /*1060*/  @!P4 IMAD R13, R13, R25.reuse, R9 ;  /* 0x000000190d0dc224 */ /* 0x082fe400078e0209 */
        /* <DEDUP_REMOVED lines=19> */
.L_x_1571:
        /* <DEDUP_REMOVED lines=19> */
.L_x_1574:
[----:B------:R-:W-:Y:S05]  /*12d0*/  BSYNC B0 ;  /* 0x0000000000007941 */ /* 0x000fea0003800000 */
.L_x_1573:
        /* <DEDUP_REMOVED lines=32> */
.L_x_1568:
        /* <DEDUP_REMOVED lines=21> */
[----:B------:R-:W-:Y:S01]  /*1630*/  @!P1 STG.E.64 desc[UR8][R10.64], R6 ;  /* 0x000000060a009986 */ /* 0x000fe2000c101b08 */
[----:B------:R-:W-:Y:S06]  /*1640*/  BAR.SYNC.DEFER_BLOCKING 0x0 ;  /* 0x0000000000007b1d */ /* 0x000fec0000010000 */
[----:B------:R-:W2:Y:S04]  /*1650*/  LDG.E.U16 R3, desc[UR8][R8.64] ;  /* 0x0000000808037981 */ /* 0x000ea8000c1e1500 */
[----:B------:R-:W3:Y:S04]  /*1660*/  LDG.E.U16 R14, desc[UR8][R4.64] ;  /* 0x00000008040e7981 */ /* 0x000ee8000c1e1500 */
[----:B------:R-:W4:Y:S04]  /*1670*/  LDG.E.U16 R15, desc[UR8][R8.64+0x2] ;  /* 0x00000208080f7981 */ /* 0x000f28000c1e1500 */
[----:B------:R1:W5:Y:S04]  /*1680*/  LDG.E.U16 R25, desc[UR8][R4.64+0x2] ;  /* 0x0000020804197981 */ /* 0x000368000c1e1500 */
[----:B------:R-:W0:Y:S02]  /*1690*/  LDS.64 R12, [UR5+0xc0] ;  /* 0x0000c005ff0c7984 */ /* 0x000e240008000a00 */
[----:B0-----:R-:W-:-:S04]  /*16a0*/  FMUL.FTZ R12, R12, UR6 ;  /* 0x000000060c0c7c20 */ /* 0x001fc80008410000 */
[----:B------:R-:W-:-:S04]  /*16b0*/  FMUL.FTZ R6, R12, R12 ;  /* 0x0000000c0c067220 */ /* 0x000fc80000410000 */
[----:B------:R-:W-:-:S05]  /*16c0*/  FFMA.FTZ R13, R13, UR6, -R6 ;  /* 0x000000060d0d7c23 */ /* 0x000fca0008010806 */
[----:B------:R-:W-:-:S13]  /*16d0*/  FSETP.GTU.FTZ.AND P1, PT, R13, RZ, PT ;  /* 0x000000ff0d00720b */ /* 0x000fda0003f3c000 */
[----:B------:R-:W0:Y:S01]  /*16e0*/  @P1 LDC R6, c[0x0][0x238] ;  /* 0x00008e00ff061b82 */ /* 0x000e220000000800 */
[----:B------:R-:W-:Y:S02]  /*16f0*/  SHF.L.U32 R7, R16, 0x10, RZ ;  /* 0x0000001010077819 */ /* 0x000fe400000006ff */
[----:B------:R-:W-:Y:S01]  /*1700*/  SHF.L.U32 R17, R17, 0x10, RZ ;  /* 0x0000001011117819 */ /* 0x000fe200000006ff */
[----:B0-----:R-:W-:Y:S01]  /*1710*/  @P1 FADD.FTZ R13, R13, R6 ;  /* 0x000000060d0d1221 */ /* 0x001fe20000010000 */
[----:B------:R-:W-:-:S06]  /*1720*/  MOV R6, 0x3f800000 ;  /* 0x3f80000000067802 */ /* 0x000fcc0000000f00 */
[----:B------:R-:W0:Y:S01]  /*1730*/  @P1 MUFU.RSQ R6, R13 ;  /* 0x0000000d00061308 */ /* 0x000e220000001400 */
[----:B------:R-:W-:Y:S01]  /*1740*/  ISETP.NE.AND P1, PT, RZ, UR10, PT ;  /* 0x0000000aff007c0c */ /* 0x000fe2000bf25270 */
[--C-:B-1----:R-:W-:Y:S01]  /*1750*/  FADD.FTZ R5, R7, -R12.reuse ;  /* 0x8000000c07057221 */ /* 0x102fe20000010000 */
[----:B------:R-:W-:-:S03]  /*1760*/  FADD.FTZ R7, R17, -R12 ;  /* 0x8000000c11077221 */ /* 0x000fc60000010000 */
[-C--:B0-----:R-:W-:Y:S01]  /*1770*/  FMUL.FTZ R5, R5, R6.reuse ;  /* 0x0000000605057220 */ /* 0x081fe20000410000 */
[----:B------:R-:W-:Y:S01]  /*1780*/  FMUL.FTZ R7, R7, R6 ;  /* 0x0000000607077220 */ /* 0x000fe20000410000 */
[----:B--2---:R-:W-:Y:S02]  /*1790*/  SHF.L.U32 R4, R3, 0x10, RZ ;  /* 0x0000001003047819 */ /* 0x004fe400000006ff */
[----:B---3--:R-:W-:Y:S02]  /*17a0*/  SHF.L.U32 R3, R14, 0x10, RZ ;  /* 0x000000100e037819 */ /* 0x008fe400000006ff */
[----:B----4-:R-:W-:Y:S02]  /*17b0*/  SHF.L.U32 R8, R15, 0x10, RZ ;  /* 0x000000100f087819 */ /* 0x010fe400000006ff */
[----:B-----5:R-:W-:Y:S01]  /*17c0*/  SHF.L.U32 R25, R25, 0x10, RZ ;  /* 0x0000001019197819 */ /* 0x020fe200000006ff */
[----:B------:R-:W-:-:S04]  /*17d0*/  FFMA.FTZ R3, R4, R5, R3 ;  /* 0x0000000504037223 */ /* 0x000fc80000010003 */
        /* <DEDUP_REMOVED lines=12> */
.L_x_1575:
        /* <DEDUP_REMOVED lines=14> */
.L_x_1577:
[----:B------:R-:W-:Y:S05]  /*1980*/  BSYNC B0 ;  /* 0x0000000000007941 */ /* 0x000fea0003800000 */
.L_x_1576:
[----:B------:R-:W1:Y:S01]  /*1990*/  LDC R4, c[0x0][0x10] ;  /* 0x00000400ff047b82 */ /* 0x000e620000000800 */
[----:B------:R-:W-:Y:S02]  /*19a0*/  IADD3 R18, R18, 0x1, RZ ;  /* 0x0000000112127810 */ /* 0x000fe40007ffe0ff */
[----:B-1----:R-:W-:-:S04]  /*19b0*/  IADD3 R23, R4, R23, RZ ;  /* 0x0000001704177210 */ /* 0x002fc80007ffe0ff */
[----:B------:R-:W-:-:S13]  /*19c0*/  ISETP.GE.AND P1, PT, R23, UR4, PT ;  /* 0x0000000417007c0c */ /* 0x000fda000bf26270 */
[----:B------:R-:W-:Y:S05]  /*19d0*/  @!P1 BRA `(.L_x_1578) ;  /* 0xffffffe800049947 */ /* 0x000fea000383ffff */
[----:B------:R-:W-:Y:S05]  /*19e0*/  EXIT ;  /* 0x000000000000794d */ /* 0x000fea0003800000 */
.L_x_1579:
        /* <DEDUP_REMOVED lines=9> */
.L_x_2319:


//--------------------- .text._Z35group_norm_nhwc_fwd_one_pass_kernelI11Bf16IOBf16WLi128ELi20ELi640EEv26Group_norm_nhwc_fwd_params --------------------------
	.section	.text._Z35group_norm_nhwc_fwd_one_pass_kernelI11Bf16IOBf16WLi128ELi20ELi640EEv26Group_norm_nhwc_fwd_params,"ax",@progbits
	.align	128
        .global         _Z35group_norm_nhwc_fwd_one_pass_kernelI11Bf16IOBf16WLi128ELi20ELi640EEv26Group_norm_nhwc_fwd_params
        .type           _Z35group_norm_nhwc_fwd_one_pass_kernelI11Bf16IOBf16WLi128ELi20ELi640EEv26Group_norm_nhwc_fwd_params,@function
        .size           _Z35group_norm_nhwc_fwd_one_pass_kernelI11Bf16IOBf16WLi128ELi20ELi640EEv26Group_norm_nhwc_fwd_params,(.L_x_2320 - _Z35group_norm_nhwc_fwd_one_pass_kernelI11Bf16IOBf16WLi128ELi20ELi640EEv26Group_norm_nhwc_fwd_params)
        .other          _Z35group_norm_nhwc_fwd_one_pass_kernelI11Bf16IOBf16WLi128ELi20ELi640EEv26Group_norm_nhwc_fwd_params,@"STO_CUDA_ENTRY STV_DEFAULT"
_Z35group_norm_nhwc_fwd_one_pass_kernelI11Bf16IOBf16WLi128ELi20ELi640EEv26Group_norm_nhwc_fwd_params:
.text._Z35group_norm_nhwc_fwd_one_pass_kernelI11Bf16IOBf16WLi128ELi20ELi640EEv26Group_norm_nhwc_fwd_params:
        /* <DEDUP_REMOVED lines=31> */
.L_x_1595:
[----:B0-----:R-:W0:Y:S01]  /*01f0*/  LDC R4, c[0x0][0x288] ;  /* 0x0000a200ff047b82 */ /* 0x001e220000000800 */
[----:B------:R-:W-:Y:S01]  /*0200*/  IABS R9, R23 ;  /* 0x0000001700097213 */ /* 0x000fe20000000000 */
[----:B------:R-:W-:Y:S01]  /*0210*/  ULDC.64 UR12, c[0x0][0x278] ;  /* 0x00009e00000c7ab9 */ /* 0x000fe20000000a00 */
[----:B------:R-:W-:Y:S02]  /*0220*/  IADD3 R15, R22, 0x40, RZ ;  /* 0x00000040160f7810 */ /* 0x000fe40007ffe0ff */
[----:B------:R-:W-:Y:S02]  /*0230*/  SHF.R.S32.HI R12, RZ, 0x1f, R24 ;  /* 0x0000001fff0c7819 */ /* 0x000fe40000011418 */
[----:B------:R-:W-:Y:S01]  /*0240*/  SHF.R.S32.HI R13, RZ, 0x1f, R15 ;  /* 0x0000001fff0d7819 */ /* 0x000fe2000001140f */
[----:B------:R-:W1:Y:S01]  /*0250*/  @P0 LDC.64 R10, c[0x0][0x270] ;  /* 0x00009c00ff0a0b82 */ /* 0x000e620000000a00 */
        /* <DEDUP_REMOVED lines=160> */
.L_x_1581:
[----:B------:R-:W-:Y:S05]  /*0c60*/  BSYNC B0 ;  /* 0x0000000000007941 */ /* 0x000fea0003800000 */
.L_x_1580:
        /* <DEDUP_REMOVED lines=28> */
.L_x_1584:
[----:B-1----:R-:W2:Y:S04]  /*0e30*/  LDG.E.STRONG.GPU R6, desc[UR8][R4.64] ;  /* 0x0000000804067981 */ /* 0x002ea8000c1ef900 */
[----:B--2---:R-:W-:Y:S01]  /*0e40*/  CCTL.IVALL ;  /* 0x00000000ff00798f */ /* 0x004fe20002000000 */
[----:B------:R-:W-:Y:S05]  /*0e50*/  YIELD ;  /* 0x0000000000007946 */ /* 0x000fea0003800000 */
[----:B------:R-:W-:-:S13]  /*0e60*/  ISETP.NE.AND P1, PT, R6, R9, PT ;  /* 0x000000090600720c */ /* 0x000fda0003f25270 */
[----:B------:R-:W-:Y:S05]  /*0e70*/  @P1 BRA `(.L_x_1584) ;  /* 0xfffffffc00ec1947 */ /* 0x000fea000383ffff */
.L_x_1583:
        /* <DEDUP_REMOVED lines=11> */
.L_x_1586:
        /* <DEDUP_REMOVED lines=63> */
.L_x_1585:
        /* <DEDUP_REMOVED lines=19> */
.L_x_1588:
[----:B------:R-:W-:Y:S05]  /*1450*/  BSYNC B0 ;  /* 0x0000000000007941 */ /* 0x000fea0003800000 */
.L_x_1587:
        /* <DEDUP_REMOVED lines=32> */
.L_x_1582:
[----:B------:R-:W-:Y:S01]  /*1660*/  ULDC.64 UR12, c[0x0][0x218] ;  /* 0x00008600000c7ab9 */ /* 0x000fe20000000a00 */
[----:B------:R-:W-:Y:S01]  /*1670*/  LOP3.LUT P1, RZ, R0, UR7, RZ, 0xfc, !PT ;  /* 0x0000000700ff7c12 */ /* 0x000fe2000f82fcff */
[----:B------:R-:W2:Y:S01]  /*1680*/  S2UR UR6, SR_CgaCtaId ;  /* 0x00000000000679c3 */ /* 0x000ea20000008800 */
[----:B------:R-:W-:Y:S01]  /*1690*/  ISETP.EQ.U32.AND P3, PT, RZ, UR12, PT ;  /* 0x0000000cff007c0c */ /* 0x000fe2000bf62070 */
[----:B------:R-:W-:Y:S01]  /*16a0*/  UMOV UR5, 0x400 ;  /* 0x0000040000057882 */ /* 0x000fe20000000000 */
[----:B------:R-:W-:Y:S02]  /*16b0*/  IADD3 R3, R24, R3, RZ ;  /* 0x0000000318037210 */ /* 0x000fe40007ffe0ff */
        /* <DEDUP_REMOVED lines=9> */
[----:B------:R-:W-:Y:S02]  /*1750*/  @!P2 STS.64 [UR5+0xc0], R20 ;  /* 0x0000c014ff00a988 */ /* 0x000fe40008000a05 */
[----:B-1----:R-:W-:-:S04]  /*1760*/  IMAD.WIDE R4, R3, 0x2, R4 ;  /* 0x0000000203047825 */ /* 0x002fc800078e0204 */
[----:B----4-:R-:W-:-:S05]  /*1770*/  @!P1 IMAD.WIDE R10, R23, 0x8, R10 ;  /* 0x00000008170a9825 */ /* 0x010fca00078e020a */
[----:B------:R1:W-:Y:S01]  /*1780*/  @!P1 STG.E.64 desc[UR8][R10.64], R6 ;  /* 0x000000060a009986 */ /* 0x0003e2000c101b08 */
[----:B------:R-:W-:Y:S06]  /*1790*/  BAR.SYNC.DEFER_BLOCKING 0x0 ;  /* 0x0000000000007b1d */ /* 0x000fec0000010000 */
[----:B------:R-:W2:Y:S04]  /*17a0*/  LDG.E.U16 R3, desc[UR8][R8.64] ;  /* 0x0000000808037981 */ /* 0x000ea8000c1e1500 */
[----:B------:R3:W4:Y:S04]  /*17b0*/  LDG.E.U16 R14, desc[UR8][R8.64+0x2] ;  /* 0x00000208080e7981 */ /* 0x000728000c1e1500 */
[----:B------:R-:W5:Y:S04]  /*17c0*/  LDG.E.U16 R15, desc[UR8][R4.64] ;  /* 0x00000008040f7981 */ /* 0x000f68000c1e1500 */
[----:B------:R0:W5:Y:S01]  /*17d0*/  LDG.E.U16 R25, desc[UR8][R4.64+0x2] ;  /* 0x0000020804197981 */ /* 0x000162000c1e1500 */
[----:B-1----:R-:W-:-:S02]  /*17e0*/  PRMT R7, R17, 0x7632, R7 ;  /* 0x0000763211077816 */ /* 0x002fc40000000007 */
[C---:B---3--:R-:W-:Y:S01]  /*17f0*/  PRMT R9, R16.reuse, 0x7632, R9 ;  /* 0x0000763210097816 */ /* 0x048fe20000000009 */
[----:B------:R-:W1:Y:S01]  /*1800*/  LDS.64 R12, [UR5+0xc0] ;  /* 0x0000c005ff0c7984 */ /* 0x000e620008000a00 */
[----:B------:R-:W-:Y:S02]  /*1810*/  SHF.L.U32 R7, R7, 0x10, RZ ;  /* 0x0000001007077819 */ /* 0x000fe400000006ff */
[----:B------:R-:W-:Y:S02]  /*1820*/  SHF.L.U32 R9, R9, 0x10, RZ ;  /* 0x0000001009097819 */ /* 0x000fe400000006ff */
[----:B0-----:R-:W-:Y:S02]  /*1830*/  SHF.L.U32 R5, R17, 0x10, RZ ;  /* 0x0000001011057819 */ /* 0x001fe400000006ff */
[----:B------:R-:W-:Y:S01]  /*1840*/  SHF.L.U32 R17, R16, 0x10, RZ ;  /* 0x0000001010117819 */ /* 0x000fe200000006ff */
[----:B-1----:R-:W-:-:S04]  /*1850*/  FMUL.FTZ R12, R12, UR6 ;  /* 0x000000060c0c7c20 */ /* 0x002fc80008410000 */
[C---:B------:R-:W-:Y:S01]  /*1860*/  FMUL.FTZ R6, R12.reuse, R12 ;  /* 0x0000000c0c067220 */ /* 0x040fe20000410000 */
[----:B------:R-:W-:Y:S01]  /*1870*/  FADD.FTZ R5, R5, -R12 ;  /* 0x8000000c05057221 */ /* 0x000fe20000010000 */
[C---:B------:R-:W-:Y:S01]  /*1880*/  FADD.FTZ R7, -R12.reuse, R7 ;  /* 0x000000070c077221 */ /* 0x040fe20000010100 */
[----:B------:R-:W-:Y:S01]  /*1890*/  FADD.FTZ R9, -R12, R9 ;  /* 0x000000090c097221 */ /* 0x000fe20000010100 */
[----:B------:R-:W-:Y:S01]  /*18a0*/  FFMA.FTZ R13, R13, UR6, -R6 ;  /* 0x000000060d0d7c23 */ /* 0x000fe20008010806 */
[----:B------:R-:W-:-:S04]  /*18b0*/  FADD.FTZ R17, R17, -R12 ;  /* 0x8000000c11117221 */ /* 0x000fc80000010000 */
[----:B------:R-:W-:-:S13]  /*18c0*/  FSETP.GTU.FTZ.AND P1, PT, R13, RZ, PT ;  /* 0x000000ff0d00720b */ /* 0x000fda0003f3c000 */
[----:B------:R-:W0:Y:S02]  /*18d0*/  @P1 LDC R6, c[0x0][0x238] ;  /* 0x00008e00ff061b82 */ /* 0x000e240000000800 */
[----:B0-----:R-:W-:Y:S01]  /*18e0*/  @P1 FADD.FTZ R13, R13, R6 ;  /* 0x000000060d0d1221 */ /* 0x001fe20000010000 */
[----:B------:R-:W-:-:S06]  /*18f0*/  MOV R6, 0x3f800000 ;  /* 0x3f80000000067802 */ /* 0x000fcc0000000f00 */
[----:B------:R-:W0:Y:S01]  /*1900*/  @P1 MUFU.RSQ R6, R13 ;  /* 0x0000000d00061308 */ /* 0x000e220000001400 */
[----:B------:R-:W-:Y:S01]  /*1910*/  ISETP.NE.AND P1, PT, RZ, UR10, PT ;  /* 0x0000000aff007c0c */ /* 0x000fe2000bf25270 */
[-C--:B0-----:R-:W-:Y:S01]  /*1920*/  FMUL.FTZ R7, R7, R6.reuse ;  /* 0x0000000607077220 */ /* 0x081fe20000410000 */
[-C--:B------:R-:W-:Y:S01]  /*1930*/  FMUL.FTZ R9, R9, R6.reuse ;  /* 0x0000000609097220 */ /* 0x080fe20000410000 */
[-C--:B------:R-:W-:Y:S01]  /*1940*/  FMUL.FTZ R4, R5, R6.reuse ;  /* 0x0000000605047220 */ /* 0x080fe20000410000 */
[----:B------:R-:W-:Y:S01]  /*1950*/  FMUL.FTZ R6, R17, R6 ;  /* 0x0000000611067220 */ /* 0x000fe20000410000 */
[----:B--2---:R-:W-:Y:S02]  /*1960*/  SHF.L.U32 R11, R3, 0x10, RZ ;  /* 0x00000010030b7819 */ /* 0x004fe400000006ff */
[----:B----4-:R-:W-:Y:S02]  /*1970*/  SHF.L.U32 R14, R14, 0x10, RZ ;  /* 0x000000100e0e7819 */ /* 0x010fe400000006ff */
[----:B-----5:R-:W-:-:S02]  /*1980*/  SHF.L.U32 R15, R15, 0x10, RZ ;  /* 0x000000100f0f7819 */ /* 0x020fc400000006ff */
[----:B------:R-:W-:-:S03]  /*1990*/  SHF.L.U32 R25, R25, 0x10, RZ ;  /* 0x0000001019197819 */ /* 0x000fc600000006ff */
[C-C-:B------:R-:W-:Y:S01]  /*19a0*/  FFMA.FTZ R3, R11.reuse, R6, R15.reuse ;  /* 0x000000060b037223 */ /* 0x140fe2000001000f */
[----:B------:R-:W-:Y:S01]  /*19b0*/  FFMA.FTZ R11, R11, R4, R15 ;  /* 0x000000040b0b7223 */ /* 0x000fe2000001000f */
[C-C-:B------:R-:W-:Y:S01]  /*19c0*/  FFMA.FTZ R8, R14.reuse, R9, R25.reuse ;  /* 0x000000090e087223 */ /* 0x140fe20000010019 */
[----:B------:R-:W-:Y:S01]  /*19d0*/  FFMA.FTZ R10, R14, R7, R25 ;  /* 0x000000070e0a7223 */ /* 0x000fe20000010019 */
[----:B------:R-:W-:Y:S01]  /*19e0*/  IADD3 R9, R22, 0x40, RZ ;  /* 0x0000004016097810 */ /* 0x000fe20007ffe0ff */
        /* <DEDUP_REMOVED lines=11> */
.L_x_1589:
        /* <DEDUP_REMOVED lines=15> */
.L_x_1591:
[----:B------:R-:W-:Y:S05]  /*1b90*/  BSYNC B0 ;  /* 0x0000000000007941 */ /* 0x000fea0003800000 */
.L_x_1590:
        /* <DEDUP_REMOVED lines=11> */
.L_x_1592:
        /* <DEDUP_REMOVED lines=19> */
.L_x_1594:
[----:B------:R-:W-:Y:S05]  /*1d80*/  BSYNC B0 ;  /* 0x0000000000007941 */ /* 0x000fea0003800000 */
.L_x_1593:
[----:B------:R-:W1:Y:S01]  /*1d90*/  LDC R4, c[0x0][0x10] ;  /* 0x00000400ff047b82 */ /* 0x000e620000000800 */
[----:B------:R-:W-:Y:S02]  /*1da0*/  IADD3 R18, R18, 0x1, RZ ;  /* 0x0000000112127810 */ /* 0x000fe40007ffe0ff */
[----:B-1----:R-:W-:-:S04]  /*1db0*/  IADD3 R23, R4, R23, RZ ;  /* 0x0000001704177210 */ /* 0x002fc80007ffe0ff */
[----:B------:R-:W-:-:S13]  /*1dc0*/  ISETP.GE.AND P1, PT, R23, UR4, PT ;  /* 0x0000000417007c0c */ /* 0x000fda000bf26270 */
[----:B------:R-:W-:Y:S05]  /*1dd0*/  @!P1 BRA `(.L_x_1595) ;  /* 0xffffffe400049947 */ /* 0x000fea000383ffff */
[----:B------:R-:W-:Y:S05]  /*1de0*/  EXIT ;  /* 0x000000000000794d */ /* 0x000fea0003800000 */
.L_x_1596:
        /* <DEDUP_REMOVED lines=9> */
.L_x_2320:


//--------------------- .text._Z35group_norm_nhwc_fwd_one_pass_kernelI11Bf16IOBf16WLi256ELi20ELi640EEv26Group_norm_nhwc_fwd_params --------------------------
	.section	.text._Z35group_norm_nhwc_fwd_one_pass_kernelI11Bf16IOBf16WLi256ELi20ELi640EEv26Group_norm_nhwc_fwd_params,"ax",@progbits
	.align	128
        .global         _Z35group_norm_nhwc_fwd_one_pass_kernelI11Bf16IOBf16WLi256ELi20ELi640EEv26Group_norm_nhwc_fwd_params
        .type           _Z35group_norm_nhwc_fwd_one_pass_kernelI11Bf16IOBf16WLi256ELi20ELi640EEv26Group_norm_nhwc_fwd_params,@function
        .size           _Z35group_norm_nhwc_fwd_one_pass_kernelI11Bf16IOBf16WLi256ELi20ELi640EEv26Group_norm_nhwc_fwd_params,(.L_x_2321 - _Z35group_norm_nhwc_fwd_one_pass_kernelI11Bf16IOBf16WLi256ELi20ELi640EEv26Group_norm_nhwc_fwd_params)
        .other          _Z35group_norm_nhwc_fwd_one_pass_kernelI11Bf16IOBf16WLi256ELi20ELi640EEv26Group_norm_nhwc_fwd_params,@"STO_CUDA_ENTRY STV_DEFAULT"
_Z35group_norm_nhwc_fwd_one_pass_kernelI11Bf16IOBf16WLi256ELi20ELi640EEv26Group_norm_nhwc_fwd_params:
.text._Z35group_norm_nhwc_fwd_one_pass_kernelI11Bf16IOBf16WLi256ELi20ELi640EEv26Group_norm_nhwc_fwd_params:
        /* <DEDUP_REMOVED lines=34> */
.L_x_1618:
        /* <DEDUP_REMOVED lines=211> */
.L_x_1598:
[----:B------:R-:W-:Y:S05]  /*0f50*/  BSYNC B0 ;  /* 0x0000000000007941 */ /* 0x000fea0003800000 */
.L_x_1597:
        /* <DEDUP_REMOVED lines=32> */
.L_x_1601:
[----:B-1----:R-:W2:Y:S04]  /*1160*/  LDG.E.STRONG.GPU R10, desc[UR8][R8.64] ;  /* 0x00000008080a7981 */ /* 0x002ea8000c1ef900 */
[----:B--2---:R-:W-:Y:S01]  /*1170*/  CCTL.IVALL ;  /* 0x00000000ff00798f */ /* 0x004fe20002000000 */
[----:B------:R-:W-:Y:S05]  /*1180*/  YIELD ;  /* 0x0000000000007946 */ /* 0x000fea0003800000 */
[----:B------:R-:W-:-:S13]  /*1190*/  ISETP.NE.AND P1, PT, R10, R15, PT ;  /* 0x0000000f0a00720c */ /* 0x000fda0003f25270 */
[----:B------:R-:W-:Y:S05]  /*11a0*/  @P1 BRA `(.L_x_1601) ;  /* 0xfffffffc00ec1947 */ /* 0x000fea000383ffff */
.L_x_1600:
        /* <DEDUP_REMOVED lines=11> */
.L_x_1603:
        /* <DEDUP_REMOVED lines=63> */
.L_x_1602:
        /* <DEDUP_REMOVED lines=19> */
.L_x_1605:
[----:B------:R-:W-:Y:S05]  /*1780*/  BSYNC B0 ;  /* 0x0000000000007941 */ /* 0x000fea0003800000 */
.L_x_1604:
        /* <DEDUP_REMOVED lines=32> */
.L_x_1599:
        /* <DEDUP_REMOVED lines=22> */
[----:B------:R-:W3:Y:S04]  /*1af0*/  LDG.E.U16 R2, desc[UR8][R22.64+0x2] ;  /* 0x0000020816027981 */ /* 0x000ee8000c1e1500 */
[----:B------:R4:W5:Y:S04]  /*1b00*/  LDG.E.U16 R25, desc[UR8][R14.64] ;  /* 0x000000080e197981 */ /* 0x000968000c1e1500 */
[----:B------:R4:W5:Y:S01]  /*1b10*/  LDG.E.U16 R26, desc[UR8][R22.64] ;  /* 0x00000008161a7981 */ /* 0x000962000c1e1500 */
[----:B-1----:R-:W-:-:S02]  /*1b20*/  SHF.L.U32 R17, R0, 0x10, RZ ;  /* 0x0000001000117819 */ /* 0x002fc400000006ff */
[----:B------:R-:W-:Y:S01]  /*1b30*/  SHF.L.U32 R9, R31, 0x10, RZ ;  /* 0x000000101f097819 */ /* 0x000fe200000006ff */
[----:B------:R-:W1:Y:S01]  /*1b40*/  LDS.64 R10, [UR5+0xc0] ;  /* 0x0000c005ff0a7984 */ /* 0x000e620008000a00 */
[----:B------:R-:W-:Y:S02]  /*1b50*/  SHF.L.U32 R27, R30, 0x10, RZ ;  /* 0x000000101e1b7819 */ /* 0x000fe400000006ff */
[----:B------:R-:W-:Y:S02]  /*1b60*/  SHF.L.U32 R21, R21, 0x10, RZ ;  /* 0x0000001015157819 */ /* 0x000fe400000006ff */
[----:B0-----:R-:W-:Y:S02]  /*1b70*/  SHF.L.U32 R13, R20, 0x10, RZ ;  /* 0x00000010140d7819 */ /* 0x001fe400000006ff */
[----:B----4-:R-:W-:Y:S02]  /*1b80*/  SHF.L.U32 R15, R18, 0x10, RZ ;  /* 0x00000010120f7819 */ /* 0x010fe400000006ff */
[----:B------:R-:W-:-:S02]  /*1b90*/  SHF.L.U32 R31, R28, 0x10, RZ ;  /* 0x000000101c1f7819 */ /* 0x000fc400000006ff */
[----:B------:R-:W-:Y:S02]  /*1ba0*/  SHF.L.U32 R23, R19, 0x10, RZ ;  /* 0x0000001013177819 */ /* 0x000fe400000006ff */
[----:B------:R-:W-:Y:S02]  /*1bb0*/  ISETP.NE.AND P4, PT, RZ, UR10, PT ;  /* 0x0000000aff007c0c */ /* 0x000fe4000bf85270 */
[----:B------:R-:W-:Y:S02]  /*1bc0*/  ISETP.GE.U32.AND P2, PT, R36, UR12, PT ;  /* 0x0000000c24007c0c */ /* 0x000fe4000bf46070 */
[----:B------:R-:W-:Y:S02]  /*1bd0*/  ISETP.GE.U32.AND P3, PT, R35, UR12, PT ;  /* 0x0000000c23007c0c */ /* 0x000fe4000bf66070 */
[----:B------:R-:W-:Y:S02]  /*1be0*/  ISETP.GE.AND.EX P2, PT, R7, UR13, PT, P2 ;  /* 0x0000000d07007c0c */ /* 0x000fe4000bf46320 */
[----:B------:R-:W-:-:S02]  /*1bf0*/  ISETP.GE.AND.EX P3, PT, R5, UR13, PT, P3 ;  /* 0x0000000d05007c0c */ /* 0x000fc4000bf66330 */
[C---:B------:R-:W-:Y:S02]  /*1c00*/  ISETP.GT.U32.OR P2, PT, R6.reuse, 0x27f, P2 ;  /* 0x0000027f0600780c */ /* 0x040fe40001744470 */
[----:B------:R-:W-:Y:S01]  /*1c10*/  ISETP.GT.U32.OR P3, PT, R6, 0x27f, P3 ;  /* 0x0000027f0600780c */ /* 0x000fe20001f64470 */
[----:B-1----:R-:W-:-:S04]  /*1c20*/  FMUL.FTZ R10, R10, UR6 ;  /* 0x000000060a0a7c20 */ /* 0x002fc80008410000 */
[C---:B------:R-:W-:Y:S01]  /*1c30*/  FMUL.FTZ R44, R10.reuse, R10 ;  /* 0x0000000a0a2c7220 */ /* 0x040fe20000410000 */
[----:B------:R-:W-:Y:S01]  /*1c40*/  FADD.FTZ R9, R9, -R10 ;  /* 0x8000000a09097221 */ /* 0x000fe20000010000 */
[C---:B------:R-:W-:Y:S01]  /*1c50*/  FADD.FTZ R21, -R10.reuse, R21 ;  /* 0x000000150a157221 */ /* 0x040fe20000010100 */
[C---:B------:R-:W-:Y:S01]  /*1c60*/  FADD.FTZ R13, -R10.reuse, R13 ;  /* 0x0000000d0a0d7221 */ /* 0x040fe20000010100 */
[----:B------:R-:W-:Y:S01]  /*1c70*/  FFMA.FTZ R11, R11, UR6, -R44 ;  /* 0x000000060b0b7c23 */ /* 0x000fe2000801082c */
[C---:B------:R-:W-:Y:S01]  /*1c80*/  FADD.FTZ R19, -R10.reuse, R15 ;  /* 0x0000000f0a137221 */ /* 0x040fe20000010100 */
[----:B------:R-:W-:-:S03]  /*1c90*/  FADD.FTZ R23, -R10, R23 ;  /* 0x000000170a177221 */ /* 0x000fc60000010100 */
[----:B------:R-:W-:-:S13]  /*1ca0*/  FSETP.GTU.FTZ.AND P1, PT, R11, RZ, PT ;  /* 0x000000ff0b00720b */ /* 0x000fda0003f3c000 */
[----:B------:R-:W0:Y:S02]  /*1cb0*/  @P1 LDC R8, c[0x0][0x238] ;  /* 0x00008e00ff081b82 */ /* 0x000e240000000800 */
[----:B0-----:R-:W-:Y:S01]  /*1cc0*/  @P1 FADD.FTZ R11, R11, R8 ;  /* 0x000000080b0b1221 */ /* 0x001fe20000010000 */
[----:B------:R-:W-:-:S06]  /*1cd0*/  MOV R8, 0x3f800000 ;  /* 0x3f80000000087802 */ /* 0x000fcc0000000f00 */
[----:B------:R0:W1:Y:S01]  /*1ce0*/  @P1 MUFU.RSQ R8, R11 ;  /* 0x0000000b00081308 */ /* 0x0000620000001400 */
[----:B------:R-:W-:-:S04]  /*1cf0*/  ISETP.GE.U32.AND P1, PT, R34, UR12, PT ;  /* 0x0000000c22007c0c */ /* 0x000fc8000bf26070 */
[----:B------:R-:W-:Y:S01]  /*1d00*/  ISETP.GE.AND.EX P1, PT, R3, UR13, PT, P1 ;  /* 0x0000000d03007c0c */ /* 0x000fe2000bf26310 */
[--C-:B0-----:R-:W-:Y:S01]  /*1d10*/  FADD.FTZ R11, R17, -R10.reuse ;  /* 0x8000000a110b7221 */ /* 0x101fe20000010000 */
[--C-:B------:R-:W-:Y:S01]  /*1d20*/  FADD.FTZ R17, R27, -R10.reuse ;  /* 0x8000000a1b117221 */ /* 0x100fe20000010000 */
[----:B------:R-:W-:Y:S01]  /*1d30*/  FADD.FTZ R27, R31, -R10 ;  /* 0x8000000a1f1b7221 */ /* 0x000fe20000010000 */
[----:B------:R-:W-:Y:S01]  /*1d40*/  ISETP.GT.U32.OR P1, PT, R6, 0x27f, P1 ;  /* 0x0000027f0600780c */ /* 0x000fe20000f24470 */
[-C--:B-1----:R-:W-:Y:S01]  /*1d50*/  FMUL.FTZ R9, R9, R8.reuse ;  /* 0x0000000809097220 */ /* 0x082fe20000410000 */
[-C--:B------:R-:W-:Y:S01]  /*1d60*/  FMUL.FTZ R21, R21, R8.reuse ;  /* 0x0000000815157220 */ /* 0x080fe20000410000 */
[-C--:B------:R-:W-:Y:S01]  /*1d70*/  FMUL.FTZ R11, R11, R8.reuse ;  /* 0x000000080b0b7220 */ /* 0x080fe20000410000 */
[-C--:B------:R-:W-:Y:S01]  /*1d80*/  FMUL.FTZ R13, R13, R8.reuse ;  /* 0x000000080d0d7220 */ /* 0x080fe20000410000 */
[-C--:B------:R-:W-:Y:S01]  /*1d90*/  FMUL.FTZ R15, R17, R8.reuse ;  /* 0x00000008110f7220 */ /* 0x080fe20000410000 */
[-C--:B------:R-:W-:Y:S01]  /*1da0*/  FMUL.FTZ R19, R19, R8.reuse ;  /* 0x0000000813137220 */ /* 0x080fe20000410000 */
[-C--:B------:R-:W-:Y:S01]  /*1db0*/  FMUL.FTZ R27, R27, R8.reuse ;  /* 0x000000081b1b7220 */ /* 0x080fe20000410000 */
[----:B------:R-:W-:Y:S01]  /*1dc0*/  FMUL.FTZ R23, R23, R8 ;  /* 0x0000000817177220 */ /* 0x000fe20000410000 */
[----:B--2---:R-:W-:-:S02]  /*1dd0*/  SHF.L.U32 R24, R24, 0x10, RZ ;  /* 0x0000001018187819 */ /* 0x004fc400000006ff */
[----:B---3--:R-:W-:Y:S02]  /*1de0*/  SHF.L.U32 R0, R2, 0x10, RZ ;  /* 0x0000001002007819 */ /* 0x008fe400000006ff */
[----:B-----5:R-:W-:-:S03]  /*1df0*/  SHF.L.U32 R8, R25, 0x10, RZ ;  /* 0x0000001019087819 */ /* 0x020fc600000006ff */
[C-C-:B------:R-:W-:Y:S01]  /*1e00*/  FFMA.FTZ R14, R24.reuse, R21, R0.reuse ;  /* 0x00000015180e7223 */ /* 0x140fe20000010000 */
[C-C-:B------:R-:W-:Y:S01]  /*1e10*/  FFMA.FTZ R12, R24.reuse, R13, R0.reuse ;  /* 0x0000000d180c7223 */ /* 0x140fe20000010000 */
[--C-:B------:R-:W-:Y:S01]  /*1e20*/  FFMA.FTZ R2, R24, R19, R0.reuse ;  /* 0x0000001318027223 */ /* 0x100fe20000010000 */
[----:B------:R-:W-:Y:S01]  /*1e30*/  SHF.L.U32 R26, R26, 0x10, RZ ;  /* 0x000000101a1a7819 */ /* 0x000fe200000006ff */
[----:B------:R-:W-:-:S04]  /*1e40*/  FFMA.FTZ R0, R24, R23, R0 ;  /* 0x0000001718007223 */ /* 0x000fc80000010000 */
        /* <DEDUP_REMOVED lines=15> */
.L_x_1606:
        /* <DEDUP_REMOVED lines=14> */
.L_x_1608:
[----:B------:R-:W-:Y:S05]  /*2020*/  BSYNC B0 ;  /* 0x0000000000007941 */ /* 0x000fea0003800000 */
.L_x_1607:
        /* <DEDUP_REMOVED lines=11> */
.L_x_1609:
        /* <DEDUP_REMOVED lines=14> */
.L_x_1611:
[----:B------:R-:W-:Y:S05]  /*21c0*/  BSYNC B0 ;  /* 0x0000000000007941 */ /* 0x000fea0003800000 */
.L_x_1610:
[----:B------:R-:W-:Y:S05]  /*21d0*/  @!P4 BRA `(.L_x_1612) ;  /* 0x000000000028c947 */ /* 0x000fea0003800000 */
[----:B------:R-:W-:Y:S01]  /*21e0*/  FMUL.FTZ R7, R15, -1.4426950216293334961 ;  /* 0xbfb8aa3b0f077820 */ /* 0x000fe20000410000 */
[----:B------:R-:W-:-:S05]  /*21f0*/  FMUL.FTZ R9, R2, -1.4426950216293334961 ;  /* 0xbfb8aa3b02097820 */ /* 0x000fca0000410000 */
[----:B------:R-:W2:Y:S08]  /*2200*/  MUFU.EX2 R7, R7 ;  /* 0x0000000700077308 */ /* 0x000eb00000000800 */
[----:B------:R-:W0:Y:S01]  /*2210*/  MUFU.EX2 R9, R9 ;  /* 0x0000000900097308 */ /* 0x000e220000000800 */
[----:B--2---:R-:W-:-:S07]  /*2220*/  FADD.FTZ R8, R7, 1 ;  /* 0x3f80000007087421 */ /* 0x004fce0000010000 */
[----:B------:R-:W2:Y:S01]  /*2230*/  MUFU.RCP R8, R8 ;  /* 0x0000000800087308 */ /* 0x000ea20000001000 */
[----:B01----:R-:W-:-:S07]  /*2240*/  FADD.FTZ R10, R9, 1 ;  /* 0x3f800000090a7421 */ /* 0x003fce0000010000 */
[----:B------:R-:W0:Y:S01]  /*2250*/  MUFU.RCP R11, R10 ;  /* 0x0000000a000b7308 */ /* 0x000e220000001000 */
[----:B--2---:R-:W-:Y:S01]  /*2260*/  FMUL.FTZ R15, R15, R8 ;  /* 0x000000080f0f7220 */ /* 0x004fe20000410000 */
[----:B0-----:R-:W-:-:S07]  /*2270*/  FMUL.FTZ R2, R2, R11 ;  /* 0x0000000b02027220 */ /* 0x001fce0000410000 */
.L_x_1612:
        /* <DEDUP_REMOVED lines=14> */
.L_x_1614:
[----:B------:R-:W-:Y:S05]  /*2360*/  BSYNC B0 ;  /* 0x0000000000007941 */ /* 0x000fea0003800000 */
.L_x_1613:
        /* <DEDUP_REMOVED lines=11> */
.L_x_1615:
        /* <DEDUP_REMOVED lines=13> */
.L_x_1617:
[----:B------:R-:W-:Y:S05]  /*24f0*/  BSYNC B0 ;  /* 0x0000000000007941 */ /* 0x000fea0003800000 */
.L_x_1616:
[----:B---3--:R-:W3:Y:S01]  /*2500*/  LDC R3, c[0x0][0x10] ;  /* 0x00000400ff037b82 */ /* 0x008ee20000000800 */
[----:B------:R-:W-:Y:S02]  /*2510*/  IADD3 R32, R32, 0x1, RZ ;  /* 0x0000000120207810 */ /* 0x000fe40007ffe0ff */
[----:B---3--:R-:W-:-:S04]  /*2520*/  IADD3 R38, R3, R38, RZ ;  /* 0x0000002603267210 */ /* 0x008fc80007ffe0ff */
[----:B------:R-:W-:-:S13]  /*2530*/  ISETP.GE.AND P1, PT, R38, UR4, PT ;  /* 0x0000000426007c0c */ /* 0x000fda000bf26270 */
[----:B------:R-:W-:Y:S05]  /*2540*/  @!P1 BRA `(.L_x_1618) ;  /* 0xffffffdc00349947 */ /* 0x000fea000383ffff */
[----:B------:R-:W-:Y:S05]  /*2550*/  EXIT ;  /* 0x000000000000794d */ /* 0x000fea0003800000 */
.L_x_1619:
        /* <DEDUP_REMOVED lines=10> */
.L_x_2321:


//--------------------- .text._Z35group_norm_nhwc_fwd_one_pass_kernelI11Bf16IOBf16WLi512ELi20ELi640EEv26Group_norm_nhwc_fwd_params --------------------------
	.section	.text._Z35group_norm_nhwc_fwd_one_pass_kernelI11Bf16IOBf16WLi512ELi20ELi640EEv26Group_norm_nhwc_fwd_params,"ax",@progbits
	.align	128
        .global         _Z35group_norm_nhwc_fwd_one_pass_kernelI11Bf16IOBf16WLi512ELi20ELi640EEv26Group_norm_nhwc_fwd_params
        .type           _Z35group_norm_nhwc_fwd_one_pass_kernelI11Bf16IOBf16WLi512ELi20ELi640EEv26Group_norm_nhwc_fwd_params,@function
        .size           _Z35group_norm_nhwc_fwd_one_pass_kernelI11Bf16IOBf16WLi512ELi20ELi640EEv26Group_norm_nhwc_fwd_params,(.L_x_2322 - _Z35group_norm_nhwc_fwd_one_pass_kernelI11Bf16IOBf16WLi512ELi20ELi640EEv26Group_norm_nhwc_fwd_params)
        .other          _Z35group_norm_nhwc_fwd_one_pass_kernelI11Bf16IOBf16WLi512ELi20ELi640EEv26Group_norm_nhwc_fwd_params,@"STO_CUDA_ENTRY STV_DEFAULT"
_Z35group_norm_nhwc_fwd_one_pass_kernelI11Bf16IOBf16WLi512ELi20ELi640EEv26Group_norm_nhwc_fwd_params:
.text._Z35group_norm_nhwc_fwd_one_pass_kernelI11Bf16IOBf16WLi512ELi20ELi640EEv26Group_norm_nhwc_fwd_params:
        /* <DEDUP_REMOVED lines=33> */
.L_x_1653:
[----:B012---:R-:W0:Y:S01]  /*0210*/  LDC R11, c[0x0][0x288] ;  /* 0x0000a200ff0b7b82 */ /* 0x007e220000000800 */
[----:B------:R-:W-:Y:S01]  /*0220*/  ULDC.64 UR14, c[0x0][0x278] ;  /* 0x00009e00000e7ab9 */ /* 0x000fe20000000a00 */
[----:B------:R-:W-:Y:S01]  /*0230*/  IADD3 R21, R33, 0x100, RZ ;  /* 0x0000010021157810 */ /* 0x000fe20007ffe0ff */
[----:B------:R-:W-:Y:S01]  /*0240*/  ULDC.64 UR12, c[0x0][0x280] ;  /* 0x0000a000000c7ab9 */ /* 0x000fe20000000a00 */
[----:B------:R-:W-:Y:S02]  /*0250*/  ISETP.GE.U32.AND P4, PT, R31, UR14, PT ;  /* 0x0000000e1f007c0c */ /* 0x000fe4000bf86070 */
[----:B------:R-:W-:Y:S02]  /*0260*/  SHF.R.S32.HI R23, RZ, 0x1f, R21 ;  /* 0x0000001fff177819 */ /* 0x000fe40000011415 */
[----:B---3--:R-:W1:Y:S01]  /*0270*/  @P0 LDC.64 R14, c[0x0][0x220] ;  /* 0x00008800ff0e0b82 */ /* 0x008e620000000a00 */
[----:B0-----:R-:W-:-:S04]  /*0280*/  IABS R5, R11 ;  /* 0x0000000b00057213 */ /* 0x001fc80000000000 */
        /* <DEDUP_REMOVED lines=302> */
.L_x_1621:
[----:B------:R-:W-:Y:S05]  /*1570*/  BSYNC B0 ;  /* 0x0000000000007941 */ /* 0x000fea0003800000 */
.L_x_1620:
        /* <DEDUP_REMOVED lines=16> */
[----:B------:R-:W-:Y:S02]  /*1680*/  SHF.L.U32 R21, R21, 0x1, RZ ;  /* 0x0000000115157819 */ /* 0x000fe400000006ff */
[----:B--2---:R-:W-:-:S03]  /*1690*/  IADD3 R15, R15, R14, RZ ;  /* 0x0000000e0f0f7210 */ /* 0x004fc60007ffe0ff */
[----:B---3--:R-:W-:-:S04]  /*16a0*/  IMAD.WIDE R12, R21, 0x4, R12 ;  /* 0x00000004150c7825 */ /* 0x008fc800078e020c */
[----:B------:R-:W-:Y:S01]  /*16b0*/  IMAD R21, R22, UR7, R14 ;  /* 0x0000000716157c24 */ /* 0x000fe2000f8e020e */
[----:B------:R-:W-:Y:S01]  /*16c0*/  MOV R14, 0xffffffff ;  /* 0xffffffff000e7802 */ /* 0x000fe20000000f00 */
        /* <DEDUP_REMOVED lines=11> */
.L_x_1624:
[----:B-1----:R-:W2:Y:S04]  /*1780*/  LDG.E.STRONG.GPU R12, desc[UR8][R10.64] ;  /* 0x000000080a0c7981 */ /* 0x002ea8000c1ef900 */
[----:B--2---:R-:W-:Y:S01]  /*1790*/  CCTL.IVALL ;  /* 0x00000000ff00798f */ /* 0x004fe20002000000 */
[----:B------:R-:W-:Y:S05]  /*17a0*/  YIELD ;  /* 0x0000000000007946 */ /* 0x000fea0003800000 */
[----:B------:R-:W-:-:S13]  /*17b0*/  ISETP.NE.AND P1, PT, R12, R15, PT ;  /* 0x0000000f0c00720c */ /* 0x000fda0003f25270 */
[----:B------:R-:W-:Y:S05]  /*17c0*/  @P1 BRA `(.L_x_1624) ;  /* 0xfffffffc00ec1947 */ /* 0x000fea000383ffff */
.L_x_1623:
        /* <DEDUP_REMOVED lines=11> */
.L_x_1626:
        /* <DEDUP_REMOVED lines=63> */
.L_x_1625:
        /* <DEDUP_REMOVED lines=19> */
.L_x_1628:
[----:B------:R-:W-:Y:S05]  /*1da0*/  BSYNC B0 ;  /* 0x0000000000007941 */ /* 0x000fea0003800000 */
.L_x_1627:
        /* <DEDUP_REMOVED lines=16> */
[-C--:B--2---:R-:W-:Y:S02]  /*1eb0*/  @!P1 IMAD R21, R21, R39.reuse, R22 ;  /* 0x0000002715159224 */ /* 0x084fe400078e0216 */
        /* <DEDUP_REMOVED lines=15> */
.L_x_1622:
        /* <DEDUP_REMOVED lines=22> */
[----:B-1----:R-:W3:Y:S04]  /*2110*/  LDG.E.U16 R10, desc[UR8][R12.64] ;  /* 0x000000080c0a7981 */ /* 0x002ee8000c1e1500 */
[----:B0-----:R-:W0:Y:S04]  /*2120*/  LDS.64 R8, [UR5+0xc0] ;  /* 0x0000c005ff087984 */ /* 0x001e280008000a00 */
[----:B------:R-:W4:Y:S04]  /*2130*/  LDG.E.U16 R14, desc[UR8][R14.64+0x2] ;  /* 0x000002080e0e7981 */ /* 0x000f28000c1e1500 */
[----:B------:R1:W5:Y:S01]  /*2140*/  LDG.E.U16 R12, desc[UR8][R12.64+0x2] ;  /* 0x000002080c0c7981 */ /* 0x000362000c1e1500 */
[----:B0-----:R-:W-:-:S04]  /*2150*/  FMUL.FTZ R8, R8, UR6 ;  /* 0x0000000608087c20 */ /* 0x001fc80008410000 */
[----:B------:R-:W-:-:S04]  /*2160*/  FMUL.FTZ R22, R8, R8 ;  /* 0x0000000808167220 */ /* 0x000fc80000410000 */
[----:B------:R-:W-:-:S05]  /*2170*/  FFMA.FTZ R9, R9, UR6, -R22 ;  /* 0x0000000609097c23 */ /* 0x000fca0008010816 */
[----:B------:R-:W-:-:S13]  /*2180*/  FSETP.GTU.FTZ.AND P1, PT, R9, RZ, PT ;  /* 0x000000ff0900720b */ /* 0x000fda0003f3c000 */
[----:B------:R-:W0:Y:S01]  /*2190*/  @P1 LDC R20, c[0x0][0x238] ;  /* 0x00008e00ff141b82 */ /* 0x000e220000000800 */
[----:B-1----:R-:W-:Y:S02]  /*21a0*/  PRMT R13, R25, 0x7632, R13 ;  /* 0x00007632190d7816 */ /* 0x002fe4000000000d */
[----:B------:R-:W-:Y:S02]  /*21b0*/  PRMT R15, R36, 0x7632, R15 ;  /* 0x00007632240f7816 */ /* 0x000fe4000000000f */
[----:B------:R-:W-:Y:S02]  /*21c0*/  ISETP.NE.AND P6, PT, RZ, UR10, PT ;  /* 0x0000000aff007c0c */ /* 0x000fe4000bfc5270 */
[----:B------:R-:W-:Y:S02]  /*21d0*/  PRMT R21, R38, 0x7632, R21 ;  /* 0x0000763226157816 */ /* 0x000fe40000000015 */
[----:B------:R-:W-:Y:S01]  /*21e0*/  SHF.L.U32 R27, R27, 0x10, RZ ;  /* 0x000000101b1b7819 */ /* 0x000fe200000006ff */
[----:B0-----:R-:W-:Y:S01]  /*21f0*/  @P1 FADD.FTZ R11, R9, R20 ;  /* 0x00000014090b1221 */ /* 0x001fe20000010000 */
[----:B------:R-:W-:-:S06]  /*2200*/  MOV R9, 0x3f800000 ;  /* 0x3f80000000097802 */ /* 0x000fcc0000000f00 */
[----:B------:R0:W1:Y:S01]  /*2210*/  @P1 MUFU.RSQ R9, R11 ;  /* 0x0000000b00091308 */ /* 0x0000620000001400 */
[----:B------:R-:W-:Y:S02]  /*2220*/  PRMT R20, R37, 0x7632, R20 ;  /* 0x0000763225147816 */ /* 0x000fe40000000014 */
[----:B------:R-:W-:Y:S02]  /*2230*/  SHF.L.U32 R19, R19, 0x10, RZ ;  /* 0x0000001013137819 */ /* 0x000fe400000006ff */
[----:B------:R-:W-:Y:S02]  /*2240*/  SHF.L.U32 R0, R0, 0x10, RZ ;  /* 0x0000001000007819 */ /* 0x000fe400000006ff */
[----:B0-----:R-:W-:Y:S02]  /*2250*/  SHF.L.U32 R11, R13, 0x10, RZ ;  /* 0x000000100d0b7819 */ /* 0x001fe400000006ff */
[----:B------:R-:W-:Y:S02]  /*2260*/  SHF.L.U32 R13, R15, 0x10, RZ ;  /* 0x000000100f0d7819 */ /* 0x000fe400000006ff */
        /* <DEDUP_REMOVED lines=10> */
[----:B------:R-:W-:Y:S01]  /*2310*/  SHF.L.U32 R20, R21, 0x10, RZ ;  /* 0x0000001015147819 */ /* 0x000fe200000006ff */
[--C-:B------:R-:W-:Y:S01]  /*2320*/  FADD.FTZ R27, R27, -R8.reuse ;  /* 0x800000081b1b7221 */ /* 0x100fe20000010000 */
[----:B------:R-:W-:Y:S01]  /*2330*/  ISETP.GE.U32.AND P1, PT, R32, UR14, PT ;  /* 0x0000000e20007c0c */ /* 0x000fe2000bf26070 */
[----:B------:R-:W-:Y:S01]  /*2340*/  FADD.FTZ R19, -R8, R19 ;  /* 0x0000001308137221 */ /* 0x000fe20000010100 */
[----:B------:R-:W-:Y:S01]  /*2350*/  ISETP.GE.U32.AND P2, PT, R31, UR14, PT ;  /* 0x0000000e1f007c0c */ /* 0x000fe2000bf46070 */
[----:B------:R-:W-:Y:S01]  /*2360*/  FADD.FTZ R0, R0, -R8 ;  /* 0x8000000800007221 */ /* 0x000fe20000010000 */
[----:B------:R-:W-:Y:S01]  /*2370*/  FADD.FTZ R18, -R8, R18 ;  /* 0x0000001208127221 */ /* 0x000fe20000010100 */
[--C-:B------:R-:W-:Y:S01]  /*2380*/  FADD.FTZ R26, R26, -R8.reuse ;  /* 0x800000081a1a7221 */ /* 0x100fe20000010000 */
[----:B------:R-:W-:Y:S01]  /*2390*/  FADD.FTZ R17, -R8, R17 ;  /* 0x0000001108117221 */ /* 0x000fe20000010100 */
[----:B------:R-:W-:Y:S01]  /*23a0*/  FADD.FTZ R24, R24, -R8 ;  /* 0x8000000818187221 */ /* 0x000fe20000010000 */
[C---:B------:R-:W-:Y:S01]  /*23b0*/  FADD.FTZ R16, -R8.reuse, R16 ;  /* 0x0000001008107221 */ /* 0x040fe20000010100 */
[--C-:B------:R-:W-:Y:S01]  /*23c0*/  FADD.FTZ R25, R25, -R8.reuse ;  /* 0x8000000819197221 */ /* 0x100fe20000010000 */
[----:B------:R-:W-:Y:S01]  /*23d0*/  FADD.FTZ R11, -R8, R11 ;  /* 0x0000000b080b7221 */ /* 0x000fe20000010100 */
[--C-:B------:R-:W-:Y:S01]  /*23e0*/  FADD.FTZ R36, R36, -R8.reuse ;  /* 0x8000000824247221 */ /* 0x100fe20000010000 */
[C---:B------:R-:W-:Y:S01]  /*23f0*/  FADD.FTZ R13, -R8.reuse, R13 ;  /* 0x0000000d080d7221 */ /* 0x040fe20000010100 */
[--C-:B------:R-:W-:Y:S01]  /*2400*/  FADD.FTZ R37, R37, -R8.reuse ;  /* 0x8000000825257221 */ /* 0x100fe20000010000 */
[----:B------:R-:W-:Y:S01]  /*2410*/  FADD.FTZ R15, -R8, R15 ;  /* 0x0000000f080f7221 */ /* 0x000fe20000010100 */
[----:B------:R-:W-:Y:S01]  /*2420*/  FADD.FTZ R38, R38, -R8 ;  /* 0x8000000826267221 */ /* 0x000fe20000010000 */
[----:B------:R-:W-:Y:S01]  /*2430*/  FADD.FTZ R20, -R8, R20 ;  /* 0x0000001408147221 */ /* 0x000fe20000010100 */
[----:B------:R-:W-:Y:S01]  /*2440*/  ISETP.GE.AND.EX P1, PT, R5, UR15, PT, P1 ;  /* 0x0000000f05007c0c */ /* 0x000fe2000bf26310 */
[-C--:B-1----:R-:W-:Y:S01]  /*2450*/  FMUL.FTZ R27, R27, R9.reuse ;  /* 0x000000091b1b7220 */ /* 0x082fe20000410000 */
[----:B------:R-:W-:Y:S01]  /*2460*/  ISETP.GE.AND.EX P2, PT, R4, UR15, PT, P2 ;  /* 0x0000000f04007c0c */ /* 0x000fe2000bf46320 */
[-C--:B------:R-:W-:Y:S01]  /*2470*/  FMUL.FTZ R8, R19, R9.reuse ;  /* 0x0000000913087220 */ /* 0x080fe20000410000 */
[C---:B------:R-:W-:Y:S01]  /*2480*/  ISETP.GT.U32.OR P1, PT, R7.reuse, 0x27f, P1 ;  /* 0x0000027f0700780c */ /* 0x040fe20000f24470 */
[-C--:B------:R-:W-:Y:S01]  /*2490*/  FMUL.FTZ R0, R0, R9.reuse ;  /* 0x0000000900007220 */ /* 0x080fe20000410000 */
[----:B------:R-:W-:Y:S01]  /*24a0*/  ISETP.GT.U32.OR P2, PT, R7, 0x27f, P2 ;  /* 0x0000027f0700780c */ /* 0x000fe20001744470 */
        /* <DEDUP_REMOVED lines=30> */
.L_x_1629:
        /* <DEDUP_REMOVED lines=14> */
.L_x_1631:
[----:B------:R-:W-:Y:S05]  /*2770*/  BSYNC B0 ;  /* 0x0000000000007941 */ /* 0x000fea0003800000 */
.L_x_1630:
        /* <DEDUP_REMOVED lines=13> */
.L_x_1632:
        /* <DEDUP_REMOVED lines=14> */
.L_x_1634:
[----:B------:R-:W-:Y:S05]  /*2930*/  BSYNC B0 ;  /* 0x0000000000007941 */ /* 0x000fea0003800000 */
.L_x_1633:
[----:B------:R-:W-:Y:S01]  /*2940*/  FFMA.FTZ R26, R3, R26, R10 ;  /* 0x0000001a031a7223 */ /* 0x000fe2000001000a */
[----:B------:R-:W-:Y:S01]  /*2950*/  FFMA.FTZ R19, R14, R19, R12 ;  /* 0x000000130e137223 */ /* 0x000fe2000001000c */
[----:B------:R-:W-:Y:S06]  /*2960*/  @!P6 BRA `(.L_x_1635) ;  /* 0x000000000028e947 */ /* 0x000fec0003800000 */
[----:B------:R-:W-:Y:S01]  /*2970*/  FMUL.FTZ R0, R26, -1.4426950216293334961 ;  /* 0xbfb8aa3b1a007820 */ /* 0x000fe20000410000 */
[----:B------:R-:W-:-:S05]  /*2980*/  FMUL.FTZ R8, R19, -1.4426950216293334961 ;  /* 0xbfb8aa3b13087820 */ /* 0x000fca0000410000 */
[----:B------:R-:W2:Y:S08]  /*2990*/  MUFU.EX2 R0, R0 ;  /* 0x0000000000007308 */ /* 0x000eb00000000800 */
[----:B------:R-:W3:Y:S01]  /*29a0*/  MUFU.EX2 R8, R8 ;  /* 0x0000000800087308 */ /* 0x000ee20000000800 */
[----:B--2---:R-:W-:-:S07]  /*29b0*/  FADD.FTZ R5, R0, 1 ;  /* 0x3f80000000057421 */ /* 0x004fce0000010000 */
[----:B------:R-:W2:Y:S01]  /*29c0*/  MUFU.RCP R5, R5 ;  /* 0x0000000500057308 */ /* 0x000ea20000001000 */
[----:B---3--:R-:W-:-:S07]  /*29d0*/  FADD.FTZ R9, R8, 1 ;  /* 0x3f80000008097421 */ /* 0x008fce0000010000 */
[----:B01----:R-:W0:Y:S01]  /*29e0*/  MUFU.RCP R16, R9 ;  /* 0x0000000900107308 */ /* 0x003e220000001000 */
[----:B--2---:R-:W-:Y:S01]  /*29f0*/  FMUL.FTZ R26, R26, R5 ;  /* 0x000000051a1a7220 */ /* 0x004fe20000410000 */
[----:B0-----:R-:W-:-:S07]  /*2a00*/  FMUL.FTZ R19, R19, R16 ;  /* 0x0000001013137220 */ /* 0x001fce0000410000 */
.L_x_1635:
        /* <DEDUP_REMOVED lines=14> */
.L_x_1637:
[----:B------:R-:W-:Y:S05]  /*2af0*/  BSYNC B0 ;  /* 0x0000000000007941 */ /* 0x000fea0003800000 */
.L_x_1636:
[----:B------:R-:W-:Y:S01]  /*2b00*/  IADD3 R18, R33, 0x100, RZ ;  /* 0x0000010021127810 */ /* 0x000fe20007ffe0ff */
[--C-:B------:R-:W-:Y:S01]  /*2b10*/  FFMA.FTZ R24, R3, R24, R10.reuse ;  /* 0x0000001803187223 */ /* 0x100fe2000001000a */
[----:B01----:R-:W-:Y:S01]  /*2b20*/  IADD3 R17, R33, 0x140, RZ ;  /* 0x0000014021117810 */ /* 0x003fe20007ffe0ff */
[--C-:B------:R-:W-:Y:S01]  /*2b30*/  FFMA.FTZ R25, R3, R25, R10.reuse ;  /* 0x0000001903197223 */ /* 0x100fe2000001000a */
[----:B------:R-:W-:Y:S01]  /*2b40*/  IADD3 R16, R33, 0x180, RZ ;  /* 0x0000018021107810 */ /* 0x000fe20007ffe0ff */
[--C-:B------:R-:W-:Y:S01]  /*2b50*/  FFMA.FTZ R36, R3, R36, R10.reuse ;  /* 0x0000002403247223 */ /* 0x100fe2000001000a */
[----:B--2---:R-:W-:Y:S01]  /*2b60*/  IADD3 R9, R33, 0x1c0, RZ ;  /* 0x000001c021097810 */ /* 0x004fe20007ffe0ff */
[C-C-:B------:R-:W-:Y:S01]  /*2b70*/  FFMA.FTZ R37, R3.reuse, R37, R10.reuse ;  /* 0x0000002503257223 */ /* 0x140fe2000001000a */
        /* <DEDUP_REMOVED lines=36> */
.L_x_1638:
        /* <DEDUP_REMOVED lines=14> */
.L_x_1640:
[----:B------:R-:W-:Y:S05]  /*2ea0*/  BSYNC B0 ;  /* 0x0000000000007941 */ /* 0x000fea0003800000 */
.L_x_1639:
[----:B------:R-:W-:Y:S05]  /*2eb0*/  @!P6 BRA `(.L_x_1641) ;  /* 0x000000000028e947 */ /* 0x000fea0003800000 */
        /* <DEDUP_REMOVED lines=10> */
.L_x_1641:
[----:B------:R-:W-:Y:S04]  /*2f60*/  BSSY B0, `(.L_x_1642) ;  /* 0x000000e000007945 */ /* 0x000fe80003800000 */
[----:B------:R-:W-:Y:S05]  /*2f70*/  @P1 BRA `(.L_x_1643) ;  /* 0x0000000000301947 */ /* 0x000fea0003800000 */
[----:B------:R-:W-:Y:S01]  /*2f80*/  ULDC.64 UR12, c[0x0][0x270] ;  /* 0x00009c00000c7ab9 */ /* 0x000fe20000000a00 */
[----:B------:R-:W-:Y:S01]  /*2f90*/  MOV R2, R40 ;  /* 0x0000002800027202 */ /* 0x000fe20000000f00 */
[----:B0-----:R-:W-:Y:S01]  /*2fa0*/  IMAD R11, R8, UR12, RZ ;  /* 0x0000000c080b7c24 */ /* 0x001fe2000f8e02ff */
        /* <DEDUP_REMOVED lines=9> */
.L_x_1643:
[----:B------:R-:W-:Y:S05]  /*3040*/  BSYNC B0 ;  /* 0x0000000000007941 */ /* 0x000fea0003800000 */
.L_x_1642:
        /* <DEDUP_REMOVED lines=11> */
.L_x_1644:
        /* <DEDUP_REMOVED lines=10> */
[----:B01----:R-:W-:Y:S02]  /*31a0*/  LEA R10, P1, R2, UR12, 0x1 ;  /* 0x0000000c020a7c11 */ /* 0x003fe4000f8208ff */
[----:B------:R-:W-:-:S04]  /*31b0*/  IADD3 R17, R3, R17, RZ ;  /* 0x0000001103117210 */ /* 0x000fc80007ffe0ff */
[----:B------:R-:W-:-:S05]  /*31c0*/  LEA.HI.X R11, R2, UR13, R17, 0x1, P1 ;  /* 0x0000000d020b7c11 */ /* 0x000fca00088f0c11 */
[----:B------:R2:W-:Y:S02]  /*31d0*/  STG.E desc[UR8][R10.64], R13 ;  /* 0x0000000d0a007986 */ /* 0x0005e4000c101908 */
.L_x_1646:
[----:B------:R-:W-:Y:S05]  /*31e0*/  BSYNC B0 ;  /* 0x0000000000007941 */ /* 0x000fea0003800000 */
.L_x_1645:
[----:B------:R-:W-:Y:S05]  /*31f0*/  @!P6 BRA `(.L_x_1647) ;  /* 0x000000000028e947 */ /* 0x000fea0003800000 */
[----:B------:R-:W-:Y:S01]  /*3200*/  FMUL.FTZ R5, R15, -1.4426950216293334961 ;  /* 0xbfb8aa3b0f057820 */ /* 0x000fe20000410000 */
[----:B------:R-:W-:-:S05]  /*3210*/  FMUL.FTZ R2, R37, -1.4426950216293334961 ;  /* 0xbfb8aa3b25027820 */ /* 0x000fca0000410000 */
[----:B------:R-:W0:Y:S08]  /*3220*/  MUFU.EX2 R5, R5 ;  /* 0x0000000500057308 */ /* 0x000e300000000800 */
[----:B------:R-:W3:Y:S01]  /*3230*/  MUFU.EX2 R2, R2 ;  /* 0x0000000200027308 */ /* 0x000ee20000000800 */
[----:B012---:R-:W-:-:S07]  /*3240*/  FADD.FTZ R10, R5, 1 ;  /* 0x3f800000050a7421 */ /* 0x007fce0000010000 */
[----:B------:R-:W0:Y:S01]  /*3250*/  MUFU.RCP R10, R10 ;  /* 0x0000000a000a7308 */ /* 0x000e220000001000 */
[----:B---3--:R-:W-:-:S07]  /*3260*/  FADD.FTZ R3, R2, 1 ;  /* 0x3f80000002037421 */ /* 0x008fce0000010000 */
[----:B------:R-:W1:Y:S01]  /*3270*/  MUFU.RCP R8, R3 ;  /* 0x0000000300087308 */ /* 0x000e620000001000 */
[----:B0-----:R-:W-:Y:S01]  /*3280*/  FMUL.FTZ R15, R15, R10 ;  /* 0x0000000a0f0f7220 */ /* 0x001fe20000410000 */
[----:B-1----:R-:W-:-:S07]  /*3290*/  FMUL.FTZ R37, R37, R8 ;  /* 0x0000000825257220 */ /* 0x002fce0000410000 */
.L_x_1647:
        /* <DEDUP_REMOVED lines=14> */
.L_x_1649:
[----:B------:R-:W-:Y:S05]  /*3380*/  BSYNC B0 ;  /* 0x0000000000007941 */ /* 0x000fea0003800000 */
.L_x_1648:
[----:B------:R-:W-:Y:S05]  /*3390*/  @!P6 BRA `(.L_x_1650) ;  /* 0x000000000028e947 */ /* 0x000fea0003800000 */
[----:B------:R-:W-:Y:S01]  /*33a0*/  FMUL.FTZ R2, R38, -1.4426950216293334961 ;  /* 0xbfb8aa3b26027820 */ /* 0x000fe20000410000 */
[----:B---3--:R-:W-:-:S05]  /*33b0*/  FMUL.FTZ R4, R20, -1.4426950216293334961 ;  /* 0xbfb8aa3b14047820 */ /* 0x008fca0000410000 */
[----:B------:R-:W3:Y:S08]  /*33c0*/  MUFU.EX2 R2, R2 ;  /* 0x0000000200027308 */ /* 0x000ef00000000800 */
[----:B------:R-:W4:Y:S01]  /*33d0*/  MUFU.EX2 R4, R4 ;  /* 0x0000000400047308 */ /* 0x000f220000000800 */
[----:B---3--:R-:W-:-:S07]  /*33e0*/  FADD.FTZ R3, R2, 1 ;  /* 0x3f80000002037421 */ /* 0x008fce0000010000 */
[----:B------:R-:W3:Y:S01]  /*33f0*/  MUFU.RCP R3, R3 ;  /* 0x0000000300037308 */ /* 0x000ee20000001000 */
[----:B----4-:R-:W-:-:S07]  /*3400*/  FADD.FTZ R5, R4, 1 ;  /* 0x3f80000004057421 */ /* 0x010fce0000010000 */
[----:B------:R-:W4:Y:S01]  /*3410*/  MUFU.RCP R5, R5 ;  /* 0x0000000500057308 */ /* 0x000f220000001000 */
[----:B---3--:R-:W-:Y:S01]  /*3420*/  FMUL.FTZ R38, R38, R3 ;  /* 0x0000000326267220 */ /* 0x008fe20000410000 */
[----:B----4-:R-:W-:-:S07]  /*3430*/  FMUL.FTZ R20, R20, R5 ;  /* 0x0000000514147220 */ /* 0x010fce0000410000 */
.L_x_1650:
[----:B------:R-:W-:Y:S04]  /*3440*/  BSSY B0, `(.L_x_1651) ;  /* 0x000000d000007945 */ /* 0x000fe80003800000 */
[----:B------:R-:W-:Y:S05]  /*3450*/  @P4 BRA `(.L_x_1652) ;  /* 0x00000000002c4947 */ /* 0x000fea0003800000 */
[----:B------:R-:W-:Y:S01]  /*3460*/  ULDC.64 UR12, c[0x0][0x270] ;  /* 0x00009c00000c7ab9 */ /* 0x000fe20000000a00 */
[----:B------:R-:W-:Y:S01]  /*3470*/  MOV R41, R43 ;  /* 0x0000002b00297202 */ /* 0x000fe20000000f00 */
[----:B------:R-:W-:Y:S01]  /*3480*/  IMAD R0, R0, UR12, RZ ;  /* 0x0000000c00007c24 */ /* 0x000fe2000f8e02ff */
[----:B---3--:R-:W-:Y:S01]  /*3490*/  F2FP.BF16.F32.PACK_AB R5, R20, R38 ;  /* 0x000000261405723e */ /* 0x008fe200000010ff */
[----:B------:R-:W-:-:S04]  /*34a0*/  IMAD.WIDE.U32 R40, R9, UR12, R40 ;  /* 0x0000000c09287c25 */ /* 0x000fc8000f8e0028 */
[----:B------:R-:W-:Y:S01]  /*34b0*/  IMAD R9, R9, UR13, R0 ;  /* 0x0000000d09097c24 */ /* 0x000fe2000f8e0200 */
[----:B------:R-:W-:Y:S02]  /*34c0*/  ULDC.64 UR12, c[0x0][0x210] ;  /* 0x00008400000c7ab9 */ /* 0x000fe40000000a00 */
[----:B------:R-:W-:Y:S02]  /*34d0*/  LEA R2, P1, R40, UR12, 0x1 ;  /* 0x0000000c28027c11 */ /* 0x000fe4000f8208ff */
[----:B------:R-:W-:-:S04]  /*34e0*/  IADD3 R9, R41, R9, RZ ;  /* 0x0000000929097210 */ /* 0x000fc80007ffe0ff */
[----:B------:R-:W-:-:S05]  /*34f0*/  LEA.HI.X R3, R40, UR13, R9, 0x1, P1 ;  /* 0x0000000d28037c11 */ /* 0x000fca00088f0c09 */
[----:B------:R4:W-:Y:S02]  /*3500*/  STG.E desc[UR8][R2.64], R5 ;  /* 0x0000000502007986 */ /* 0x0009e4000c101908 */
.L_x_1652:
[----:B------:R-:W-:Y:S05]  /*3510*/  BSYNC B0 ;  /* 0x0000000000007941 */ /* 0x000fea0003800000 */
.L_x_1651:
[----:B----4-:R-:W4:Y:S01]  /*3520*/  LDC R3, c[0x0][0x10] ;  /* 0x00000400ff037b82 */ /* 0x010f220000000800 */
[----:B------:R-:W-:Y:S02]  /*3530*/  IADD3 R28, R28, 0x1, RZ ;  /* 0x000000011c1c7810 */ /* 0x000fe40007ffe0ff */
[----:B----4-:R-:W-:-:S04]  /*3540*/  IADD3 R34, R3, R34, RZ ;  /* 0x0000002203227210 */ /* 0x010fc80007ffe0ff */
[----:B------:R-:W-:-:S13]  /*3550*/  ISETP.GE.AND P1, PT, R34, UR4, PT ;  /* 0x0000000422007c0c */ /* 0x000fda000bf26270 */
[----:B------:R-:W-:Y:S05]  /*3560*/  @!P1 BRA `(.L_x_1653) ;  /* 0xffffffcc00289947 */ /* 0x000fea000383ffff */
[----:B------:R-:W-:Y:S05]  /*3570*/  EXIT ;  /* 0x000000000000794d */ /* 0x000fea0003800000 */
.L_x_1654:
        /* <DEDUP_REMOVED lines=16> */
.L_x_2322:


//--------------------- .text._Z35group_norm_nhwc_fwd_one_pass_kernelI11Bf16IOFp16WLi64ELi20ELi640EEv26Group_norm_nhwc_fwd_params --------------------------
	.section	.text._Z35group_norm_nhwc_fwd_one_pass_kernelI11Bf16IOFp16WLi64ELi20ELi640EEv26Group_norm_nhwc_fwd_params,"ax",@progbits
	.align	128
        .global         _Z35group_norm_nhwc_fwd_one_pass_kernelI11Bf16IOFp16WLi64ELi20ELi640EEv26Group_norm_nhwc_fwd_params
        .type           _Z35group_norm_nhwc_fwd_one_pass_kernelI11Bf16IOFp16WLi64ELi20ELi640EEv26Group_norm_nhwc_fwd_params,@function
        .size           _Z35group_norm_nhwc_fwd_one_pass_kernelI11Bf16IOFp16WLi64ELi20ELi640EEv26Group_norm_nhwc_fwd_params,(.L_x_2323 - _Z35group_norm_nhwc_fwd_one_pass_kernelI11Bf16IOFp16WLi64ELi20ELi640EEv26Group_norm_nhwc_fwd_params)
        .other          _Z35group_norm_nhwc_fwd_one_pass_kernelI11Bf16IOFp16WLi64ELi20ELi640EEv26Group_norm_nhwc_fwd_params,@"STO_CUDA_ENTRY STV_DEFAULT"
_Z35group_norm_nhwc_fwd_one_pass_kernelI11Bf16IOFp16WLi64ELi20ELi640EEv26Group_norm_nhwc_fwd_params:
.text._Z35group_norm_nhwc_fwd_one_pass_kernelI11Bf16IOFp16WLi64ELi20ELi640EEv26Group_norm_nhwc_fwd_params:
        /* <DEDUP_REMOVED lines=31> */
.L_x_1667:
        /* <DEDUP_REMOVED lines=143> */
.L_x_1656:
[----:B------:R-:W-:Y:S05]  /*0ae0*/  BSYNC B0 ;  /* 0x0000000000007941 */ /* 0x000fea0003800000 */
.L_x_1655:
        /* <DEDUP_REMOVED lines=28> */
.L_x_1659:
[----:B-1----:R-:W2:Y:S04]  /*0cb0*/  LDG.E.STRONG.GPU R6, desc[UR8][R4.64] ;  /* 0x0000000804067981 */ /* 0x002ea8000c1ef900 */
[----:B--2---:R-:W-:Y:S01]  /*0cc0*/  CCTL.IVALL ;  /* 0x00000000ff00798f */ /* 0x004fe20002000000 */
[----:B------:R-:W-:Y:S05]  /*0cd0*/  YIELD ;  /* 0x0000000000007946 */ /* 0x000fea0003800000 */
[----:B------:R-:W-:-:S13]  /*0ce0*/  ISETP.NE.AND P1, PT, R6, R9, PT ;  /* 0x000000090600720c */ /* 0x000fda0003f25270 */
[----:B------:R-:W-:Y:S05]  /*0cf0*/  @P1 BRA `(.L_x_1659) ;  /* 0xfffffffc00ec1947 */ /* 0x000fea000383ffff */
.L_x_1658:
        /* <DEDUP_REMOVED lines=11> */
.L_x_1661:
        /* <DEDUP_REMOVED lines=63> */
.L_x_1660:
        /* <DEDUP_REMOVED lines=19> */
.L_x_1663:
[----:B------:R-:W-:Y:S05]  /*12d0*/  BSYNC B0 ;  /* 0x0000000000007941 */ /* 0x000fea0003800000 */
.L_x_1662:
        /* <DEDUP_REMOVED lines=32> */
.L_x_1657:
        /* <DEDUP_REMOVED lines=43> */
[----:B--2---:R-:W-:Y:S02]  /*1790*/  HADD2.F32 R4, -RZ, R3.H0_H0 ;  /* 0x20000003ff047230 */ /* 0x004fe40000004100 */
[----:B---3--:R-:W-:Y:S02]  /*17a0*/  HADD2.F32 R3, -RZ, R14.H0_H0 ;  /* 0x2000000eff037230 */ /* 0x008fe40000004100 */
[----:B----4-:R-:W-:Y:S02]  /*17b0*/  HADD2.F32 R8, -RZ, R15.H0_H0 ;  /* 0x2000000fff087230 */ /* 0x010fe40000004100 */
[----:B-----5:R-:W-:Y:S02]  /*17c0*/  HADD2.F32 R25, -RZ, R25.H0_H0 ;  /* 0x20000019ff197230 */ /* 0x020fe40000004100 */
[----:B------:R-:W-:-:S03]  /*17d0*/  FFMA.FTZ R3, R4, R5, R3 ;  /* 0x0000000504037223 */ /* 0x000fc60000010003 */
        /* <DEDUP_REMOVED lines=12> */
.L_x_1664:
        /* <DEDUP_REMOVED lines=14> */
.L_x_1666:
[----:B------:R-:W-:Y:S05]  /*1980*/  BSYNC B0 ;  /* 0x0000000000007941 */ /* 0x000fea0003800000 */
.L_x_1665:
[----:B------:R-:W1:Y:S01]  /*1990*/  LDC R4, c[0x0][0x10] ;  /* 0x00000400ff047b82 */ /* 0x000e620000000800 */
[----:B------:R-:W-:Y:S02]  /*19a0*/  IADD3 R18, R18, 0x1, RZ ;  /* 0x0000000112127810 */ /* 0x000fe40007ffe0ff */
[----:B-1----:R-:W-:-:S04]  /*19b0*/  IADD3 R23, R4, R23, RZ ;  /* 0x0000001704177210 */ /* 0x002fc80007ffe0ff */
[----:B------:R-:W-:-:S13]  /*19c0*/  ISETP.GE.AND P1, PT, R23, UR4, PT ;  /* 0x0000000417007c0c */ /* 0x000fda000bf26270 */
[----:B------:R-:W-:Y:S05]  /*19d0*/  @!P1 BRA `(.L_x_1667) ;  /* 0xffffffe800049947 */ /* 0x000fea000383ffff */
[----:B------:R-:W-:Y:S05]  /*19e0*/  EXIT ;  /* 0x000000000000794d */ /* 0x000fea0003800000 */
.L_x_1668:
        /* <DEDUP_REMOVED lines=9> */
.L_x_2323:


//--------------------- .text._Z35group_norm_nhwc_fwd_one_pass_kernelI11Bf16IOFp16WLi128ELi20ELi640EEv26Group_norm_nhwc_fwd_params --------------------------
	.section	.text._Z35group_norm_nhwc_fwd_one_pass_kernelI11Bf16IOFp16WLi128ELi20ELi640EEv26Group_norm_nhwc_fwd_params,"ax",@progbits
	.align	128
        .global         _Z35group_norm_nhwc_fwd_one_pass_kernelI11Bf16IOFp16WLi128ELi20ELi640EEv26Group_norm_nhwc_fwd_params
        .type           _Z35group_norm_nhwc_fwd_one_pass_kernelI11Bf16IOFp16WLi128ELi20ELi640EEv26Group_norm_nhwc_fwd_params,@function
        .size           _Z35group_norm_nhwc_fwd_one_pass_kernelI11Bf16IOFp16WLi128ELi20ELi640EEv26Group_norm_nhwc_fwd_params,(.L_x_2324 - _Z35group_norm_nhwc_fwd_one_pass_kernelI11Bf16IOFp16WLi128ELi20ELi640EEv26Group_norm_nhwc_fwd_params)
        .other          _Z35group_norm_nhwc_fwd_one_pass_kernelI11Bf16IOFp16WLi128ELi20ELi640EEv26Group_norm_nhwc_fwd_params,@"STO_CUDA_ENTRY STV_DEFAULT"
_Z35group_norm_nhwc_fwd_one_pass_kernelI11Bf16IOFp16WLi128ELi20ELi640EEv26Group_norm_nhwc_fwd_params:
.text._Z35group_norm_nhwc_fwd_one_pass_kernelI11Bf16IOFp16WLi128ELi20ELi640EEv26Group_norm_nhwc_fwd_params:
        /* <DEDUP_REMOVED lines=31> */
.L_x_1684:
        /* <DEDUP_REMOVED lines=167> */
.L_x_1670:
[----:B------:R-:W-:Y:S05]  /*0c60*/  BSYNC B0 ;  /* 0x0000000000007941 */ /* 0x000fea0003800000 */
.L_x_1669:
        /* <DEDUP_REMOVED lines=28> */
.L_x_1673:
[----:B-1----:R-:W2:Y:S04]  /*0e30*/  LDG.E.STRONG.GPU R6, desc[UR8][R4.64] ;  /* 0x0000000804067981 */ /* 0x002ea8000c1ef900 */
[----:B--2---:R-:W-:Y:S01]  /*0e40*/  CCTL.IVALL ;  /* 0x00000000ff00798f */ /* 0x004fe20002000000 */
[----:B------:R-:W-:Y:S05]  /*0e50*/  YIELD ;  /* 0x0000000000007946 */ /* 0x000fea0003800000 */
[----:B------:R-:W-:-:S13]  /*0e60*/  ISETP.NE.AND P1, PT, R6, R9, PT ;  /* 0x000000090600720c */ /* 0x000fda0003f25270 */
[----:B------:R-:W-:Y:S05]  /*0e70*/  @P1 BRA `(.L_x_1673) ;  /* 0xfffffffc00ec1947 */ /* 0x000fea000383ffff */
.L_x_1672:
        /* <DEDUP_REMOVED lines=11> */
.L_x_1675:
        /* <DEDUP_REMOVED lines=63> */
.L_x_1674:
        /* <DEDUP_REMOVED lines=19> */
.L_x_1677:
[----:B------:R-:W-:Y:S05]  /*1450*/  BSYNC B0 ;  /* 0x0000000000007941 */ /* 0x000fea0003800000 */
.L_x_1676:
        /* <DEDUP_REMOVED lines=32> */
.L_x_1671:
        /* <DEDUP_REMOVED lines=48> */
[----:B--2---:R-:W-:Y:S02]  /*1960*/  HADD2.F32 R11, -RZ, R3.H0_H0 ;  /* 0x20000003ff0b7230 */ /* 0x004fe40000004100 */
[----:B----4-:R-:W-:Y:S02]  /*1970*/  HADD2.F32 R14, -RZ, R14.H0_H0 ;  /* 0x2000000eff0e7230 */ /* 0x010fe40000004100 */
[----:B-----5:R-:W-:-:S02]  /*1980*/  HADD2.F32 R15, -RZ, R15.H0_H0 ;  /* 0x2000000fff0f7230 */ /* 0x020fc40000004100 */
[----:B------:R-:W-:-:S03]  /*1990*/  HADD2.F32 R25, -RZ, R25.H0_H0 ;  /* 0x20000019ff197230 */ /* 0x000fc60000004100 */
        /* <DEDUP_REMOVED lines=16> */
.L_x_1678:
        /* <DEDUP_REMOVED lines=15> */
.L_x_1680:
[----:B------:R-:W-:Y:S05]  /*1b90*/  BSYNC B0 ;  /* 0x0000000000007941 */ /* 0x000fea0003800000 */
.L_x_1679:
        /* <DEDUP_REMOVED lines=11> */
.L_x_1681:
        /* <DEDUP_REMOVED lines=19> */
.L_x_1683:
[----:B------:R-:W-:Y:S05]  /*1d80*/  BSYNC B0 ;  /* 0x0000000000007941 */ /* 0x000fea0003800000 */
.L_x_1682:
[----:B------:R-:W1:Y:S01]  /*1d90*/  LDC R4, c[0x0][0x10] ;  /* 0x00000400ff047b82 */ /* 0x000e620000000800 */
[----:B------:R-:W-:Y:S02]  /*1da0*/  IADD3 R18, R18, 0x1, RZ ;  /* 0x0000000112127810 */ /* 0x000fe40007ffe0ff */
[----:B-1----:R-:W-:-:S04]  /*1db0*/  IADD3 R23, R4, R23, RZ ;  /* 0x0000001704177210 */ /* 0x002fc80007ffe0ff */
[----:B------:R-:W-:-:S13]  /*1dc0*/  ISETP.GE.AND P1, PT, R23, UR4, PT ;  /* 0x0000000417007c0c */ /* 0x000fda000bf26270 */
[----:B------:R-:W-:Y:S05]  /*1dd0*/  @!P1 BRA `(.L_x_1684) ;  /* 0xffffffe400049947 */ /* 0x000fea000383ffff */
[----:B------:R-:W-:Y:S05]  /*1de0*/  EXIT ;  /* 0x000000000000794d */ /* 0x000fea0003800000 */
.L_x_1685:
        /* <DEDUP_REMOVED lines=9> */
.L_x_2324:


//--------------------- .text._Z35group_norm_nhwc_fwd_one_pass_kernelI11Bf16IOFp16WLi256ELi20ELi640EEv26Group_norm_nhwc_fwd_params --------------------------
	.section	.text._Z35group_norm_nhwc_fwd_one_pass_kernelI11Bf16IOFp16WLi256ELi20ELi640EEv26Group_norm_nhwc_fwd_params,"ax",@progbits
	.align	128
        .global         _Z35group_norm_nhwc_fwd_one_pass_kernelI11Bf16IOFp16WLi256ELi20ELi640EEv26Group_norm_nhwc_fwd_params
        .type           _Z35group_norm_nhwc_fwd_one_pass_kernelI11Bf16IOFp16WLi256ELi20ELi640EEv26Group_norm_nhwc_fwd_params,@function
        .size           _Z35group_norm_nhwc_fwd_one_pass_kernelI11Bf16IOFp16WLi256ELi20ELi640EEv26Group_norm_nhwc_fwd_params,(.L_x_2325 - _Z35group_norm_nhwc_fwd_one_pass_kernelI11Bf16IOFp16WLi256ELi20ELi640EEv26Group_norm_nhwc_fwd_params)
        .other          _Z35group_norm_nhwc_fwd_one_pass_kernelI11Bf16IOFp16WLi256ELi20ELi640EEv26Group_norm_nhwc_fwd_params,@"STO_CUDA_ENTRY STV_DEFAULT"
_Z35group_norm_nhwc_fwd_one_pass_kernelI11Bf16IOFp16WLi256ELi20ELi640EEv26Group_norm_nhwc_fwd_params:
.text._Z35group_norm_nhwc_fwd_one_pass_kernelI11Bf16IOFp16WLi256ELi20ELi640EEv26Group_norm_nhwc_fwd_params:
        /* <DEDUP_REMOVED lines=34> */
.L_x_1707:
        /* <DEDUP_REMOVED lines=211> */
.L_x_1687:
[----:B------:R-:W-:Y:S05]  /*0f50*/  BSYNC B0 ;  /* 0x0000000000007941 */ /* 0x000fea0003800000 */
.L_x_1686:
        /* <DEDUP_REMOVED lines=32> */
.L_x_1690:
[----:B-1----:R-:W2:Y:S04]  /*1160*/  LDG.E.STRONG.GPU R10, desc[UR8][R8.64] ;  /* 0x00000008080a7981 */ /* 0x002ea8000c1ef900 */
[----:B--2---:R-:W-:Y:S01]  /*1170*/  CCTL.IVALL ;  /* 0x00000000ff00798f */ /* 0x004fe20002000000 */
[----:B------:R-:W-:Y:S05]  /*1180*/  YIELD ;  /* 0x0000000000007946 */ /* 0x000fea0003800000 */
[----:B------:R-:W-:-:S13]  /*1190*/  ISETP.NE.AND P1, PT, R10, R15, PT ;  /* 0x0000000f0a00720c */ /* 0x000fda0003f25270 */
[----:B------:R-:W-:Y:S05]  /*11a0*/  @P1 BRA `(.L_x_1690) ;  /* 0xfffffffc00ec1947 */ /* 0x000fea000383ffff */
.L_x_1689:
        /* <DEDUP_REMOVED lines=11> */
.L_x_1692:
        /* <DEDUP_REMOVED lines=63> */
.L_x_1691:
        /* <DEDUP_REMOVED lines=19> */
.L_x_1694:
[----:B------:R-:W-:Y:S05]  /*1780*/  BSYNC B0 ;  /* 0x0000000000007941 */ /* 0x000fea0003800000 */
.L_x_1693:
        /* <DEDUP_REMOVED lines=32> */
.L_x_1688:
        /* <DEDUP_REMOVED lines=68> */
[----:B--2---:R-:W-:-:S02]  /*1dd0*/  HADD2.F32 R24, -RZ, R24.H0_H0 ;  /* 0x20000018ff187230 */ /* 0x004fc40000004100 */
[----:B---3--:R-:W-:Y:S02]  /*1de0*/  HADD2.F32 R0, -RZ, R2.H0_H0 ;  /* 0x20000002ff007230 */ /* 0x008fe40000004100 */
[----:B-----5:R-:W-:-:S03]  /*1df0*/  HADD2.F32 R8, -RZ, R25.H0_H0 ;  /* 0x20000019ff087230 */ /* 0x020fc60000004100 */
[C-C-:B------:R-:W-:Y:S01]  /*1e00*/  FFMA.FTZ R14, R24.reuse, R21, R0.reuse ;  /* 0x00000015180e7223 */ /* 0x140fe20000010000 */
[C-C-:B------:R-:W-:Y:S01]  /*1e10*/  FFMA.FTZ R12, R24.reuse, R13, R0.reuse ;  /* 0x0000000d180c7223 */ /* 0x140fe20000010000 */
[C-C-:B------:R-:W-:Y:S01]  /*1e20*/  FFMA.FTZ R2, R24.reuse, R19, R0.reuse ;  /* 0x0000001318027223 */ /* 0x140fe20000010000 */
[----:B------:R-:W-:Y:S02]  /*1e30*/  HADD2.F32 R26, -RZ, R26.H0_H0 ;  /* 0x2000001aff1a7230 */ /* 0x000fe40000004100 */
[----:B------:R-:W-:-:S03]  /*1e40*/  FFMA.FTZ R0, R24, R23, R0 ;  /* 0x0000001718007223 */ /* 0x000fc60000010000 */
        /* <DEDUP_REMOVED lines=15> */
.L_x_1695:
        /* <DEDUP_REMOVED lines=14> */
.L_x_1697:
[----:B------:R-:W-:Y:S05]  /*2020*/  BSYNC B0 ;  /* 0x0000000000007941 */ /* 0x000fea0003800000 */
.L_x_1696:
        /* <DEDUP_REMOVED lines=11> */
.L_x_1698:
        /* <DEDUP_REMOVED lines=14> */
.L_x_1700:
[----:B------:R-:W-:Y:S05]  /*21c0*/  BSYNC B0 ;  /* 0x0000000000007941 */ /* 0x000fea0003800000 */
.L_x_1699:
        /* <DEDUP_REMOVED lines=11> */
.L_x_1701:
        /* <DEDUP_REMOVED lines=14> */
.L_x_1703:
[----:B------:R-:W-:Y:S05]  /*2360*/  BSYNC B0 ;  /* 0x0000000000007941 */ /* 0x000fea0003800000 */
.L_x_1702:
        /* <DEDUP_REMOVED lines=11> */
.L_x_1704:
        /* <DEDUP_REMOVED lines=13> */
.L_x_1706:
[----:B------:R-:W-:Y:S05]  /*24f0*/  BSYNC B0 ;  /* 0x0000000000007941 */ /* 0x000fea0003800000 */
.L_x_1705:
[----:B---3--:R-:W3:Y:S01]  /*2500*/  LDC R3, c[0x0][0x10] ;  /* 0x00000400ff037b82 */ /* 0x008ee20000000800 */
[----:B------:R-:W-:Y:S02]  /*2510*/  IADD3 R32, R32, 0x1, RZ ;  /* 0x0000000120207810 */ /* 0x000fe40007ffe0ff */
[----:B---3--:R-:W-:-:S04]  /*2520*/  IADD3 R38, R3, R38, RZ ;  /* 0x0000002603267210 */ /* 0x008fc80007ffe0ff */
[----:B------:R-:W-:-:S13]  /*2530*/  ISETP.GE.AND P1, PT, R38, UR4, PT ;  /* 0x0000000426007c0c */ /* 0x000fda000bf26270 */
[----:B------:R-:W-:Y:S05]  /*2540*/  @!P1 BRA `(.L_x_1707) ;  /* 0xffffffdc00349947 */ /* 0x000fea000383ffff */
[----:B------:R-:W-:Y:S05]  /*2550*/  EXIT ;  /* 0x000000000000794d */ /* 0x000fea0003800000 */
.L_x_1708:
        /* <DEDUP_REMOVED lines=10> */
.L_x_2325:


//--------------------- .text._Z35group_norm_nhwc_fwd_one_pass_kernelI11Bf16IOFp16WLi512ELi20ELi640EEv26Group_norm_nhwc_fwd_params --------------------------
	.section	.text._Z35group_norm_nhwc_fwd_one_pass_kernelI11Bf16IOFp16WLi512ELi20ELi640EEv26Group_norm_nhwc_fwd_params,"ax",@progbits
	.align	128
        .global         _Z35group_norm_nhwc_fwd_one_pass_kernelI11Bf16IOFp16WLi512ELi20ELi640EEv26Group_norm_nhwc_fwd_params
        .type           _Z35group_norm_nhwc_fwd_one_pass_kernelI11Bf16IOFp16WLi512ELi20ELi640EEv26Group_norm_nhwc_fwd_params,@function
        .size           _Z35group_norm_nhwc_fwd_one_pass_kernelI11Bf16IOFp16WLi512ELi20ELi640EEv26Group_norm_nhwc_fwd_params,(.L_x_2326 - _Z35group_norm_nhwc_fwd_one_pass_kernelI11Bf16IOFp16WLi512ELi20ELi640EEv26Group_norm_nhwc_fwd_params)
        .other          _Z35group_norm_nhwc_fwd_one_pass_kernelI11Bf16IOFp16WLi512ELi20ELi640EEv26Group_norm_nhwc_fwd_params,@"STO_CUDA_ENTRY STV_DEFAULT"
_Z35group_norm_nhwc_fwd_one_pass_kernelI11Bf16IOFp16WLi512ELi20ELi640EEv26Group_norm_nhwc_fwd_params:
.text._Z35group_norm_nhwc_fwd_one_pass_kernelI11Bf16IOFp16WLi512ELi20ELi640EEv26Group_norm_nhwc_fwd_params:
        /* <DEDUP_REMOVED lines=33> */
.L_x_1742:
        /* <DEDUP_REMOVED lines=310> */
.L_x_1710:
[----:B------:R-:W-:Y:S05]  /*1570*/  BSYNC B0 ;  /* 0x0000000000007941 */ /* 0x000fea0003800000 */
.L_x_1709:
        /* <DEDUP_REMOVED lines=32> */
.L_x_1713:
[----:B-1----:R-:W2:Y:S04]  /*1780*/  LDG.E.STRONG.GPU R12, desc[UR8][R10.64] ;  /* 0x000000080a0c7981 */ /* 0x002ea8000c1ef900 */
[----:B--2---:R-:W-:Y:S01]  /*1790*/  CCTL.IVALL ;  /* 0x00000000ff00798f */ /* 0x004fe20002000000 */
[----:B------:R-:W-:Y:S05]  /*17a0*/  YIELD ;  /* 0x0000000000007946 */ /* 0x000fea0003800000 */
[----:B------:R-:W-:-:S13]  /*17b0*/  ISETP.NE.AND P1, PT, R12, R15, PT ;  /* 0x0000000f0c00720c */ /* 0x000fda0003f25270 */
[----:B------:R-:W-:Y:S05]  /*17c0*/  @P1 BRA `(.L_x_1713) ;  /* 0xfffffffc00ec1947 */ /* 0x000fea000383ffff */
.L_x_1712:
        /* <DEDUP_REMOVED lines=11> */
.L_x_1715:
        /* <DEDUP_REMOVED lines=63> */
.L_x_1714:
        /* <DEDUP_REMOVED lines=19> */
.L_x_1717:
[----:B------:R-:W-:Y:S05]  /*1da0*/  BSYNC B0 ;  /* 0x0000000000007941 */ /* 0x000fea0003800000 */
.L_x_1716:
        /* <DEDUP_REMOVED lines=32> */
.L_x_1711:
        /* <DEDUP_REMOVED lines=110> */
.L_x_1718:
        /* <DEDUP_REMOVED lines=14> */
.L_x_1720:
[----:B------:R-:W-:Y:S05]  /*2770*/  BSYNC B0 ;  /* 0x0000000000007941 */ /* 0x000fea0003800000 */
.L_x_1719:
        /* <DEDUP_REMOVED lines=13> */
.L_x_1721:
        /* <DEDUP_REMOVED lines=14> */
.L_x_1723:
[----:B------:R-:W-:Y:S05]  /*2930*/  BSYNC B0 ;  /* 0x0000000000007941 */ /* 0x000fea0003800000 */
.L_x_1722:
        /* <DEDUP_REMOVED lines=13> */
.L_x_1724:
        /* <DEDUP_REMOVED lines=14> */
.L_x_1726:
[----:B------:R-:W-:Y:S05]  /*2af0*/  BSYNC B0 ;  /* 0x0000000000007941 */ /* 0x000fea0003800000 */
.L_x_1725:
        /* <DEDUP_REMOVED lines=44> */
.L_x_1727:
        /* <DEDUP_REMOVED lines=14> */
.L_x_1729:
[----:B------:R-:W-:Y:S05]  /*2ea0*/  BSYNC B0 ;  /* 0x0000000000007941 */ /* 0x000fea0003800000 */
.L_x_1728:
        /* <DEDUP_REMOVED lines=11> */
.L_x_1730:
        /* <DEDUP_REMOVED lines=14> */
.L_x_1732:
[----:B------:R-:W-:Y:S05]  /*3040*/  BSYNC B0 ;  /* 0x0000000000007941 */ /* 0x000fea0003800000 */
.L_x_1731:
        /* <DEDUP_REMOVED lines=11> */
.L_x_1733:
        /* <DEDUP_REMOVED lines=14> */
.L_x_1735:
[----:B------:R-:W-:Y:S05]  /*31e0*/  BSYNC B0 ;  /* 0x0000000000007941 */ /* 0x000fea0003800000 */
.L_x_1734:
        /* <DEDUP_REMOVED lines=11> */
.L_x_1736:
        /* <DEDUP_REMOVED lines=14> */
.L_x_1738:
[----:B------:R-:W-:Y:S05]  /*3380*/  BSYNC B0 ;  /* 0x0000000000007941 */ /* 0x000fea0003800000 */
.L_x_1737:
        /* <DEDUP_REMOVED lines=11> */
.L_x_1739:
        /* <DEDUP_REMOVED lines=13> */
.L_x_1741:
[----:B------:R-:W-:Y:S05]  /*3510*/  BSYNC B0 ;  /* 0x0000000000007941 */ /* 0x000fea0003800000 */
.L_x_1740:
[----:B----4-:R-:W4:Y:S01]  /*3520*/  LDC R3, c[0x0][0x10] ;  /* 0x00000400ff037b82 */ /* 0x010f220000000800 */
[----:B------:R-:W-:Y:S02]  /*3530*/  IADD3 R28, R28, 0x1, RZ ;  /* 0x000000011c1c7810 */ /* 0x000fe40007ffe0ff */
[----:B----4-:R-:W-:-:S04]  /*3540*/  IADD3 R34, R3, R34, RZ ;  /* 0x0000002203227210 */ /* 0x010fc80007ffe0ff */
[----:B------:R-:W-:-:S13]  /*3550*/  ISETP.GE.AND P1, PT, R34, UR4, PT ;  /* 0x0000000422007c0c */ /* 0x000fda000bf26270 */
[----:B------:R-:W-:Y:S05]  /*3560*/  @!P1 BRA `(.L_x_1742) ;  /* 0xffffffcc00289947 */ /* 0x000fea000383ffff */
[----:B------:R-:W-:Y:S05]  /*3570*/  EXIT ;  /* 0x000000000000794d */ /* 0x000fea0003800000 */
.L_x_1743:
        /* <DEDUP_REMOVED lines=16> */
.L_x_2326:


//--------------------- .text._Z35group_norm_nhwc_fwd_one_pass_kernelI11Fp16IOFp32WLi64ELi20ELi640EEv26Group_norm_nhwc_fwd_params --------------------------
	.section	.text._Z35group_norm_nhwc_fwd_one_pass_kernelI11Fp16IOFp32WLi64ELi20ELi640EEv26Group_norm_nhwc_fwd_params,"ax",@progbits
	.align	128
        .global         _Z35group_norm_nhwc_fwd_one_pass_kernelI11Fp16IOFp32WLi64ELi20ELi640EEv26Group_norm_nhwc_fwd_params
        .type           _Z35group_norm_nhwc_fwd_one_pass_kernelI11Fp16IOFp32WLi64ELi20ELi640EEv26Group_norm_nhwc_fwd_params,@function
        .size           _Z35group_norm_nhwc_fwd_one_pass_kernelI11Fp16IOFp32WLi64ELi20ELi640EEv26Group_norm_nhwc_fwd_params,(.L_x_2327 - _Z35group_norm_nhwc_fwd_one_pass_kernelI11Fp16IOFp32WLi64ELi20ELi640EEv26Group_norm_nhwc_fwd_params)
        .other          _Z35group_norm_nhwc_fwd_one_pass_kernelI11Fp16IOFp32WLi64ELi20ELi640EEv26Group_norm_nhwc_fwd_params,@"STO_CUDA_ENTRY STV_DEFAULT"
_Z35group_norm_nhwc_fwd_one_pass_kernelI11Fp16IOFp32WLi64ELi20ELi640EEv26Group_norm_nhwc_fwd_params:
.text._Z35group_norm_nhwc_fwd_one_pass_kernelI11Fp16IOFp32WLi64ELi20ELi640EEv26Group_norm_nhwc_fwd_params:
        /* <DEDUP_REMOVED lines=31> */
.L_x_1756:
        /* <DEDUP_REMOVED lines=48> */
[----:B------:R-:W-:Y:S01]  /*04f0*/  PRMT R23, RZ, 0x5410, RZ ;  /* 0x00005410ff177816 */ /* 0x000fe200000000ff */
[----:B------:R-:W-:Y:S01]  /*0500*/  BSSY B0, `(.L_x_1744) ;  /* 0x000005d000007945 */ /* 0x000fe20003800000 */
[C---:B------:R-:W-:Y:S02]  /*0510*/  ISETP.GT.AND P1, PT, R2.reuse, 0x1e, PT ;  /* 0x0000001e0200780c */ /* 0x040fe40003f24270 */
[----:B------:R-:W-:Y:S02]  /*0520*/  ISETP.NE.AND P3, PT, R2, RZ, PT ;  /* 0x000000ff0200720c */ /* 0x000fe40003f65270 */
[----:B------:R-:W-:Y:S02]  /*0530*/  ISETP.NE.AND P2, PT, R0, RZ, PT ;  /* 0x000000ff0000720c */ /* 0x000fe40003f45270 */
[----:B--2---:R-:W-:-:S04]  /*0540*/  @P0 PRMT R23, R4, 0x7632, R23 ;  /* 0x0000763204170816 */ /* 0x004fc80000000017 */
[----:B------:R-:W-:-:S05]  /*0550*/  @P0 PRMT R23, R23, 0x5410, R4 ;  /* 0x0000541017170816 */ /* 0x000fca0000000004 */
[--C-:B------:R-:W-:Y:S02]  /*0560*/  HADD2.F32 R7, -RZ, R23.reuse.H0_H0 ;  /* 0x20000017ff077230 */ /* 0x100fe40000004100 */
[----:B------:R-:W-:-:S03]  /*0570*/  HADD2.F32 R6, -RZ, R23.H1_H1 ;  /* 0x30000017ff067230 */ /* 0x000fc60000004100 */
        /* <DEDUP_REMOVED lines=42> */
[----:B0-----:R-:W-:Y:S01]  /*0820*/  FADD.FTZ R21, R29, R10 ;  /* 0x0000000a1d157221 */ /* 0x001fe20000010000 */
        /* <DEDUP_REMOVED lines=42> */
.L_x_1745:
[----:B------:R-:W-:Y:S05]  /*0ad0*/  BSYNC B0 ;  /* 0x0000000000007941 */ /* 0x000fea0003800000 */
.L_x_1744:
        /* <DEDUP_REMOVED lines=30> */
.L_x_1748:
[----:B-1----:R-:W2:Y:S04]  /*0cc0*/  LDG.E.STRONG.GPU R6, desc[UR8][R4.64] ;  /* 0x0000000804067981 */ /* 0x002ea8000c1ef900 */
[----:B--2---:R-:W-:Y:S01]  /*0cd0*/  CCTL.IVALL ;  /* 0x00000000ff00798f */ /* 0x004fe20002000000 */
[----:B------:R-:W-:Y:S05]  /*0ce0*/  YIELD ;  /* 0x0000000000007946 */ /* 0x000fea0003800000 */
[----:B------:R-:W-:-:S13]  /*0cf0*/  ISETP.NE.AND P1, PT, R6, R15, PT ;  /* 0x0000000f0600720c */ /* 0x000fda0003f25270 */
[----:B------:R-:W-:Y:S05]  /*0d00*/  @P1 BRA `(.L_x_1748) ;  /* 0xfffffffc00ec1947 */ /* 0x000fea000383ffff */
.L_x_1747:
        /* <DEDUP_REMOVED lines=11> */
.L_x_1750:
        /* <DEDUP_REMOVED lines=17> */
[----:B------:R-:W2:Y:S01]  /*0ed0*/  @!P5 LDC R8, c[0x0][0x10] ;  /* 0x00000400ff08db82 */ /* 0x000ea20000000800 */
[----:B------:R-:W-:Y:S01]  /*0ee0*/  @!P5 LOP3.LUT R15, R16, 0x1, RZ, 0xc0, !PT ;  /* 0x00000001100fd812 */ /* 0x000fe200078ec0ff */
[----:B------:R-:W3:Y:S06]  /*0ef0*/  @!P3 S2R R10, SR_CTAID.Y ;  /* 0x00000000000ab919 */ /* 0x000eec0000002600 */
[----:B------:R-:W4:Y:S01]  /*0f00*/  @!P3 LDC.64 R28, c[0x0][0x248] ;  /* 0x00009200ff1cbb82 */ /* 0x000f220000000a00 */
[----:B--2---:R-:W-:-:S04]  /*0f10*/  @!P5 IMAD R15, R8, R15, RZ ;  /* 0x0000000f080fd224 */ /* 0x004fc800078e02ff */
[----:B------:R-:W-:Y:S02]  /*0f20*/  @!P5 IMAD R15, R15, R12, RZ ;  /* 0x0000000c0f0fd224 */ /* 0x000fe400078e02ff */
[----:B-1----:R-:W-:Y:S02]  /*0f30*/  @!P5 IMAD R11, R11, R8, R6 ;  /* 0x000000080b0bd224 */ /* 0x002fe400078e0206 */
[----:B------:R-:W1:Y:S01]  /*0f40*/  @!P5 LDC.64 R6, c[0x0][0x248] ;  /* 0x00009200ff06db82 */ /* 0x000e620000000a00 */
[----:B------:R-:W-:-:S07]  /*0f50*/  @!P5 SHF.L.U32 R15, R15, 0x1, RZ ;  /* 0x000000010f0fd819 */ /* 0x000fce00000006ff */
[----:B------:R-:W2:Y:S01]  /*0f60*/  @!P3 LDC R8, c[0x0][0x10] ;  /* 0x00000400ff08bb82 */ /* 0x000ea20000000800 */
[----:B-1----:R-:W-:Y:S01]  /*0f70*/  @!P5 IMAD.WIDE R6, R15, 0x4, R6 ;  /* 0x000000040f06d825 */ /* 0x002fe200078e0206 */
[----:B------:R-:W-:-:S03]  /*0f80*/  @!P3 LOP3.LUT R15, R16, 0x1, RZ, 0xc0, !PT ;  /* 0x00000001100fb812 */ /* 0x000fc600078ec0ff */
[----:B------:R-:W-:Y:S01]  /*0f90*/  @!P5 IMAD.WIDE.U32 R6, R11, 0x8, R6 ;  /* 0x000000080b06d825 */ /* 0x000fe200078e0006 */
[----:B------:R-:W-:-:S03]  /*0fa0*/  IADD3 R11, R13, 0x3, RZ ;  /* 0x000000030d0b7810 */ /* 0x000fc60007ffe0ff */
[----:B--2---:R-:W-:Y:S01]  /*0fb0*/  @!P3 IMAD R15, R8, R15, RZ ;  /* 0x0000000f080fb224 */ /* 0x004fe200078e02ff */
[----:B------:R-:W-:Y:S01]  /*0fc0*/  ISETP.EQ.OR P1, PT, R11, UR7, P2 ;  /* 0x000000070b007c0c */ /* 0x000fe20009722670 */
[----:B---3--:R-:W-:Y:S01]  /*0fd0*/  @!P3 IMAD R9, R9, R8, R10 ;  /* 0x000000080909b224 */ /* 0x008fe200078e020a */
[----:B------:R-:W2:Y:S01]  /*0fe0*/  @!P5 LDG.E.64 R6, desc[UR8][R6.64] ;  /* 0x000000080606d981 */ /* 0x000ea2000c1e1b00 */
[----:B------:R-:W-:-:S05]  /*0ff0*/  @!P3 IMAD R15, R15, R12, RZ ;  /* 0x0000000c0f0fb224 */ /* 0x000fca00078e02ff */
[----:B------:R-:W-:-:S05]  /*1000*/  @!P3 SHF.L.U32 R15, R15, 0x1, RZ ;  /* 0x000000010f0fb819 */ /* 0x000fca00000006ff */
[----:B------:R-:W1:Y:S01]  /*1010*/  @!P1 S2R R8, SR_CTAID.Y ;  /* 0x0000000000089919 */ /* 0x000e620000002600 */
[----:B----4-:R-:W-:-:S04]  /*1020*/  @!P3 IMAD.WIDE R28, R15, 0x4, R28 ;  /* 0x000000040f1cb825 */ /* 0x010fc800078e021c */
[----:B------:R-:W-:Y:S02]  /*1030*/  @!P3 IMAD.WIDE.U32 R28, R9, 0x8, R28 ;  /* 0x00000008091cb825 */ /* 0x000fe400078e001c */
[----:B------:R-:W1:Y:S02]  /*1040*/  @!P1 LDC R9, c[0x0][0x10] ;  /* 0x00000400ff099b82 */ /* 0x000e640000000800 */
[----:B-1----:R-:W-:Y:S02]  /*1050*/  @!P1 IMAD R11, R11, R9, R8 ;  /* 0x000000090b0b9224 */ /* 0x002fe400078e0208 */
[----:B0-----:R-:W-:Y:S01]  /*1060*/  @!P4 FADD.FTZ R20, R20, R4 ;  /* 0x000000041414c221 */ /* 0x001fe20000010000 */
[----:B------:R-:W-:-:S05]  /*1070*/  @!P1 LOP3.LUT R4, R16, 0x1, RZ, 0xc0, !PT ;  /* 0x0000000110049812 */ /* 0x000fca00078ec0ff */
[----:B------:R-:W-:Y:S02]  /*1080*/  @!P1 IMAD R15, R9, R4, RZ ;  /* 0x00000004090f9224 */ /* 0x000fe400078e02ff */
[----:B------:R-:W0:Y:S02]  /*1090*/  @!P1 LDC.64 R8, c[0x0][0x248] ;  /* 0x00009200ff089b82 */ /* 0x000e240000000a00 */
[----:B------:R-:W-:-:S05]  /*10a0*/  @!P1 IMAD R15, R15, R12, RZ ;  /* 0x0000000c0f0f9224 */ /* 0x000fca00078e02ff */
[----:B------:R-:W-:-:S05]  /*10b0*/  @!P1 SHF.L.U32 R15, R15, 0x1, RZ ;  /* 0x000000010f0f9819 */ /* 0x000fca00000006ff */
[----:B0-----:R-:W-:-:S04]  /*10c0*/  @!P1 IMAD.WIDE R8, R15, 0x4, R8 ;  /* 0x000000040f089825 */ /* 0x001fc800078e0208 */
[----:B------:R-:W-:Y:S02]  /*10d0*/  @!P1 IMAD.WIDE.U32 R10, R11, 0x8, R8 ;  /* 0x000000080b0a9825 */ /* 0x000fe400078e0008 */
[----:B------:R-:W3:Y:S04]  /*10e0*/  @!P3 LDG.E.64 R8, desc[UR8][R28.64] ;  /* 0x000000081c08b981 */ /* 0x000ee8000c1e1b00 */
[----:B------:R-:W4:Y:S01]  /*10f0*/  @!P1 LDG.E.64 R10, desc[UR8][R10.64] ;  /* 0x000000080a0a9981 */ /* 0x000f22000c1e1b00 */
[----:B------:R-:W-:Y:S01]  /*1100*/  IADD3 R14, R14, -0x4, RZ ;  /* 0xfffffffc0e0e7810 */ /* 0x000fe20007ffe0ff */
[----:B------:R-:W-:-:S03]  /*1110*/  @!P4 FADD.FTZ R21, R21, R5 ;  /* 0x000000051515c221 */ /* 0x000fc60000010000 */
[----:B------:R-:W-:Y:S02]  /*1120*/  ISETP.NE.AND P4, PT, R14, RZ, PT ;  /* 0x000000ff0e00720c */ /* 0x000fe40003f85270 */
[----:B------:R-:W-:Y:S01]  /*1130*/  IADD3 R13, R13, 0x4, RZ ;  /* 0x000000040d0d7810 */ /* 0x000fe20007ffe0ff */
[----:B--2---:R-:W-:Y:S01]  /*1140*/  @!P5 FADD.FTZ R20, R20, R6 ;  /* 0x000000061414d221 */ /* 0x004fe20000010000 */
[----:B------:R-:W-:-:S03]  /*1150*/  @!P5 FADD.FTZ R21, R21, R7 ;  /* 0x000000071515d221 */ /* 0x000fc60000010000 */
[----:B---3--:R-:W-:Y:S01]  /*1160*/  @!P3 FADD.FTZ R20, R20, R8 ;  /* 0x000000081414b221 */ /* 0x008fe20000010000 */
[----:B------:R-:W-:-:S03]  /*1170*/  @!P3 FADD.FTZ R21, R21, R9 ;  /* 0x000000091515b221 */ /* 0x000fc60000010000 */
[----:B----4-:R-:W-:Y:S01]  /*1180*/  @!P1 FADD.FTZ R20, R20, R10 ;  /* 0x0000000a14149221 */ /* 0x010fe20000010000 */
[----:B------:R-:W-:Y:S01]  /*1190*/  @!P1 FADD.FTZ R21, R21, R11 ;  /* 0x0000000b15159221 */ /* 0x000fe20000010000 */
[----:B------:R-:W-:Y:S06]  /*11a0*/  @P4 BRA `(.L_x_1750) ;  /* 0xfffffffc00044947 */ /* 0x000fec000383ffff */
.L_x_1749:
        /* <DEDUP_REMOVED lines=19> */
.L_x_1752:
[----:B------:R-:W-:Y:S05]  /*12e0*/  BSYNC B0 ;  /* 0x0000000000007941 */ /* 0x000fea0003800000 */
.L_x_1751:
[----:B------:R-:W-:Y:S05]  /*12f0*/  @!P3 BRA `(.L_x_1746) ;  /* 0x00000000007cb947 */ /* 0x000fea0003800000 */
[C---:B------:R-:W-:Y:S02]  /*1300*/  IADD3 R8, R13.reuse, 0x2, RZ ;  /* 0x000000020d087810 */ /* 0x040fe40007ffe0ff */
[----:B------:R-:W-:Y:S02]  /*1310*/  IADD3 R14, R13, 0x1, RZ ;  /* 0x000000010d0e7810 */ /* 0x000fe40007ffe0ff */
[----:B------:R-:W-:Y:S02]  /*1320*/  ISETP.EQ.OR P1, PT, R8, UR7, P2 ;  /* 0x0000000708007c0c */ /* 0x000fe40009722670 */
[----:B------:R-:W-:Y:S02]  /*1330*/  ISETP.EQ.OR P3, PT, R14, UR7, P2 ;  /* 0x000000070e007c0c */ /* 0x000fe40009762670 */
[----:B------:R-:W-:-:S11]  /*1340*/  ISETP.EQ.OR P1, PT, R6, 0x2, P1 ;  /* 0x000000020600780c */ /* 0x000fd60000f22670 */
[----:B------:R-:W1:Y:S01]  /*1350*/  @!P3 LDC R13, c[0x0][0x10] ;  /* 0x00000400ff0dbb82 */ /* 0x000e620000000800 */
[C---:B------:R-:W-:Y:S01]  /*1360*/  @!P3 LOP3.LUT R4, R16.reuse, 0x1, RZ, 0xc0, !PT ;  /* 0x000000011004b812 */ /* 0x040fe200078ec0ff */
[----:B------:R-:W2:Y:S01]  /*1370*/  @!P3 S2R R11, SR_CTAID.Y ;  /* 0x00000000000bb919 */ /* 0x000ea20000002600 */
[----:B------:R-:W-:Y:S01]  /*1380*/  @!P1 LOP3.LUT R6, R16, 0x1, RZ, 0xc0, !PT ;  /* 0x0000000110069812 */ /* 0x000fe200078ec0ff */
[----:B------:R-:W3:Y:S04]  /*1390*/  @!P1 S2R R10, SR_CTAID.Y ;  /* 0x00000000000a9919 */ /* 0x000ee80000002600 */
[----:B------:R-:W4:Y:S01]  /*13a0*/  @!P1 LDC R9, c[0x0][0x10] ;  /* 0x00000400ff099b82 */ /* 0x000f220000000800 */
[----:B-1----:R-:W-:-:S07]  /*13b0*/  @!P3 IMAD R15, R13, R4, RZ ;  /* 0x000000040d0fb224 */ /* 0x002fce00078e02ff */
[----:B------:R-:W1:Y:S01]  /*13c0*/  @!P3 LDC.64 R4, c[0x0][0x248] ;  /* 0x00009200ff04bb82 */ /* 0x000e620000000a00 */
[----:B------:R-:W-:Y:S02]  /*13d0*/  @!P3 IMAD R15, R15, R12, RZ ;  /* 0x0000000c0f0fb224 */ /* 0x000fe400078e02ff */
[----:B----4-:R-:W-:-:S03]  /*13e0*/  @!P1 IMAD R7, R9, R6, RZ ;  /* 0x0000000609079224 */ /* 0x010fc600078e02ff */
[----:B------:R-:W-:Y:S01]  /*13f0*/  @!P3 SHF.L.U32 R15, R15, 0x1, RZ ;  /* 0x000000010f0fb819 */ /* 0x000fe200000006ff */
[----:B--2---:R-:W-:Y:S02]  /*1400*/  @!P3 IMAD R11, R14, R13, R11 ;  /* 0x0000000d0e0bb224 */ /* 0x004fe400078e020b */
[----:B------:R-:W-:Y:S02]  /*1410*/  @!P1 IMAD R12, R7, R12, RZ ;  /* 0x0000000c070c9224 */ /* 0x000fe400078e02ff */
[----:B------:R-:W2:Y:S01]  /*1420*/  @!P1 LDC.64 R6, c[0x0][0x248] ;  /* 0x00009200ff069b82 */ /* 0x000ea20000000a00 */
[----:B---3--:R-:W-:Y:S02]  /*1430*/  @!P1 IMAD R9, R8, R9, R10 ;  /* 0x0000000908099224 */ /* 0x008fe400078e020a */
[----:B-1----:R-:W-:Y:S01]  /*1440*/  @!P3 IMAD.WIDE R4, R15, 0x4, R4 ;  /* 0x000000040f04b825 */ /* 0x002fe200078e0204 */
[----:B------:R-:W-:-:S03]  /*1450*/  @!P1 SHF.L.U32 R15, R12, 0x1, RZ ;  /* 0x000000010c0f9819 */ /* 0x000fc600000006ff */
[----:B------:R-:W-:-:S04]  /*1460*/  @!P3 IMAD.WIDE.U32 R4, R11, 0x8, R4 ;  /* 0x000000080b04b825 */ /* 0x000fc800078e0004 */
[----:B--2---:R-:W-:Y:S02]  /*1470*/  @!P1 IMAD.WIDE R6, R15, 0x4, R6 ;  /* 0x000000040f069825 */ /* 0x004fe400078e0206 */
[----:B------:R-:W0:Y:S02]  /*1480*/  @!P3 LDG.E.64 R4, desc[UR8][R4.64] ;  /* 0x000000080404b981 */ /* 0x000e24000c1e1b00 */
[----:B------:R-:W-:-:S06]  /*1490*/  @!P1 IMAD.WIDE.U32 R6, R9, 0x8, R6 ;  /* 0x0000000809069825 */ /* 0x000fcc00078e0006 */
[----:B------:R-:W2:Y:S01]  /*14a0*/  @!P1 LDG.E.64 R6, desc[UR8][R6.64] ;  /* 0x0000000806069981 */ /* 0x000ea2000c1e1b00 */
[----:B0-----:R-:W-:Y:S01]  /*14b0*/  @!P3 FADD.FTZ R20, R20, R4 ;  /* 0x000000041414b221 */ /* 0x001fe20000010000 */
[----:B------:R-:W-:-:S03]  /*14c0*/  @!P3 FADD.FTZ R21, R21, R5 ;  /* 0x000000051515b221 */ /* 0x000fc60000010000 */
[----:B--2---:R-:W-:Y:S01]  /*14d0*/  @!P1 FADD.FTZ R20, R20, R6 ;  /* 0x0000000614149221 */ /* 0x004fe20000010000 */
[----:B------:R-:W-:-:S07]  /*14e0*/  @!P1 FADD.FTZ R21, R21, R7 ;  /* 0x0000000715159221 */ /* 0x000fce0000010000 */
.L_x_1746:
        /* <DEDUP_REMOVED lines=25> */
[----:B------:R-:W-:Y:S01]  /*1680*/  MOV R3, 0x3f800000 ;  /* 0x3f80000000037802 */ /* 0x000fe20000000f00 */
[----:B-1----:R-:W-:-:S02]  /*1690*/  HADD2.F32 R7, -RZ, R23.H1_H1 ;  /* 0x30000017ff077230 */ /* 0x002fc40000004100 */
[----:B------:R-:W1:Y:S01]  /*16a0*/  LDS.64 R12, [UR5+0xc0] ;  /* 0x0000c005ff0c7984 */ /* 0x000e620008000a00 */
[----:B------:R-:W-:Y:S02]  /*16b0*/  HADD2.F32 R23, -RZ, R23.H0_H0 ;  /* 0x20000017ff177230 */ /* 0x000fe40000004100 */
        /* <DEDUP_REMOVED lines=25> */
.L_x_1753:
[----:B------:R-:W-:Y:S04]  /*1850*/  BSSY B0, `(.L_x_1754) ;  /* 0x000000e000007945 */ /* 0x000fe80003800000 */
[----:B------:R-:W-:Y:S05]  /*1860*/  @!P0 BRA `(.L_x_1755) ;  /* 0x0000000000308947 */ /* 0x000fea0003800000 */
[----:B------:R-:W-:Y:S01]  /*1870*/  SHF.R.S32.HI R3, RZ, 0x1f, R18 ;  /* 0x0000001fff037819 */ /* 0x000fe20000011412 */
[----:B------:R-:W-:Y:S01]  /*1880*/  ULDC.64 UR12, c[0x0][0x270] ;  /* 0x00009c00000c7ab9 */ /* 0x000fe20000000a00 */
[----:B------:R-:W-:Y:S02]  /*1890*/  MOV R25, R27 ;  /* 0x0000001b00197202 */ /* 0x000fe40000000f00 */
[----:B------:R-:W-:Y:S01]  /*18a0*/  F2FP.F16.F32.PACK_AB R5, R5, R4 ;  /* 0x000000040505723e */ /* 0x000fe200000000ff */
        /* <DEDUP_REMOVED lines=8> */
.L_x_1755:
[----:B------:R-:W-:Y:S05]  /*1930*/  BSYNC B0 ;  /* 0x0000000000007941 */ /* 0x000fea0003800000 */
.L_x_1754:
[----:B------:R-:W2:Y:S01]  /*1940*/  LDC R4, c[0x0][0x10] ;  /* 0x00000400ff047b82 */ /* 0x000ea20000000800 */
[----:B------:R-:W-:Y:S02]  /*1950*/  IADD3 R16, R16, 0x1, RZ ;  /* 0x0000000110107810 */ /* 0x000fe40007ffe0ff */
[----:B--2---:R-:W-:-:S04]  /*1960*/  IADD3 R19, R4, R19, RZ ;  /* 0x0000001304137210 */ /* 0x004fc80007ffe0ff */
[----:B------:R-:W-:-:S13]  /*1970*/  ISETP.GE.AND P1, PT, R19, UR4, PT ;  /* 0x0000000413007c0c */ /* 0x000fda000bf26270 */
[----:B------:R-:W-:Y:S05]  /*1980*/  @!P1 BRA `(.L_x_1756) ;  /* 0xffffffe800189947 */ /* 0x000fea000383ffff */
[----:B------:R-:W-:Y:S05]  /*1990*/  EXIT ;  /* 0x000000000000794d */ /* 0x000fea0003800000 */
.L_x_1757:
        /* <DEDUP_REMOVED lines=14> */
.L_x_2327:


//--------------------- .text._Z35group_norm_nhwc_fwd_one_pass_kernelI11Fp16IOFp32WLi128ELi20ELi640EEv26Group_norm_nhwc_fwd_params --------------------------
	.section	.text._Z35group_norm_nhwc_fwd_one_pass_kernelI11Fp16IOFp32WLi128ELi20ELi640EEv26Group_norm_nhwc_fwd_params,"ax",@progbits
	.align	128
        .global         _Z35group_norm_nhwc_fwd_one_pass_kernelI11Fp16IOFp32WLi128ELi20ELi640EEv26Group_norm_nhwc_fwd_params
        .type           _Z35group_norm_nhwc_fwd_one_pass_kernelI11Fp16IOFp32WLi128ELi20ELi640EEv26Group_norm_nhwc_fwd_params,@function
        .size           _Z35group_norm_nhwc_fwd_one_pass_kernelI11Fp16IOFp32WLi128ELi20ELi640EEv26Group_norm_nhwc_fwd_params,(.L_x_2328 - _Z35group_norm_nhwc_fwd_one_pass_kernelI11Fp16IOFp32WLi128ELi20ELi640EEv26Group_norm_nhwc_fwd_params)
        .other          _Z35group_norm_nhwc_fwd_one_pass_kernelI11Fp16IOFp32WLi128ELi20ELi640EEv26Group_norm_nhwc_fwd_params,@"STO_CUDA_ENTRY STV_DEFAULT"
_Z35group_norm_nhwc_fwd_one_pass_kernelI11Fp16IOFp32WLi128ELi20ELi640EEv26Group_norm_nhwc_fwd_params:
.text._Z35group_norm_nhwc_fwd_one_pass_kernelI11Fp16IOFp32WLi128ELi20ELi640EEv26Group_norm_nhwc_fwd_params:
        /* <DEDUP_REMOVED lines=31> */
.L_x_1773:
        /* <DEDUP_REMOVED lines=70> */
[----:B------:R-:W-:Y:S01]  /*0650*/  ISETP.NE.AND P2, PT, R0, RZ, PT ;  /* 0x000000ff0000720c */ /* 0x000fe20003f45270 */
[----:B--2---:R-:W-:-:S02]  /*0660*/  HADD2.F32 R9, -RZ, R17.H1_H1 ;  /* 0x30000011ff097230 */ /* 0x004fc40000004100 */
[----:B------:R-:W-:Y:S02]  /*0670*/  HADD2.F32 R8, -RZ, R17.H0_H0 ;  /* 0x20000011ff087230 */ /* 0x000fe40000004100 */
[--C-:B---3--:R-:W-:Y:S02]  /*0680*/  HADD2.F32 R13, -RZ, R16.reuse.H1_H1 ;  /* 0x30000010ff0d7230 */ /* 0x108fe40000004100 */
[----:B------:R-:W-:Y:S01]  /*0690*/  FMUL.FTZ R11, R9, R9 ;  /* 0x00000009090b7220 */ /* 0x000fe20000410000 */
[----:B------:R-:W-:Y:S02]  /*06a0*/  HADD2.F32 R10, -RZ, R16.H0_H0 ;  /* 0x20000010ff0a7230 */ /* 0x000fe40000004100 */
[C---:B------:R-:W-:Y:S01]  /*06b0*/  FADD.FTZ R9, R8.reuse, R9 ;  /* 0x0000000908097221 */ /* 0x040fe20000010000 */
[----:B------:R-:W-:Y:S01]  /*06c0*/  FMUL.FTZ R15, R13, R13 ;  /* 0x0000000d0d0f7220 */ /* 0x000fe20000410000 */
[----:B------:R-:W-:Y:S01]  /*06d0*/  FFMA.FTZ R11, R8, R8, R11 ;  /* 0x00000008080b7223 */ /* 0x000fe2000001000b */
[C---:B------:R-:W-:Y:S01]  /*06e0*/  FADD.FTZ R8, R10.reuse, R13 ;  /* 0x0000000d0a087221 */ /* 0x040fe20000010000 */
[----:B------:R-:W-:Y:S01]  /*06f0*/  FADD.FTZ R9, RZ, R9 ;  /* 0x00000009ff097221 */ /* 0x000fe20000010000 */
[----:B------:R-:W-:Y:S01]  /*0700*/  FFMA.FTZ R10, R10, R10, R15 ;  /* 0x0000000a0a0a7223 */ /* 0x000fe2000001000f */
[----:B------:R-:W-:-:S02]  /*0710*/  FADD.FTZ R11, RZ, R11 ;  /* 0x0000000bff0b7221 */ /* 0x000fc40000010000 */
[----:B------:R-:W-:Y:S02]  /*0720*/  FADD.FTZ R8, R9, R8 ;  /* 0x0000000809087221 */ /* 0x000fe40000010000 */
[----:B------:R-:W-:-:S03]  /*0730*/  FADD.FTZ R10, R11, R10 ;  /* 0x0000000a0b0a7221 */ /* 0x000fc60000010000 */
        /* <DEDUP_REMOVED lines=80> */
.L_x_1759:
[----:B------:R-:W-:Y:S05]  /*0c40*/  BSYNC B0 ;  /* 0x0000000000007941 */ /* 0x000fea0003800000 */
.L_x_1758:
        /* <DEDUP_REMOVED lines=12> */
[CC--:B-1----:R-:W-:Y:S02]  /*0d10*/  IMAD R9, R8.reuse, R11.reuse, RZ ;  /* 0x0000000b08097224 */ /* 0x0c2fe400078e02ff */
[----:B------:R-:W-:Y:S02]  /*0d20*/  IMAD R15, R8, R11, RZ ;  /* 0x0000000b080f7224 */ /* 0x000fe400078e02ff */
        /* <DEDUP_REMOVED lines=15> */
[----:B-1----:R-:W-:-:S05]  /*0e20*/  LOP3.LUT R6, R18, 0x1, RZ, 0xc0, !PT ;  /* 0x0000000112067812 */ /* 0x002fca00078ec0ff */
[----:B------:R-:W-:-:S04]  /*0e30*/  IMAD R11, R6, R11, R12 ;  /* 0x0000000b060b7224 */ /* 0x000fc800078e020c */
[----:B------:R-:W-:-:S07]  /*0e40*/  IMAD.WIDE.U32 R4, R11, 0x4, R4 ;  /* 0x000000040b047825 */ /* 0x000fce00078e0004 */
.L_x_1762:
[----:B------:R-:W2:Y:S04]  /*0e50*/  LDG.E.STRONG.GPU R6, desc[UR8][R4.64] ;  /* 0x0000000804067981 */ /* 0x000ea8000c1ef900 */
[----:B--2---:R-:W-:Y:S01]  /*0e60*/  CCTL.IVALL ;  /* 0x00000000ff00798f */ /* 0x004fe20002000000 */
[----:B------:R-:W-:Y:S05]  /*0e70*/  YIELD ;  /* 0x0000000000007946 */ /* 0x000fea0003800000 */
[----:B------:R-:W-:-:S13]  /*0e80*/  ISETP.NE.AND P1, PT, R6, R15, PT ;  /* 0x0000000f0600720c */ /* 0x000fda0003f25270 */
[----:B------:R-:W-:Y:S05]  /*0e90*/  @P1 BRA `(.L_x_1762) ;  /* 0xfffffffc00ec1947 */ /* 0x000fea000383ffff */
.L_x_1761:
        /* <DEDUP_REMOVED lines=11> */
.L_x_1764:
        /* <DEDUP_REMOVED lines=63> */
.L_x_1763:
[----:B------:R-:W-:-:S13]  /*1340*/  LOP3.LUT P1, R4, R10, 0x3, RZ, 0xc0, !PT ;  /* 0x000000030a047812 */ /* 0x000fda000782c0ff */
[----:B------:R-:W-:Y:S05]  /*1350*/  @!P1 BRA `(.L_x_1760) ;  /* 0x0000000000cc9947 */ /* 0x000fea0003800000 */
[----:B------:R-:W-:Y:S01]  /*1360*/  ISETP.EQ.OR P1, PT, R11, UR7, P2 ;  /* 0x000000070b007c0c */ /* 0x000fe20009722670 */
[----:B------:R-:W-:Y:S01]  /*1370*/  BSSY B0, `(.L_x_1765) ;  /* 0x0000010000007945 */ /* 0x000fe20003800000 */
[----:B------:R-:W-:-:S11]  /*1380*/  ISETP.NE.AND P3, PT, R4, 0x1, PT ;  /* 0x000000010400780c */ /* 0x000fd60003f65270 */
[----:B------:R-:W-:Y:S05]  /*1390*/  @P1 BRA `(.L_x_1766) ;  /* 0x0000000000341947 */ /* 0x000fea0003800000 */
[----:B-1----:R-:W1:Y:S01]  /*13a0*/  S2R R6, SR_CTAID.Y ;  /* 0x0000000000067919 */ /* 0x002e620000002600 */
        /* <DEDUP_REMOVED lines=12> */
.L_x_1766:
[----:B------:R-:W-:Y:S05]  /*1470*/  BSYNC B0 ;  /* 0x0000000000007941 */ /* 0x000fea0003800000 */
.L_x_1765:
[----:B------:R-:W-:Y:S05]  /*1480*/  @!P3 BRA `(.L_x_1760) ;  /* 0x000000000080b947 */ /* 0x000fea0003800000 */
[C---:B------:R-:W-:Y:S02]  /*1490*/  IADD3 R4, R11.reuse, 0x1, RZ ;  /* 0x000000010b047810 */ /* 0x040fe40007ffe0ff */
[----:B------:R-:W-:Y:S02]  /*14a0*/  IADD3 R12, R11, 0x2, RZ ;  /* 0x000000020b0c7810 */ /* 0x000fe40007ffe0ff */
[----:B------:R-:W-:Y:S02]  /*14b0*/  ISETP.EQ.OR P3, PT, R4, UR7, P2 ;  /* 0x0000000704007c0c */ /* 0x000fe40009762670 */
[----:B------:R-:W-:Y:S02]  /*14c0*/  LOP3.LUT R5, R10, 0x3, RZ, 0xc0, !PT ;  /* 0x000000030a057812 */ /* 0x000fe400078ec0ff */
[----:B------:R-:W-:-:S04]  /*14d0*/  ISETP.EQ.OR P1, PT, R12, UR7, P2 ;  /* 0x000000070c007c0c */ /* 0x000fc80009722670 */
[----:B------:R-:W-:-:S05]  /*14e0*/  ISETP.EQ.OR P1, PT, R5, 0x2, P1 ;  /* 0x000000020500780c */ /* 0x000fca0000f22670 */
[----:B-1----:R-:W1:Y:S01]  /*14f0*/  @!P3 S2R R13, SR_CTAID.Y ;  /* 0x00000000000db919 */ /* 0x002e620000002600 */
[----:B------:R-:W1:Y:S01]  /*1500*/  @!P3 LDC R9, c[0x0][0x10] ;  /* 0x00000400ff09bb82 */ /* 0x000e620000000800 */
[----:B------:R-:W-:-:S06]  /*1510*/  @!P3 LOP3.LUT R8, R18, 0x1, RZ, 0xc0, !PT ;  /* 0x000000011208b812 */ /* 0x000fcc00078ec0ff */
[----:B------:R-:W2:Y:S01]  /*1520*/  @!P1 S2R R11, SR_CTAID.Y ;  /* 0x00000000000b9919 */ /* 0x000ea20000002600 */
[----:B------:R-:W3:Y:S01]  /*1530*/  @!P1 LDC R14, c[0x0][0x10] ;  /* 0x00000400ff0e9b82 */ /* 0x000ee20000000800 */
[----:B------:R-:W-:-:S07]  /*1540*/  @!P1 LOP3.LUT R15, R18, 0x1, RZ, 0xc0, !PT ;  /* 0x00000001120f9812 */ /* 0x000fce00078ec0ff */
        /* <DEDUP_REMOVED lines=20> */
.L_x_1760:
        /* <DEDUP_REMOVED lines=22> */
[----:B------:R-:W-:Y:S01]  /*17f0*/  MOV R3, 0x3f800000 ;  /* 0x3f80000000037802 */ /* 0x000fe20000000f00 */
[----:B-1----:R-:W-:-:S02]  /*1800*/  HADD2.F32 R7, -RZ, R17.H0_H0 ;  /* 0x20000011ff077230 */ /* 0x002fc40000004100 */
[----:B------:R-:W1:Y:S01]  /*1810*/  LDS.64 R12, [UR5+0xc0] ;  /* 0x0000c005ff0c7984 */ /* 0x000e620008000a00 */
[----:B------:R-:W-:Y:S02]  /*1820*/  HADD2.F32 R17, -RZ, R17.H1_H1 ;  /* 0x30000011ff117230 */ /* 0x000fe40000004100 */
[--C-:B------:R-:W-:Y:S02]  /*1830*/  HADD2.F32 R11, -RZ, R16.reuse.H0_H0 ;  /* 0x20000010ff0b7230 */ /* 0x100fe40000004100 */
[----:B------:R-:W-:Y:S02]  /*1840*/  HADD2.F32 R15, -RZ, R16.H1_H1 ;  /* 0x30000010ff0f7230 */ /* 0x000fe40000004100 */
[----:B-1----:R-:W-:-:S04]  /*1850*/  FMUL.FTZ R12, R12, UR6 ;  /* 0x000000060c0c7c20 */ /* 0x002fc80008410000 */
[----:B------:R-:W-:Y:S01]  /*1860*/  FMUL.FTZ R14, R12, R12 ;  /* 0x0000000c0c0e7220 */ /* 0x000fe20000410000 */
[--C-:B------:R-:W-:Y:S01]  /*1870*/  FADD.FTZ R6, R7, -R12.reuse ;  /* 0x8000000c07067221 */ /* 0x100fe20000010000 */
[--C-:B------:R-:W-:Y:S01]  /*1880*/  FADD.FTZ R10, R17, -R12.reuse ;  /* 0x8000000c110a7221 */ /* 0x100fe20000010000 */
[----:B------:R-:W-:Y:S01]  /*1890*/  FADD.FTZ R16, R15, -R12 ;  /* 0x8000000c0f107221 */ /* 0x000fe20000010000 */
        /* <DEDUP_REMOVED lines=27> */
.L_x_1767:
[----:B------:R-:W-:Y:S04]  /*1a50*/  BSSY B0, `(.L_x_1768) ;  /* 0x000000f000007945 */ /* 0x000fe80003800000 */
[----:B------:R-:W-:Y:S05]  /*1a60*/  @!P0 BRA `(.L_x_1769) ;  /* 0x0000000000348947 */ /* 0x000fea0003800000 */
[----:B------:R-:W-:Y:S01]  /*1a70*/  SHF.R.S32.HI R7, RZ, 0x1f, R22 ;  /* 0x0000001fff077819 */ /* 0x000fe20000011416 */
[----:B------:R-:W-:Y:S01]  /*1a80*/  ULDC.64 UR12, c[0x0][0x270] ;  /* 0x00009c00000c7ab9 */ /* 0x000fe20000000a00 */
[----:B------:R-:W-:Y:S02]  /*1a90*/  MOV R4, R26 ;  /* 0x0000001a00047202 */ /* 0x000fe40000000f00 */
[----:B------:R-:W-:Y:S01]  /*1aa0*/  MOV R5, R29 ;  /* 0x0000001d00057202 */ /* 0x000fe20000000f00 */
[----:B------:R-:W-:Y:S01]  /*1ab0*/  IMAD R7, R7, UR12, RZ ;  /* 0x0000000c07077c24 */ /* 0x000fe2000f8e02ff */
[----:B------:R-:W-:Y:S01]  /*1ac0*/  F2FP.F16.F32.PACK_AB R11, R12, R11 ;  /* 0x0000000b0c0b723e */ /* 0x000fe200000000ff */
[----:B------:R-:W-:-:S04]  /*1ad0*/  IMAD.WIDE.U32 R4, R22, UR12, R4 ;  /* 0x0000000c16047c25 */ /* 0x000fc8000f8e0004 */
[----:B------:R-:W-:Y:S01]  /*1ae0*/  IMAD R7, R22, UR13, R7 ;  /* 0x0000000d16077c24 */ /* 0x000fe2000f8e0207 */
[----:B------:R-:W-:Y:S02]  /*1af0*/  ULDC.64 UR12, c[0x0][0x210] ;  /* 0x00008400000c7ab9 */ /* 0x000fe40000000a00 */
[----:B------:R-:W-:Y:S02]  /*1b00*/  LEA R6, P2, R4, UR12, 0x1 ;  /* 0x0000000c04067c11 */ /* 0x000fe4000f8408ff */
[----:B------:R-:W-:-:S04]  /*1b10*/  IADD3 R7, R5, R7, RZ ;  /* 0x0000000705077210 */ /* 0x000fc80007ffe0ff */
[----:B------:R-:W-:-:S05]  /*1b20*/  LEA.HI.X R7, R4, UR13, R7, 0x1, P2 ;  /* 0x0000000d04077c11 */ /* 0x000fca00090f0c07 */
[----:B------:R1:W-:Y:S02]  /*1b30*/  STG.E desc[UR8][R6.64], R11 ;  /* 0x0000000b06007986 */ /* 0x0003e4000c101908 */
.L_x_1769:
[----:B------:R-:W-:Y:S05]  /*1b40*/  BSYNC B0 ;  /* 0x0000000000007941 */ /* 0x000fea0003800000 */
.L_x_1768:
        /* <DEDUP_REMOVED lines=11> */
.L_x_1770:
        /* <DEDUP_REMOVED lines=11> */
[----:B------:R-:W-:Y:S01]  /*1cb0*/  F2FP.F16.F32.PACK_AB R3, R3, R8 ;  /* 0x000000080303723e */ /* 0x000fe200000000ff */
[C---:B------:R-:W-:Y:S02]  /*1cc0*/  IMAD R7, R10.reuse, UR13, R7 ;  /* 0x0000000d0a077c24 */ /* 0x040fe4000f8e0207 */
[----:B------:R-:W-:Y:S01]  /*1cd0*/  IMAD.WIDE.U32 R4, R10, UR12, R4 ;  /* 0x0000000c0a047c25 */ /* 0x000fe2000f8e0004 */
[----:B------:R-:W-:Y:S02]  /*1ce0*/  ULDC.64 UR12, c[0x0][0x210] ;  /* 0x00008400000c7ab9 */ /* 0x000fe40000000a00 */
[----:B------:R-:W-:-:S02]  /*1cf0*/  LEA R6, P1, R4, UR12, 0x1 ;  /* 0x0000000c04067c11 */ /* 0x000fc4000f8208ff */
[----:B------:R-:W-:-:S04]  /*1d00*/  IADD3 R7, R5, R7, RZ ;  /* 0x0000000705077210 */ /* 0x000fc80007ffe0ff */
[----:B------:R-:W-:-:S05]  /*1d10*/  LEA.HI.X R7, R4, UR13, R7, 0x1, P1 ;  /* 0x0000000d04077c11 */ /* 0x000fca00088f0c07 */
[----:B------:R1:W-:Y:S02]  /*1d20*/  STG.E desc[UR8][R6.64], R3 ;  /* 0x0000000306007986 */ /* 0x0003e4000c101908 */
.L_x_1772:
[----:B------:R-:W-:Y:S05]  /*1d30*/  BSYNC B0 ;  /* 0x0000000000007941 */ /* 0x000fea0003800000 */
.L_x_1771:
[----:B------:R-:W2:Y:S01]  /*1d40*/  LDC R4, c[0x0][0x10] ;  /* 0x00000400ff047b82 */ /* 0x000ea20000000800 */
[----:B------:R-:W-:Y:S02]  /*1d50*/  IADD3 R18, R18, 0x1, RZ ;  /* 0x0000000112127810 */ /* 0x000fe40007ffe0ff */
[----:B--2---:R-:W-:-:S04]  /*1d60*/  IADD3 R23, R4, R23, RZ ;  /* 0x0000001704177210 */ /* 0x004fc80007ffe0ff */
[----:B------:R-:W-:-:S13]  /*1d70*/  ISETP.GE.AND P1, PT, R23, UR4, PT ;  /* 0x0000000417007c0c */ /* 0x000fda000bf26270 */
[----:B------:R-:W-:Y:S05]  /*1d80*/  @!P1 BRA `(.L_x_1773) ;  /* 0xffffffe400189947 */ /* 0x000fea000383ffff */
[----:B------:R-:W-:Y:S05]  /*1d90*/  EXIT ;  /* 0x000000000000794d */ /* 0x000fea0003800000 */
.L_x_1774:
        /* <DEDUP_REMOVED lines=14> */
.L_x_2328:


//--------------------- .text._Z35group_norm_nhwc_fwd_one_pass_kernelI11Fp16IOFp32WLi256ELi20ELi640EEv26Group_norm_nhwc_fwd_params --------------------------
	.section	.text._Z35group_norm_nhwc_fwd_one_pass_kernelI11Fp16IOFp32WLi256ELi20ELi640EEv26Group_norm_nhwc_fwd_params,"ax",@progbits
	.align	128
        .global         _Z35group_norm_nhwc_fwd_one_pass_kernelI11Fp16IOFp32WLi256ELi20ELi640EEv26Group_norm_nhwc_fwd_params
        .type           _Z35group_norm_nhwc_fwd_one_pass_kernelI11Fp16IOFp32WLi256ELi20ELi640EEv26Group_norm_nhwc_fwd_params,@function
        .size           _Z35group_norm_nhwc_fwd_one_pass_kernelI11Fp16IOFp32WLi256ELi20ELi640EEv26Group_norm_nhwc_fwd_params,(.L_x_2329 - _Z35group_norm_nhwc_fwd_one_pass_kernelI11Fp16IOFp32WLi256ELi20ELi640EEv26Group_norm_nhwc_fwd_params)
        .other          _Z35group_norm_nhwc_fwd_one_pass_kernelI11Fp16IOFp32WLi256ELi20ELi640EEv26Group_norm_nhwc_fwd_params,@"STO_CUDA_ENTRY STV_DEFAULT"
_Z35group_norm_nhwc_fwd_one_pass_kernelI11Fp16IOFp32WLi256ELi20ELi640EEv26Group_norm_nhwc_fwd_params:
.text._Z35group_norm_nhwc_fwd_one_pass_kernelI11Fp16IOFp32WLi256ELi20ELi640EEv26Group_norm_nhwc_fwd_params:
        /* <DEDUP_REMOVED lines=34> */
.L_x_1796:
[----:B0-2---:R-:W0:Y:S01]  /*0220*/  LDC R11, c[0x0][0x288] ;  /* 0x0000a200ff0b7b82 */ /* 0x005e220000000800 */
[----:B------:R-:W-:Y:S01]  /*0230*/  ULDC.64 UR14, c[0x0][0x278] ;  /* 0x00009e00000e7ab9 */ /* 0x000fe20000000a00 */
[----:B------:R-:W-:Y:S01]  /*0240*/  SHF.R.S32.HI R17, RZ, 0x1f, R31 ;  /* 0x0000001fff117819 */ /* 0x000fe2000001141f */
[----:B------:R-:W-:-:S05]  /*0250*/  ULDC.64 UR12, c[0x0][0x280] ;  /* 0x0000a000000c7ab9 */ /* 0x000fca0000000a00 */
[----:B-1----:R-:W1:Y:S08]  /*0260*/  @P0 LDC.64 R12, c[0x0][0x270] ;  /* 0x00009c00ff0c0b82 */ /* 0x002e700000000a00 */
        /* <DEDUP_REMOVED lines=29> */
[----:B------:R-:W-:Y:S02]  /*0440*/  ISETP.GT.U32.OR P1, PT, R6, 0x27f, P1 ;  /* 0x0000027f0600780c */ /* 0x000fe40000f24470 */
[----:B------:R-:W-:Y:S02]  /*0450*/  IADD3 R3, -R15, RZ, RZ ;  /* 0x000000ff0f037210 */ /* 0x000fe40007ffe1ff */
[----:B------:R-:W-:Y:S02]  /*0460*/  ISETP.GE.U32.AND P2, PT, R27, UR14, PT ;  /* 0x0000000e1b007c0c */ /* 0x000fe4000bf46070 */
[----:B------:R-:W-:Y:S01]  /*0470*/  SHF.R.S32.HI R0, RZ, 0x1f, R15 ;  /* 0x0000001fff007819 */ /* 0x000fe2000001140f */
[----:B------:R-:W-:Y:S01]  /*0480*/  IMAD R2, R11, R3, R30 ;  /* 0x000000030b027224 */ /* 0x000fe200078e021e */
[----:B------:R-:W-:Y:S02]  /*0490*/  SHF.R.S32.HI R3, RZ, 0x1f, R26 ;  /* 0x0000001fff037819 */ /* 0x000fe4000001141a */
[----:B------:R-:W-:Y:S01]  /*04a0*/  ISETP.GE.AND.EX P2, PT, R5, UR15, PT, P2 ;  /* 0x0000000f05007c0c */ /* 0x000fe2000bf46320 */
[----:B------:R-:W-:-:S02]  /*04b0*/  IMAD R2, R2, 0x14, RZ ;  /* 0x0000001402027824 */ /* 0x000fc400078e02ff */
[----:B------:R-:W0:Y:S01]  /*04c0*/  @!P1 LDC.64 R10, c[0x0][0x270] ;  /* 0x00009c00ff0a9b82 */ /* 0x000e220000000a00 */
[----:B------:R-:W-:Y:S01]  /*04d0*/  IMAD R0, R0, UR12, RZ ;  /* 0x0000000c00007c24 */ /* 0x000fe2000f8e02ff */
[----:B------:R-:W-:Y:S02]  /*04e0*/  ISETP.GT.U32.OR P2, PT, R6, 0x27f, P2 ;  /* 0x0000027f0600780c */ /* 0x000fe40001744470 */
[----:B------:R-:W-:Y:S01]  /*04f0*/  IADD3 R32, P3, R31, R2, RZ ;  /* 0x000000021f207210 */ /* 0x000fe20007f7e0ff */
[----:B------:R-:W-:Y:S02]  /*0500*/  IMAD R35, R15, UR13, R0 ;  /* 0x0000000d0f237c24 */ /* 0x000fe4000f8e0200 */
[----:B-1----:R-:W-:Y:S01]  /*0510*/  @P0 IMAD R0, R9, R12, RZ ;  /* 0x0000000c09000224 */ /* 0x002fe200078e02ff */
[----:B------:R-:W-:Y:S01]  /*0520*/  LEA.HI.X.SX32 R33, R2, R17, 0x1, P3 ;  /* 0x0000001102217211 */ /* 0x000fe200018f0eff */
[----:B------:R-:W1:Y:S01]  /*0530*/  @!P1 LDC.64 R22, c[0x0][0x220] ;  /* 0x00008800ff169b82 */ /* 0x000e620000000a00 */
[----:B------:R-:W-:Y:S01]  /*0540*/  ISETP.GE.U32.AND P3, PT, R26, UR14, PT ;  /* 0x0000000e1a007c0c */ /* 0x000fe2000bf66070 */
[----:B------:R-:W-:-:S02]  /*0550*/  @P0 IMAD R19, R29, R13, R0 ;  /* 0x0000000d1d130224 */ /* 0x000fc400078e0200 */
[----:B------:R-:W-:Y:S01]  /*0560*/  IMAD.WIDE.U32 R32, R15, UR12, R32 ;  /* 0x0000000c0f207c25 */ /* 0x000fe2000f8e0020 */
[----:B------:R-:W-:-:S03]  /*0570*/  ISETP.GE.AND.EX P3, PT, R3, UR15, PT, P3 ;  /* 0x0000000f03007c0c */ /* 0x000fc6000bf66330 */
[----:B------:R-:W3:Y:S01]  /*0580*/  @!P2 LDC.64 R14, c[0x0][0x270] ;  /* 0x00009c00ff0eab82 */ /* 0x000ee20000000a00 */
[----:B------:R-:W-:Y:S02]  /*0590*/  ISETP.GT.U32.OR P3, PT, R6, 0x27f, P3 ;  /* 0x0000027f0600780c */ /* 0x000fe40001f64470 */
[----:B------:R-:W-:Y:S02]  /*05a0*/  IADD3 R35, R33, R35, RZ ;  /* 0x0000002321237210 */ /* 0x000fe40007ffe0ff */
[----:B------:R-:W-:Y:S01]  /*05b0*/  @!P1 MOV R16, R32 ;  /* 0x0000002000109202 */ /* 0x000fe20000000f00 */
[----:B0-----:R-:W-:Y:S01]  /*05c0*/  @!P1 IMAD R0, R7, R10, RZ ;  /* 0x0000000a07009224 */ /* 0x001fe200078e02ff */
[----:B------:R-:W-:Y:S02]  /*05d0*/  @!P1 MOV R17, R35 ;  /* 0x0000002300119202 */ /* 0x000fe40000000f00 */
[----:B------:R-:W-:Y:S01]  /*05e0*/  @P0 MOV R34, R32 ;  /* 0x0000002000220202 */ /* 0x000fe20000000f00 */
[----:B------:R-:W-:-:S02]  /*05f0*/  @!P1 IMAD R21, R28, R11, R0 ;  /* 0x0000000b1c159224 */ /* 0x000fc400078e0200 */
[----:B------:R-:W-:Y:S02]  /*0600*/  @!P1 IMAD.WIDE.U32 R10, R28, R10, R16 ;  /* 0x0000000a1c0a9225 */ /* 0x000fe400078e0010 */
[----:B------:R-:W0:Y:S02]  /*0610*/  @!P3 LDC.64 R16, c[0x0][0x270] ;  /* 0x00009c00ff10bb82 */ /* 0x000e240000000a00 */
[----:B------:R-:W-:-:S05]  /*0620*/  @P0 IMAD.WIDE.U32 R12, R29, R12, R34 ;  /* 0x0000000c1d0c0225 */ /* 0x000fca00078e0022 */
[----:B------:R-:W-:Y:S02]  /*0630*/  @P0 IADD3 R0, R13, R19, RZ ;  /* 0x000000130d000210 */ /* 0x000fe40007ffe0ff */
[C---:B--2---:R-:W-:Y:S01]  /*0640*/  @P0 LEA R36, P4, R12.reuse, R36, 0x1 ;  /* 0x000000240c240211 */ /* 0x044fe200078808ff */
[----:B------:R-:W2:Y:S03]  /*0650*/  @!P2 LDC.64 R18, c[0x0][0x220] ;  /* 0x00008800ff12ab82 */ /* 0x000ea60000000a00 */
[----:B------:R-:W-:Y:S02]  /*0660*/  @P0 LEA.HI.X R37, R12, R37, R0, 0x1, P4 ;  /* 0x000000250c250211 */ /* 0x000fe400020f0c00 */
[----:B------:R-:W-:Y:S02]  /*0670*/  @!P1 IADD3 R0, R11, R21, RZ ;  /* 0x000000150b009210 */ /* 0x000fe40007ffe0ff */
[----:B-1----:R-:W-:Y:S01]  /*0680*/  @!P1 LEA R22, P4, R10, R22, 0x1 ;  /* 0x000000160a169211 */ /* 0x002fe200078808ff */
[----:B------:R-:W1:Y:S01]  /*0690*/  @!P3 LDC.64 R12, c[0x0][0x220] ;  /* 0x00008800ff0cbb82 */ /* 0x000e620000000a00 */
[----:B------:R-:W-:-:S02]  /*06a0*/  @!P2 MOV R20, R32 ;  /* 0x000000200014a202 */ /* 0x000fc40000000f00 */
[----:B------:R-:W-:Y:S01]  /*06b0*/  @!P1 LEA.HI.X R23, R10, R23, R0, 0x1, P4 ;  /* 0x000000170a179211 */ /* 0x000fe200020f0c00 */
[----:B---3--:R-:W-:Y:S01]  /*06c0*/  @!P2 IMAD R0, R5, R14, RZ ;  /* 0x0000000e0500a224 */ /* 0x008fe200078e02ff */
[----:B------:R-:W-:Y:S01]  /*06d0*/  @!P2 MOV R21, R35 ;  /* 0x000000230015a202 */ /* 0x000fe20000000f00 */
[----:B0-----:R-:W-:Y:S01]  /*06e0*/  @!P3 IMAD R8, R3, R16, RZ ;  /* 0x000000100308b224 */ /* 0x001fe200078e02ff */
[----:B------:R-:W-:Y:S01]  /*06f0*/  CS2R R10, SRZ ;  /* 0x00000000000a7805 */ /* 0x000fe2000001ff00 */
[C---:B------:R-:W-:Y:S02]  /*0700*/  @!P2 IMAD R15, R27.reuse, R15, R0 ;  /* 0x0000000f1b0fa224 */ /* 0x040fe400078e0200 */
[----:B------:R-:W-:Y:S01]  /*0710*/  @!P2 IMAD.WIDE.U32 R20, R27, R14, R20 ;  /* 0x0000000e1b14a225 */ /* 0x000fe200078e0014 */
[----:B------:R-:W-:-:S03]  /*0720*/  MOV R0, RZ ;  /* 0x000000ff00007202 */ /* 0x000fc60000000f00 */
[----:B------:R-:W-:Y:S01]  /*0730*/  @!P3 IMAD R17, R26, R17, R8 ;  /* 0x000000111a11b224 */ /* 0x000fe200078e0208 */
[----:B------:R-:W-:Y:S01]  /*0740*/  @!P2 IADD3 R8, R21, R15, RZ ;  /* 0x0000000f1508a210 */ /* 0x000fe20007ffe0ff */
[----:B------:R-:W3:Y:S01]  /*0750*/  @P0 LDG.E R11, desc[UR8][R36.64] ;  /* 0x00000008240b0981 */ /* 0x000ee2000c1e1900 */
[----:B------:R-:W-:Y:S02]  /*0760*/  @!P3 MOV R14, R32 ;  /* 0x00000020000eb202 */ /* 0x000fe40000000f00 */
[----:B------:R-:W-:Y:S01]  /*0770*/  @!P3 MOV R15, R35 ;  /* 0x00000023000fb202 */ /* 0x000fe20000000f00 */
[----:B------:R-:W4:Y:S01]  /*0780*/  @!P1 LDG.E R0, desc[UR8][R22.64] ;  /* 0x0000000816009981 */ /* 0x000f22000c1e1900 */
[----:B--2---:R-:W-:Y:S01]  /*0790*/  @!P2 LEA R18, P1, R20, R18, 0x1 ;  /* 0x000000121412a211 */ /* 0x004fe200078208ff */
[----:B------:R-:W-:-:S03]  /*07a0*/  @!P3 IMAD.WIDE.U32 R14, R26, R16, R14 ;  /* 0x000000101a0eb225 */ /* 0x000fc600078e000e */
[----:B------:R-:W-:Y:S02]  /*07b0*/  @!P2 LEA.HI.X R19, R20, R19, R8, 0x1, P1 ;  /* 0x000000131413a211 */ /* 0x000fe400008f0c08 */
[----:B------:R-:W-:-:S03]  /*07c0*/  @!P3 IADD3 R8, R15, R17, RZ ;  /* 0x000000110f08b210 */ /* 0x000fc60007ffe0ff */
[----:B------:R0:W2:Y:S01]  /*07d0*/  @!P2 LDG.E R10, desc[UR8][R18.64] ;  /* 0x00000008120aa981 */ /* 0x0000a2000c1e1900 */
[----:B-1----:R-:W-:-:S04]  /*07e0*/  @!P3 LEA R12, P1, R14, R12, 0x1 ;  /* 0x0000000c0e0cb211 */ /* 0x002fc800078208ff */
[----:B------:R-:W-:Y:S02]  /*07f0*/  @!P3 LEA.HI.X R13, R14, R13, R8, 0x1, P1 ;  /* 0x0000000d0e0db211 */ /* 0x000fe400008f0c08 */
[----:B------:R-:W-:-:S06]  /*0800*/  MOV R8, RZ ;  /* 0x000000ff00087202 */ /* 0x000fcc0000000f00 */
[----:B------:R1:W5:Y:S01]  /*0810*/  @!P3 LDG.E R8, desc[UR8][R12.64] ;  /* 0x000000080c08b981 */ /* 0x000362000c1e1900 */
[C---:B------:R-:W-:Y:S02]  /*0820*/  ISETP.GT.AND P1, PT, R4.reuse, 0x1e, PT ;  /* 0x0000001e0400780c */ /* 0x040fe40003f24270 */
[----:B------:R-:W-:Y:S02]  /*0830*/  ISETP.NE.AND P3, PT, R4, RZ, PT ;  /* 0x000000ff0400720c */ /* 0x000fe40003f65270 */
[----:B------:R-:W-:Y:S01]  /*0840*/  ISETP.NE.AND P2, PT, R6, RZ, PT ;  /* 0x000000ff0600720c */ /* 0x000fe20003f45270 */
[----:B------:R-:W-:Y:S01]  /*0850*/  BSSY B0, `(.L_x_1775) ;  /* 0x000006d000007945 */ /* 0x000fe20003800000 */
[--C-:B---3--:R-:W-:Y:S02]  /*0860*/  HADD2.F32 R15, -RZ, R11.reuse.H1_H1 ;  /* 0x3000000bff0f7230 */ /* 0x108fe40000004100 */
[----:B------:R-:W-:Y:S02]  /*0870*/  HADD2.F32 R14, -RZ, R11.H0_H0 ;  /* 0x2000000bff0e7230 */ /* 0x000fe40000004100 */
[----:B----4-:R-:W-:-:S02]  /*0880*/  HADD2.F32 R21, -RZ, R0.H1_H1 ;  /* 0x30000000ff157230 */ /* 0x010fc40000004100 */
[----:B------:R-:W-:Y:S01]  /*0890*/  FMUL.FTZ R17, R15, R15 ;  /* 0x0000000f0f117220 */ /* 0x000fe20000410000 */
[----:B------:R-:W-:Y:S02]  /*08a0*/  HADD2.F32 R16, -RZ, R0.H0_H0 ;  /* 0x20000000ff107230 */ /* 0x000fe40000004100 */
[C---:B------:R-:W-:Y:S01]  /*08b0*/  FADD.FTZ R15, R14.reuse, R15 ;  /* 0x0000000f0e0f7221 */ /* 0x040fe20000010000 */
[----:B------:R-:W-:Y:S01]  /*08c0*/  FFMA.FTZ R17, R14, R14, R17 ;  /* 0x0000000e0e117223 */ /* 0x000fe20000010011 */
[----:B0-----:R-:W-:Y:S01]  /*08d0*/  FMUL.FTZ R19, R21, R21 ;  /* 0x0000001515137220 */ /* 0x001fe20000410000 */
[----:B------:R-:W-:Y:S01]  /*08e0*/  FADD.FTZ R14, R16, R21 ;  /* 0x00000015100e7221 */ /* 0x000fe20000010000 */
[----:B------:R-:W-:Y:S01]  /*08f0*/  FADD.FTZ R15, RZ, R15 ;  /* 0x0000000fff0f7221 */ /* 0x000fe20000010000 */
[--C-:B--2---:R-:W-:Y:S02]  /*0900*/  HADD2.F32 R23, -RZ, R10.reuse.H1_H1 ;  /* 0x3000000aff177230 */ /* 0x104fe40000004100 */
[----:B-1----:R-:W-:-:S02]  /*0910*/  HADD2.F32 R12, -RZ, R10.H0_H0 ;  /* 0x2000000aff0c7230 */ /* 0x002fc40000004100 */
[----:B------:R-:W-:Y:S01]  /*0920*/  FADD.FTZ R14, R15, R14 ;  /* 0x0000000e0f0e7221 */ /* 0x000fe20000010000 */
[----:B------:R-:W-:Y:S01]  /*0930*/  FMUL.FTZ R13, R23, R23 ;  /* 0x00000017170d7220 */ /* 0x000fe20000410000 */
[----:B------:R-:W-:Y:S01]  /*0940*/  FFMA.FTZ R16, R16, R16, R19 ;  /* 0x0000001010107223 */ /* 0x000fe20000010013 */
[----:B------:R-:W-:Y:S01]  /*0950*/  FADD.FTZ R17, RZ, R17 ;  /* 0x00000011ff117221 */ /* 0x000fe20000010000 */
[C---:B------:R-:W-:Y:S01]  /*0960*/  FADD.FTZ R23, R12.reuse, R23 ;  /* 0x000000170c177221 */ /* 0x040fe20000010000 */
[----:B------:R-:W-:Y:S01]  /*0970*/  FFMA.FTZ R13, R12, R12, R13 ;  /* 0x0000000c0c0d7223 */ /* 0x000fe2000001000d */
[--C-:B-----5:R-:W-:Y:S02]  /*0980*/  HADD2.F32 R15, -RZ, R8.reuse.H1_H1 ;  /* 0x30000008ff0f7230 */ /* 0x120fe40000004100 */
[----:B------:R-:W-:Y:S01]  /*0990*/  FADD.FTZ R16, R17, R16 ;  /* 0x0000001011107221 */ /* 0x000fe20000010000 */
[----:B------:R-:W-:Y:S02]  /*09a0*/  HADD2.F32 R12, -RZ, R8.H0_H0 ;  /* 0x20000008ff0c7230 */ /* 0x000fe40000004100 */
[----:B------:R-:W-:Y:S01]  /*09b0*/  FMUL.FTZ R17, R15, R15 ;  /* 0x0000000f0f117220 */ /* 0x000fe20000410000 */
[----:B------:R-:W-:-:S02]  /*09c0*/  FADD.FTZ R14, R14, R23 ;  /* 0x000000170e0e7221 */ /* 0x000fc40000010000 */
        /* <DEDUP_REMOVED lines=38> */
[----:B------:R-:W2:Y:S01]  /*0c30*/  LDS.128 R16, [UR5+0x30] ;  /* 0x00003005ff107984 */ /* 0x000ea20008000c00 */
[----:B-1----:R-:W-:Y:S01]  /*0c40*/  FADD.FTZ R37, R20, R12 ;  /* 0x0000000c14257221 */ /* 0x002fe20000010000 */
[----:B------:R-:W-:Y:S02]  /*0c50*/  FADD.FTZ R12, R21, R13 ;  /* 0x0000000d150c7221 */ /* 0x000fe40000010000 */
[----:B0-----:R-:W0:Y:S01]  /*0c60*/  LDS.128 R20, [UR5+0x40] ;  /* 0x00004005ff147984 */ /* 0x001e220008000c00 */
[----:B------:R-:W-:Y:S01]  /*0c70*/  FADD.FTZ R37, R37, R14 ;  /* 0x0000000e25257221 */ /* 0x000fe20000010000 */
[----:B------:R-:W-:-:S03]  /*0c80*/  FADD.FTZ R12, R12, R15 ;  /* 0x0000000f0c0c7221 */ /* 0x000fc60000010000 */
[----:B--2---:R-:W-:Y:S01]  /*0c90*/  FADD.FTZ R37, R37, R16 ;  /* 0x0000001025257221 */ /* 0x004fe20000010000 */
[----:B------:R-:W-:Y:S02]  /*0ca0*/  FADD.FTZ R16, R12, R17 ;  /* 0x000000110c107221 */ /* 0x000fe40000010000 */
[----:B------:R-:W1:Y:S01]  /*0cb0*/  LDS.128 R12, [UR5+0x50] ;  /* 0x00005005ff0c7984 */ /* 0x000e620008000c00 */
[----:B------:R-:W-:Y:S01]  /*0cc0*/  FADD.FTZ R37, R37, R18 ;  /* 0x0000001225257221 */ /* 0x000fe20000010000 */
[----:B------:R-:W-:-:S03]  /*0cd0*/  FADD.FTZ R16, R16, R19 ;  /* 0x0000001310107221 */ /* 0x000fc60000010000 */
[----:B0-----:R-:W-:Y:S01]  /*0ce0*/  FADD.FTZ R37, R37, R20 ;  /* 0x0000001425257221 */ /* 0x001fe20000010000 */
[----:B------:R-:W-:Y:S02]  /*0cf0*/  FADD.FTZ R20, R16, R21 ;  /* 0x0000001510147221 */ /* 0x000fe40000010000 */
[----:B------:R-:W0:Y:S01]  /*0d00*/  LDS.128 R16, [UR5+0x60] ;  /* 0x00006005ff107984 */ /* 0x000e220008000c00 */
[----:B------:R-:W-:Y:S01]  /*0d10*/  FADD.FTZ R37, R37, R22 ;  /* 0x0000001625257221 */ /* 0x000fe20000010000 */
[----:B------:R-:W-:-:S03]  /*0d20*/  FADD.FTZ R20, R20, R23 ;  /* 0x0000001714147221 */ /* 0x000fc60000010000 */
[----:B-1----:R-:W-:Y:S01]  /*0d30*/  FADD.FTZ R37, R37, R12 ;  /* 0x0000000c25257221 */ /* 0x002fe20000010000 */
        /* <DEDUP_REMOVED lines=10> */
[----:B------:R-:W-:-:S03]  /*0de0*/  FADD.FTZ R16, R16, R21 ;  /* 0x0000001510107221 */ /* 0x000fc60000010000 */
[----:B------:R-:W-:Y:S01]  /*0df0*/  FADD.FTZ R37, R37, R22 ;  /* 0x0000001625257221 */ /* 0x000fe20000010000 */
[----:B------:R-:W-:Y:S02]  /*0e00*/  FADD.FTZ R20, R16, R23 ;  /* 0x0000001710147221 */ /* 0x000fe40000010000 */
[----:B------:R-:W1:Y:S01]  /*0e10*/  LDS.128 R16, [UR5+0x90] ;  /* 0x00009005ff107984 */ /* 0x000e620008000c00 */
[----:B0-----:R-:W-:Y:S01]  /*0e20*/  FADD.FTZ R37, R37, R12 ;  /* 0x0000000c25257221 */ /* 0x001fe20000010000 */
[----:B------:R-:W-:Y:S02]  /*0e30*/  FADD.FTZ R12, R20, R13 ;  /* 0x0000000d140c7221 */ /* 0x000fe40000010000 */
[----:B------:R-:W0:Y:S01]  /*0e40*/  LDS.128 R20, [UR5+0xa0] ;  /* 0x0000a005ff147984 */ /* 0x000e220008000c00 */
[----:B------:R-:W-:Y:S01]  /*0e50*/  FADD.FTZ R37, R37, R14 ;  /* 0x0000000e25257221 */ /* 0x000fe20000010000 */
[----:B------:R-:W-:Y:S02]  /*0e60*/  FADD.FTZ R14, R12, R15 ;  /* 0x0000000f0c0e7221 */ /* 0x000fe40000010000 */
[----:B------:R-:W2:Y:S01]  /*0e70*/  LDS.64 R12, [UR5+0xb0] ;  /* 0x0000b005ff0c7984 */ /* 0x000ea20008000a00 */
        /* <DEDUP_REMOVED lines=9> */
[----:B------:R-:W-:-:S07]  /*0f10*/  FADD.FTZ R21, R14, R13 ;  /* 0x0000000d0e157221 */ /* 0x000fce0000010000 */
.L_x_1776:
[----:B------:R-:W-:Y:S05]  /*0f20*/  BSYNC B0 ;  /* 0x0000000000007941 */ /* 0x000fea0003800000 */
.L_x_1775:
        /* <DEDUP_REMOVED lines=28> */
.L_x_1779:
[----:B-1----:R-:W2:Y:S04]  /*10f0*/  LDG.E.STRONG.GPU R14, desc[UR8][R12.64] ;  /* 0x000000080c0e7981 */ /* 0x002ea8000c1ef900 */
[----:B--2---:R-:W-:Y:S01]  /*1100*/  CCTL.IVALL ;  /* 0x00000000ff00798f */ /* 0x004fe20002000000 */
[----:B------:R-:W-:Y:S05]  /*1110*/  YIELD ;  /* 0x0000000000007946 */ /* 0x000fea0003800000 */
[----:B------:R-:W-:-:S13]  /*1120*/  ISETP.NE.AND P1, PT, R14, R17, PT ;  /* 0x000000110e00720c */ /* 0x000fda0003f25270 */
[----:B------:R-:W-:Y:S05]  /*1130*/  @P1 BRA `(.L_x_1779) ;  /* 0xfffffffc00ec1947 */ /* 0x000fea000383ffff */
.L_x_1778:
        /* <DEDUP_REMOVED lines=11> */
.L_x_1781:
[C---:B------:R-:W-:Y:S02]  /*11f0*/  ISETP.EQ.OR P3, PT, R18.reuse, UR7, P2 ;  /* 0x0000000712007c0c */ /* 0x040fe40009762670 */
[----:B------:R-:W-:-:S04]  /*1200*/  IADD3 R16, R18, 0x1, RZ ;  /* 0x0000000112107810 */ /* 0x000fc80007ffe0ff */
[----:B------:R-:W-:-:S07]  /*1210*/  ISETP.EQ.OR P4, PT, R16, UR7, P2 ;  /* 0x0000000710007c0c */ /* 0x000fce0009782670 */
[----:B------:R-:W1:Y:S01]  /*1220*/  @!P3 LDC R17, c[0x0][0x10] ;  /* 0x00000400ff11bb82 */ /* 0x000e620000000800 */
[----:B------:R-:W2:Y:S01]  /*1230*/  @!P3 S2R R23, SR_CTAID.Y ;  /* 0x000000000017b919 */ /* 0x000ea20000002600 */
[----:B------:R-:W-:-:S04]  /*1240*/  @!P3 LOP3.LUT R14, R24, 0x1, RZ, 0xc0, !PT ;  /* 0x00000001180eb812 */ /* 0x000fc800078ec0ff */
[----:B------:R-:W3:Y:S02]  /*1250*/  @!P4 S2R R36, SR_CTAID.Y ;  /* 0x000000000024c919 */ /* 0x000ee40000002600 */
[----:B------:R-:W4:Y:S01]  /*1260*/  @!P3 LDC.64 R12, c[0x0][0x248] ;  /* 0x00009200ff0cbb82 */ /* 0x000f220000000a00 */
[----:B-1----:R-:W-:-:S04]  /*1270*/  @!P3 IMAD R14, R14, R17, RZ ;  /* 0x000000110e0eb224 */ /* 0x002fc800078e02ff */
[----:B------:R-:W-:-:S05]  /*1280*/  @!P3 IMAD R14, R14, R19, RZ ;  /* 0x000000130e0eb224 */ /* 0x000fca00078e02ff */
[----:B------:R-:W-:-:S05]  /*1290*/  @!P3 SHF.L.U32 R15, R14, 0x1, RZ ;  /* 0x000000010e0fb819 */ /* 0x000fca00000006ff */
[----:B----4-:R-:W-:-:S04]  /*12a0*/  @!P3 IMAD.WIDE R12, R15, 0x4, R12 ;  /* 0x000000040f0cb825 */ /* 0x010fc800078e020c */
[----:B--2---:R-:W-:Y:S02]  /*12b0*/  @!P3 IMAD R15, R17, R18, R23 ;  /* 0x00000012110fb224 */ /* 0x004fe400078e0217 */
[----:B------:R-:W3:Y:S02]  /*12c0*/  @!P4 LDC R17, c[0x0][0x10] ;  /* 0x00000400ff11cb82 */ /* 0x000ee40000000800 */
[----:B------:R-:W-:-:S06]  /*12d0*/  @!P3 IMAD.WIDE.U32 R14, R15, 0x8, R12 ;  /* 0x000000080f0eb825 */ /* 0x000fcc00078e000c */
[----:B------:R-:W0:Y:S01]  /*12e0*/  @!P3 LDG.E.64 R14, desc[UR8][R14.64] ;  /* 0x000000080e0eb981 */ /* 0x000e22000c1e1b00 */
[----:B------:R-:W1:Y:S01]  /*12f0*/  @!P4 LDC.64 R12, c[0x0][0x248] ;  /* 0x00009200ff0ccb82 */ /* 0x000e620000000a00 */
[----:B---3--:R-:W-:Y:S01]  /*1300*/  @!P4 IMAD R23, R16, R17, R36 ;  /* 0x000000111017c224 */ /* 0x008fe200078e0224 */
[----:B------:R-:W-:-:S05]  /*1310*/  @!P4 LOP3.LUT R16, R24, 0x1, RZ, 0xc0, !PT ;  /* 0x000000011810c812 */ /* 0x000fca00078ec0ff */
[----:B------:R-:W-:-:S04]  /*1320*/  @!P4 IMAD R16, R16, R17, RZ ;  /* 0x000000111010c224 */ /* 0x000fc800078e02ff */
[----:B------:R-:W-:-:S05]  /*1330*/  @!P4 IMAD R16, R16, R19, RZ ;  /* 0x000000131010c224 */ /* 0x000fca00078e02ff */
[----:B------:R-:W-:-:S05]  /*1340*/  @!P4 SHF.L.U32 R17, R16, 0x1, RZ ;  /* 0x000000011011c819 */ /* 0x000fca00000006ff */
[----:B-1----:R-:W-:-:S04]  /*1350*/  @!P4 IMAD.WIDE R12, R17, 0x4, R12 ;  /* 0x00000004110cc825 */ /* 0x002fc800078e020c */
[----:B------:R-:W-:-:S06]  /*1360*/  @!P4 IMAD.WIDE.U32 R12, R23, 0x8, R12 ;  /* 0x00000008170cc825 */ /* 0x000fcc00078e000c */
[----:B------:R-:W2:Y:S01]  /*1370*/  @!P4 LDG.E.64 R12, desc[UR8][R12.64] ;  /* 0x000000080c0cc981 */ /* 0x000ea2000c1e1b00 */
[C---:B------:R-:W-:Y:S02]  /*1380*/  IADD3 R23, R18.reuse, 0x2, RZ ;  /* 0x0000000212177810 */ /* 0x040fe40007ffe0ff */
[----:B------:R-:W-:Y:S02]  /*1390*/  IADD3 R37, R18, 0x3, RZ ;  /* 0x0000000312257810 */ /* 0x000fe40007ffe0ff */
[----:B------:R-:W-:-:S13]  /*13a0*/  ISETP.EQ.OR P1, PT, R23, UR7, P2 ;  /* 0x0000000717007c0c */ /* 0x000fda0009722670 */
[----:B------:R-:W1:Y:S01]  /*13b0*/  @!P1 S2R R17, SR_CTAID.Y ;  /* 0x0000000000119919 */ /* 0x000e620000002600 */
[----:B------:R-:W1:Y:S02]  /*13c0*/  @!P1 LDC R16, c[0x0][0x10] ;  /* 0x00000400ff109b82 */ /* 0x000e640000000800 */
[----:B-1----:R-:W-:Y:S01]  /*13d0*/  @!P1 IMAD R23, R23, R16, R17 ;  /* 0x0000001017179224 */ /* 0x002fe200078e0211 */
[----:B------:R-:W-:-:S05]  /*13e0*/  @!P1 LOP3.LUT R17, R24, 0x1, RZ, 0xc0, !PT ;  /* 0x0000000118119812 */ /* 0x000fca00078ec0ff */
[----:B------:R-:W-:-:S04]  /*13f0*/  @!P1 IMAD R16, R17, R16, RZ ;  /* 0x0000001011109224 */ /* 0x000fc800078e02ff */
[----:B------:R-:W-:-:S05]  /*1400*/  @!P1 IMAD R16, R16, R19, RZ ;  /* 0x0000001310109224 */ /* 0x000fca00078e02ff */
[----:B------:R-:W-:Y:S01]  /*1410*/  @!P1 SHF.L.U32 R17, R16, 0x1, RZ ;  /* 0x0000000110119819 */ /* 0x000fe200000006ff */
[----:B0-----:R-:W-:Y:S01]  /*1420*/  @!P3 FADD.FTZ R20, R20, R14 ;  /* 0x0000000e1414b221 */ /* 0x001fe20000010000 */
[----:B------:R-:W-:Y:S01]  /*1430*/  @!P3 FADD.FTZ R21, R21, R15 ;  /* 0x0000000f1515b221 */ /* 0x000fe20000010000 */
[----:B------:R-:W-:Y:S01]  /*1440*/  ISETP.EQ.OR P3, PT, R37, UR7, P2 ;  /* 0x0000000725007c0c */ /* 0x000fe20009762670 */
[----:B------:R-:W0:-:S12]  /*1450*/  @!P1 LDC.64 R14, c[0x0][0x248] ;  /* 0x00009200ff0e9b82 */ /* 0x000e180000000a00 */
[----:B------:R-:W1:Y:S01]  /*1460*/  @!P3 S2R R36, SR_CTAID.Y ;  /* 0x000000000024b919 */ /* 0x000e620000002600 */
[----:B------:R-:W1:Y:S01]  /*1470*/  @!P3 LDC R16, c[0x0][0x10] ;  /* 0x00000400ff10bb82 */ /* 0x000e620000000800 */
[----:B0-----:R-:W-:Y:S01]  /*1480*/  @!P1 IMAD.WIDE R14, R17, 0x4, R14 ;  /* 0x00000004110e9825 */ /* 0x001fe200078e020e */
[----:B------:R-:W-:-:S03]  /*1490*/  @!P3 LOP3.LUT R17, R24, 0x1, RZ, 0xc0, !PT ;  /* 0x000000011811b812 */ /* 0x000fc600078ec0ff */
[----:B------:R-:W-:-:S06]  /*14a0*/  @!P1 IMAD.WIDE.U32 R14, R23, 0x8, R14 ;  /* 0x00000008170e9825 */ /* 0x000fcc00078e000e */
[----:B------:R-:W3:Y:S01]  /*14b0*/  @!P1 LDG.E.64 R14, desc[UR8][R14.64] ;  /* 0x000000080e0e9981 */ /* 0x000ee2000c1e1b00 */
[-C--:B-1----:R-:W-:Y:S02]  /*14c0*/  @!P3 IMAD R37, R37, R16.reuse, R36 ;  /* 0x000000102525b224 */ /* 0x082fe400078e0224 */
[----:B--2---:R-:W-:Y:S01]  /*14d0*/  @!P4 FADD.FTZ R20, R20, R12 ;  /* 0x0000000c1414c221 */ /* 0x004fe20000010000 */
[----:B------:R-:W-:Y:S02]  /*14e0*/  @!P3 IMAD R12, R17, R16, RZ ;  /* 0x00000010110cb224 */ /* 0x000fe400078e02ff */
[----:B------:R-:W0:Y:S02]  /*14f0*/  @!P3 LDC.64 R16, c[0x0][0x248] ;  /* 0x00009200ff10bb82 */ /* 0x000e240000000a00 */
[----:B------:R-:W-:-:S05]  /*1500*/  @!P3 IMAD R12, R12, R19, RZ ;  /* 0x000000130c0cb224 */ /* 0x000fca00078e02ff */
[----:B------:R-:W-:-:S05]  /*1510*/  @!P3 SHF.L.U32 R23, R12, 0x1, RZ ;  /* 0x000000010c17b819 */ /* 0x000fca00000006ff */
[----:B0-----:R-:W-:-:S04]  /*1520*/  @!P3 IMAD.WIDE R16, R23, 0x4, R16 ;  /* 0x000000041710b825 */ /* 0x001fc800078e0210 */
[----:B------:R-:W-:-:S06]  /*1530*/  @!P3 IMAD.WIDE.U32 R16, R37, 0x8, R16 ;  /* 0x000000082510b825 */ /* 0x000fcc00078e0010 */
[----:B------:R-:W2:Y:S01]  /*1540*/  @!P3 LDG.E.64 R16, desc[UR8][R16.64] ;  /* 0x000000081010b981 */ /* 0x000ea2000c1e1b00 */
[----:B------:R-:W-:Y:S01]  /*1550*/  IADD3 R22, R22, -0x4, RZ ;  /* 0xfffffffc16167810 */ /* 0x000fe20007ffe0ff */
[----:B------:R-:W-:-:S03]  /*1560*/  @!P4 FADD.FTZ R21, R21, R13 ;  /* 0x0000000d1515c221 */ /* 0x000fc60000010000 */
[----:B------:R-:W-:Y:S02]  /*1570*/  ISETP.NE.AND P4, PT, R22, RZ, PT ;  /* 0x000000ff1600720c */ /* 0x000fe40003f85270 */
[----:B------:R-:W-:Y:S01]  /*1580*/  IADD3 R18, R18, 0x4, RZ ;  /* 0x0000000412127810 */ /* 0x000fe20007ffe0ff */
[----:B---3--:R-:W-:Y:S01]  /*1590*/  @!P1 FADD.FTZ R20, R20, R14 ;  /* 0x0000000e14149221 */ /* 0x008fe20000010000 */
[----:B------:R-:W-:-:S03]  /*15a0*/  @!P1 FADD.FTZ R21, R21, R15 ;  /* 0x0000000f15159221 */ /* 0x000fc60000010000 */
[----:B--2---:R-:W-:Y:S01]  /*15b0*/  @!P3 FADD.FTZ R20, R20, R16 ;  /* 0x000000101414b221 */ /* 0x004fe20000010000 */
[----:B------:R-:W-:-:S05]  /*15c0*/  @!P3 FADD.FTZ R21, R21, R17 ;  /* 0x000000111515b221 */ /* 0x000fca0000010000 */
[----:B------:R-:W-:Y:S05]  /*15d0*/  @P4 BRA `(.L_x_1781) ;  /* 0xfffffffc00044947 */ /* 0x000fea000383ffff */
.L_x_1780:
        /* <DEDUP_REMOVED lines=19> */
.L_x_1783:
[----:B------:R-:W-:Y:S05]  /*1710*/  BSYNC B0 ;  /* 0x0000000000007941 */ /* 0x000fea0003800000 */
.L_x_1782:
        /* <DEDUP_REMOVED lines=11> */
[----:B------:R-:W3:Y:S01]  /*17d0*/  @!P1 LDC R23, c[0x0][0x10] ;  /* 0x00000400ff179b82 */ /* 0x000ee20000000800 */
[-C--:B-1----:R-:W-:Y:S02]  /*17e0*/  @!P3 IMAD R17, R17, R14.reuse, R12 ;  /* 0x0000000e1111b224 */ /* 0x082fe400078e020c */
[----:B------:R-:W-:-:S05]  /*17f0*/  @!P3 IMAD R14, R13, R14, RZ ;  /* 0x0000000e0d0eb224 */ /* 0x000fca00078e02ff */
[----:B------:R-:W1:Y:S01]  /*1800*/  @!P3 LDC.64 R12, c[0x0][0x248] ;  /* 0x00009200ff0cbb82 */ /* 0x000e620000000a00 */
[----:B---3--:R-:W-:Y:S02]  /*1810*/  @!P1 IMAD R22, R22, R23, RZ ;  /* 0x0000001716169224 */ /* 0x008fe400078e02ff */
[-C--:B------:R-:W-:Y:S02]  /*1820*/  @!P3 IMAD R16, R14, R19.reuse, RZ ;  /* 0x000000130e10b224 */ /* 0x080fe400078e02ff */
[----:B------:R-:W-:Y:S02]  /*1830*/  @!P1 IMAD R22, R22, R19, RZ ;  /* 0x0000001316169224 */ /* 0x000fe400078e02ff */
[----:B--2---:R-:W-:Y:S01]  /*1840*/  @!P1 IMAD R23, R18, R23, R36 ;  /* 0x0000001712179224 */ /* 0x004fe200078e0224 */
[----:B------:R-:W2:Y:S01]  /*1850*/  @!P1 LDC.64 R14, c[0x0][0x248] ;  /* 0x00009200ff0e9b82 */ /* 0x000ea20000000a00 */
[----:B------:R-:W-:-:S05]  /*1860*/  @!P3 SHF.L.U32 R19, R16, 0x1, RZ ;  /* 0x000000011013b819 */ /* 0x000fca00000006ff */
        /* <DEDUP_REMOVED lines=11> */
.L_x_1777:
        /* <DEDUP_REMOVED lines=8> */
[----:B------:R-:W3:Y:S01]  /*19a0*/  LDC.64 R12, c[0x0][0x230] ;  /* 0x00008c00ff0c7b82 */ /* 0x000ee20000000a00 */
[----:B------:R-:W-:Y:S01]  /*19b0*/  HADD2.F32 R41, -RZ, R10.H1_H1 ;  /* 0x3000000aff297230 */ /* 0x000fe20000004100 */
[----:B------:R-:W-:Y:S01]  /*19c0*/  ISETP.NE.AND P4, PT, RZ, UR10, PT ;  /* 0x0000000aff007c0c */ /* 0x000fe2000bf85270 */
[----:B------:R-:W-:Y:S01]  /*19d0*/  HADD2.F32 R45, -RZ, R8.H1_H1 ;  /* 0x30000008ff2d7230 */ /* 0x000fe20000004100 */
[----:B------:R-:W-:-:S04]  /*19e0*/  ULDC.64 UR12, c[0x0][0x278] ;  /* 0x00009e00000c7ab9 */ /* 0x000fc80000000a00 */
        /* <DEDUP_REMOVED lines=13> */
[--C-:B0-----:R-:W-:Y:S01]  /*1ac0*/  HADD2.F32 R21, -RZ, R11.reuse.H1_H1 ;  /* 0x3000000bff157230 */ /* 0x101fe20000004100 */
[----:B------:R-:W-:Y:S01]  /*1ad0*/  ISETP.GE.U32.AND P2, PT, R28, UR12, PT ;  /* 0x0000000c1c007c0c */ /* 0x000fe2000bf46070 */
[----:B-1----:R-:W-:Y:S01]  /*1ae0*/  HADD2.F32 R19, -RZ, R11.H0_H0 ;  /* 0x2000000bff137230 */ /* 0x002fe20000004100 */
[----:B------:R-:W0:Y:S01]  /*1af0*/  LDS.64 R16, [UR5+0xc0] ;  /* 0x0000c005ff107984 */ /* 0x000e220008000a00 */
[--C-:B------:R-:W-:Y:S01]  /*1b00*/  HADD2.F32 R23, -RZ, R0.reuse.H0_H0 ;  /* 0x20000000ff177230 */ /* 0x100fe20000004100 */
[----:B------:R-:W-:Y:S01]  /*1b10*/  ISETP.GE.U32.AND P3, PT, R27, UR12, PT ;  /* 0x0000000c1b007c0c */ /* 0x000fe2000bf66070 */
[----:B--2---:R-:W-:Y:S01]  /*1b20*/  HADD2.F32 R37, -RZ, R0.H1_H1 ;  /* 0x30000000ff257230 */ /* 0x004fe20000004100 */
[----:B------:R-:W-:Y:S01]  /*1b30*/  ISETP.GE.AND.EX P2, PT, R7, UR13, PT, P2 ;  /* 0x0000000d07007c0c */ /* 0x000fe2000bf46320 */
[----:B------:R-:W-:Y:S01]  /*1b40*/  HADD2.F32 R39, -RZ, R10.H0_H0 ;  /* 0x2000000aff277230 */ /* 0x000fe20000004100 */
[----:B------:R-:W-:Y:S01]  /*1b50*/  ISETP.GE.AND.EX P3, PT, R5, UR13, PT, P3 ;  /* 0x0000000d05007c0c */ /* 0x000fe2000bf66330 */
[----:B------:R-:W-:Y:S01]  /*1b60*/  HADD2.F32 R43, -RZ, R8.H0_H0 ;  /* 0x20000008ff2b7230 */ /* 0x000fe20000004100 */
[----:B------:R-:W-:-:S02]  /*1b70*/  ISETP.GT.U32.OR P2, PT, R6, 0x27f, P2 ;  /* 0x0000027f0600780c */ /* 0x000fc40001744470 */
[----:B------:R-:W-:Y:S01]  /*1b80*/  ISETP.GT.U32.OR P3, PT, R6, 0x27f, P3 ;  /* 0x0000027f0600780c */ /* 0x000fe20001f64470 */
[----:B0-----:R-:W-:-:S04]  /*1b90*/  FMUL.FTZ R16, R16, UR6 ;  /* 0x0000000610107c20 */ /* 0x001fc80008410000 */
[----:B------:R-:W-:Y:S01]  /*1ba0*/  FMUL.FTZ R2, R16, R16 ;  /* 0x0000001010027220 */ /* 0x000fe20000410000 */
[--C-:B------:R-:W-:Y:S01]  /*1bb0*/  FADD.FTZ R11, R19, -R16.reuse ;  /* 0x80000010130b7221 */ /* 0x100fe20000010000 */
[--C-:B------:R-:W-:Y:S01]  /*1bc0*/  FADD.FTZ R19, R23, -R16.reuse ;  /* 0x8000001017137221 */ /* 0x100fe20000010000 */
[----:B------:R-:W-:Y:S01]  /*1bd0*/  FADD.FTZ R23, R39, -R16 ;  /* 0x8000001027177221 */ /* 0x000fe20000010000 */
[----:B------:R-:W-:Y:S01]  /*1be0*/  FFMA.FTZ R2, R17, UR6, -R2 ;  /* 0x0000000611027c23 */ /* 0x000fe20008010802 */
[----:B------:R-:W-:-:S04]  /*1bf0*/  FADD.FTZ R39, R43, -R16 ;  /* 0x800000102b277221 */ /* 0x000fc80000010000 */
        /* <DEDUP_REMOVED lines=23> */
[C-C-:B------:R-:W-:Y:S01]  /*1d70*/  FFMA.FTZ R21, R13.reuse, R16, R15.reuse ;  /* 0x000000100d157223 */ /* 0x140fe2000001000f */
[C-C-:B------:R-:W-:Y:S01]  /*1d80*/  FFMA.FTZ R19, R13.reuse, R18, R15.reuse ;  /* 0x000000120d137223 */ /* 0x140fe2000001000f */
[C-C-:B------:R-:W-:Y:S01]  /*1d90*/  FFMA.FTZ R17, R13.reuse, R20, R15.reuse ;  /* 0x000000140d117223 */ /* 0x140fe2000001000f */
[----:B------:R-:W-:Y:S01]  /*1da0*/  FFMA.FTZ R14, R12, R39, R14 ;  /* 0x000000270c0e7223 */ /* 0x000fe2000001000e */
        /* <DEDUP_REMOVED lines=12> */
.L_x_1784:
[----:B------:R-:W-:Y:S04]  /*1e70*/  BSSY B0, `(.L_x_1785) ;  /* 0x000000e000007945 */ /* 0x000fe80003800000 */
[----:B------:R-:W-:Y:S05]  /*1e80*/  @!P0 BRA `(.L_x_1786) ;  /* 0x0000000000308947 */ /* 0x000fea0003800000 */
        /* <DEDUP_REMOVED lines=12> */
.L_x_1786:
[----:B------:R-:W-:Y:S05]  /*1f50*/  BSYNC B0 ;  /* 0x0000000000007941 */ /* 0x000fea0003800000 */
.L_x_1785:
        /* <DEDUP_REMOVED lines=11> */
.L_x_1787:
[----:B------:R-:W-:Y:S04]  /*2010*/  BSSY B0, `(.L_x_1788) ;  /* 0x000000e000007945 */ /* 0x000fe80003800000 */
        /* <DEDUP_REMOVED lines=9> */
[----:B0-----:R-:W-:-:S02]  /*20b0*/  LEA R12, P2, R10, UR12, 0x1 ;  /* 0x0000000c0a0c7c11 */ /* 0x001fc4000f8408ff */
[----:B------:R-:W-:-:S04]  /*20c0*/  IADD3 R7, R11, R7, RZ ;  /* 0x000000070b077210 */ /* 0x000fc80007ffe0ff */
[----:B------:R-:W-:-:S05]  /*20d0*/  LEA.HI.X R13, R10, UR13, R7, 0x1, P2 ;  /* 0x0000000d0a0d7c11 */ /* 0x000fca00090f0c07 */
[----:B------:R1:W-:Y:S02]  /*20e0*/  STG.E desc[UR8][R12.64], R21 ;  /* 0x000000150c007986 */ /* 0x0003e4000c101908 */
.L_x_1789:
[----:B------:R-:W-:Y:S05]  /*20f0*/  BSYNC B0 ;  /* 0x0000000000007941 */ /* 0x000fea0003800000 */
.L_x_1788:
        /* <DEDUP_REMOVED lines=11> */
.L_x_1790:
[----:B------:R-:W-:Y:S04]  /*21b0*/  BSSY B0, `(.L_x_1791) ;  /* 0x000000e000007945 */ /* 0x000fe80003800000 */
[----:B------:R-:W-:Y:S05]  /*21c0*/  @P3 BRA `(.L_x_1792) ;  /* 0x0000000000303947 */ /* 0x000fea0003800000 */
[----:B------:R-:W-:Y:S01]  /*21d0*/  ULDC.64 UR12, c[0x0][0x270] ;  /* 0x00009c00000c7ab9 */ /* 0x000fe20000000a00 */
[----:B01----:R-:W-:Y:S01]  /*21e0*/  MOV R12, R32 ;  /* 0x00000020000c7202 */ /* 0x003fe20000000f00 */
        /* <DEDUP_REMOVED lines=10> */
.L_x_1792:
[----:B------:R-:W-:Y:S05]  /*2290*/  BSYNC B0 ;  /* 0x0000000000007941 */ /* 0x000fea0003800000 */
.L_x_1791:
[----:B------:R-:W-:Y:S05]  /*22a0*/  @!P4 BRA `(.L_x_1793) ;  /* 0x000000000028c947 */ /* 0x000fea0003800000 */
        /* <DEDUP_REMOVED lines=10> */
.L_x_1793:
[----:B------:R-:W-:Y:S04]  /*2350*/  BSSY B0, `(.L_x_1794) ;  /* 0x000000d000007945 */ /* 0x000fe80003800000 */
[----:B------:R-:W-:Y:S05]  /*2360*/  @P1 BRA `(.L_x_1795) ;  /* 0x00000000002c1947 */ /* 0x000fea0003800000 */
[----:B------:R-:W-:Y:S01]  /*2370*/  ULDC.64 UR12, c[0x0][0x270] ;  /* 0x00009c00000c7ab9 */ /* 0x000fe20000000a00 */
        /* <DEDUP_REMOVED lines=10> */
.L_x_1795:
[----:B------:R-:W-:Y:S05]  /*2420*/  BSYNC B0 ;  /* 0x0000000000007941 */ /* 0x000fea0003800000 */
.L_x_1794:
[----:B---3--:R-:W3:Y:S01]  /*2430*/  LDC R3, c[0x0][0x10] ;  /* 0x00000400ff037b82 */ /* 0x008ee20000000800 */
[----:B------:R-:W-:Y:S02]  /*2440*/  IADD3 R24, R24, 0x1, RZ ;  /* 0x0000000118187810 */ /* 0x000fe40007ffe0ff */
[----:B---3--:R-:W-:-:S04]  /*2450*/  IADD3 R30, R3, R30, RZ ;  /* 0x0000001e031e7210 */ /* 0x008fc80007ffe0ff */
[----:B------:R-:W-:-:S13]  /*2460*/  ISETP.GE.AND P1, PT, R30, UR4, PT ;  /* 0x000000041e007c0c */ /* 0x000fda000bf26270 */
[----:B------:R-:W-:Y:S05]  /*2470*/  @!P1 BRA `(.L_x_1796) ;  /* 0xffffffdc00689947 */ /* 0x000fea000383ffff */
[----:B------:R-:W-:Y:S05]  /*2480*/  EXIT ;  /* 0x000000000000794d */ /* 0x000fea0003800000 */
.L_x_1797:
        /* <DEDUP_REMOVED lines=15> */
.L_x_2329:


//--------------------- .text._Z35group_norm_nhwc_fwd_one_pass_kernelI11Fp16IOFp32WLi512ELi20ELi640EEv26Group_norm_nhwc_fwd_params --------------------------
	.section	.text._Z35group_norm_nhwc_fwd_one_pass_kernelI11Fp16IOFp32WLi512ELi20ELi640EEv26Group_norm_nhwc_fwd_params,"ax",@progbits
	.align	128
        .global         _Z35group_norm_nhwc_fwd_one_pass_kernelI11Fp16IOFp32WLi512ELi20ELi640EEv26Group_norm_nhwc_fwd_params
        .type           _Z35group_norm_nhwc_fwd_one_pass_kernelI11Fp16IOFp32WLi512ELi20ELi640EEv26Group_norm_nhwc_fwd_params,@function
        .size           _Z35group_norm_nhwc_fwd_one_pass_kernelI11Fp16IOFp32WLi512ELi20ELi640EEv26Group_norm_nhwc_fwd_params,(.L_x_2330 - _Z35group_norm_nhwc_fwd_one_pass_kernelI11Fp16IOFp32WLi512ELi20ELi640EEv26Group_norm_nhwc_fwd_params)
        .other          _Z35group_norm_nhwc_fwd_one_pass_kernelI11Fp16IOFp32WLi512ELi20ELi640EEv26Group_norm_nhwc_fwd_params,@"STO_CUDA_ENTRY STV_DEFAULT"
_Z35group_norm_nhwc_fwd_one_pass_kernelI11Fp16IOFp32WLi512ELi20ELi640EEv26Group_norm_nhwc_fwd_params:
.text._Z35group_norm_nhwc_fwd_one_pass_kernelI11Fp16IOFp32WLi512ELi20ELi640EEv26Group_norm_nhwc_fwd_params:
        /* <DEDUP_REMOVED lines=12> */
[----:B------:R-:W-:-:S04]  /*00c0*/  ULDC.U8 UR10, c[0x0][0x28c] ;  /* 0x0000a300000a7ab9 */ /* 0x000fc80000000000 */
[----:B------:R-:W2:Y:S08]  /*00d0*/  LDC R7, c[0x0][0x294] ;  /* 0x0000a500ff077b82 */ /* 0x000eb00000000800 */
[----:B------:R-:W3:Y:S01]  /*00e0*/  S2UR UR6, SR_CgaCtaId ;  /* 0x00000000000679c3 */ /* 0x000ee20000008800 */
[----:B0-----:R-:W-:Y:S01]  /*00f0*/  IMAD.WIDE.U32 R2, R5, -0x33333333, RZ ;  /* 0xcccccccd05027825 */ /* 0x001fe200078e00ff */
[----:B------:R-:W-:-:S04]  /*0100*/  SHF.R.S32.HI R0, RZ, 0x1f, R5 ;  /* 0x0000001fff007819 */ /* 0x000fc80000011405 */
[----:B------:R-:W-:Y:S02]  /*0110*/  SHF.R.U32.HI R2, RZ, 0x3, R3 ;  /* 0x00000003ff027819 */ /* 0x000fe40000011603 */
[----:B------:R-:W-:Y:S01]  /*0120*/  LEA.HI R0, R0, R5, RZ, 0x5 ;  /* 0x0000000500007211 */ /* 0x000fe200078f28ff */
[----:B---3--:R-:W-:Y:S02]  /*0130*/  ULEA UR5, UR6, UR5, 0x18 ;  /* 0x0000000506057291 */ /* 0x008fe4000f8ec03f */
[----:B--2---:R-:W-:Y:S01]  /*0140*/  IMAD R30, R7, UR7, R2 ;  /* 0x00000007071e7c24 */ /* 0x004fe2000f8e0202 */
[----:B------:R-:W-:Y:S01]  /*0150*/  SHF.R.S32.HI R0, RZ, 0x5, R0 ;  /* 0x00000005ff007819 */ /* 0x000fe20000011400 */
[----:B------:R-:W-:Y:S01]  /*0160*/  IMAD R32, R2, -0xa, R5 ;  /* 0xfffffff602207824 */ /* 0x000fe200078e0205 */
[----:B------:R-:W-:Y:S02]  /*0170*/  HFMA2.MMA R2, -RZ, RZ, 0, 0 ;  /* 0x00000000ff027435 */ /* 0x000fe400000001ff */
[----:B------:R-:W-:-:S02]  /*0180*/  ISETP.GE.U32.AND P0, PT, R30, UR8, PT ;  /* 0x000000081e007c0c */ /* 0x000fc4000bf06070 */
[----:B------:R-:W-:Y:S02]  /*0190*/  SHF.R.S32.HI R3, RZ, 0x1f, R30 ;  /* 0x0000001fff037819 */ /* 0x000fe4000001141e */
[----:B------:R-:W-:Y:S02]  /*01a0*/  SHF.L.U32 R32, R32, 0x1, RZ ;  /* 0x0000000120207819 */ /* 0x000fe400000006ff */
[----:B------:R-:W-:Y:S01]  /*01b0*/  ISETP.GE.AND.EX P0, PT, R3, UR9, PT, P0 ;  /* 0x0000000903007c0c */ /* 0x000fe2000bf06300 */
[----:B------:R-:W-:Y:S01]  /*01c0*/  ULDC.64 UR8, c[0x0][0x208] ;  /* 0x0000820000087ab9 */ /* 0x000fe20000000a00 */
[----:B------:R-:W-:Y:S02]  /*01d0*/  LEA R0, R0, UR5, 0x3 ;  /* 0x0000000500007c11 */ /* 0x000fe4000f8e18ff */
[----:B------:R-:W-:Y:S02]  /*01e0*/  IADD3 R27, R30, 0x40, RZ ;  /* 0x000000401e1b7810 */ /* 0x000fe40007ffe0ff */
[----:B------:R-:W-:-:S02]  /*01f0*/  ISETP.LT.U32.AND P0, PT, R5, 0x280, !P0 ;  /* 0x000002800500780c */ /* 0x000fc40004701070 */
[C---:B------:R-:W-:Y:S02]  /*0200*/  IADD3 R26, R30.reuse, 0x80, RZ ;  /* 0x000000801e1a7810 */ /* 0x040fe40007ffe0ff */
[C---:B------:R-:W-:Y:S02]  /*0210*/  IADD3 R25, R30.reuse, 0xc0, RZ ;  /* 0x000000c01e197810 */ /* 0x040fe40007ffe0ff */
[C---:B------:R-:W-:Y:S02]  /*0220*/  IADD3 R24, R30.reuse, 0x100, RZ ;  /* 0x000001001e187810 */ /* 0x040fe40007ffe0ff */
[C---:B------:R-:W-:Y:S02]  /*0230*/  IADD3 R23, R30.reuse, 0x140, RZ ;  /* 0x000001401e177810 */ /* 0x040fe40007ffe0ff */
[C---:B------:R-:W-:Y:S02]  /*0240*/  IADD3 R22, R30.reuse, 0x180, RZ ;  /* 0x000001801e167810 */ /* 0x040fe40007ffe0ff */
[----:B-1----:R-:W-:-:S07]  /*0250*/  IADD3 R6, R30, 0x1c0, RZ ;  /* 0x000001c01e067810 */ /* 0x002fce0007ffe0ff */
.L_x_1831:
[----:B0-----:R-:W0:Y:S01]  /*0260*/  LDC R12, c[0x0][0x288] ;  /* 0x0000a200ff0c7b82 */ /* 0x001e220000000800 */
[----:B------:R-:W-:Y:S01]  /*0270*/  IABS R13, R31 ;  /* 0x0000001f000d7213 */ /* 0x000fe20000000000 */
[----:B------:R-:W-:Y:S01]  /*0280*/  ULDC.64 UR14, c[0x0][0x278] ;  /* 0x00009e00000e7ab9 */ /* 0x000fe20000000a00 */
[----:B------:R-:W-:Y:S01]  /*0290*/  SHF.R.S32.HI R21, RZ, 0x1f, R25 ;  /* 0x0000001fff157819 */ /* 0x000fe20000011419 */
[----:B------:R-:W-:Y:S01]  /*02a0*/  ULDC.64 UR12, c[0x0][0x280] ;  /* 0x0000a000000c7ab9 */ /* 0x000fe20000000a00 */
[----:B------:R-:W-:Y:S02]  /*02b0*/  ISETP.GE.U32.AND P5, PT, R26, UR14, PT ;  /* 0x0000000e1a007c0c */ /* 0x000fe4000bfa6070 */
[----:B------:R-:W-:Y:S01]  /*02c0*/  ISETP.GE.U32.AND P4, PT, R25, UR14, PT ;  /* 0x0000000e19007c0c */ /* 0x000fe2000bf86070 */
[----:B-1----:R-:W1:Y:S01]  /*02d0*/  @P0 LDC.64 R16, c[0x0][0x270] ;  /* 0x00009c00ff100b82 */ /* 0x002e620000000a00 */
[----:B--2---:R-:W-:Y:S02]  /*02e0*/  SHF.R.S32.HI R29, RZ, 0x1f, R24 ;  /* 0x0000001fff1d7819 */ /* 0x004fe40000011418 */
[----:B------:R-:W-:-:S04]  /*02f0*/  ISETP.GE.AND.EX P4, PT, R21, UR15, PT, P4 ;  /* 0x0000000f15007c0c */ /* 0x000fc8000bf86340 */
[----:B------:R-:W-:Y:S01]  /*0300*/  ISETP.GT.U32.OR P4, PT, R5, 0x27f, P4 ;  /* 0x0000027f0500780c */ /* 0x000fe20002784470 */
[----:B------:R-:W2:Y:S01]  /*0310*/  @P0 LDC.64 R14, c[0x0][0x220] ;  /* 0x00008800ff0e0b82 */ /* 0x000ea20000000a00 */
[----:B0--3--:R-:W-:-:S04]  /*0320*/  IABS R10, R12 ;  /* 0x0000000c000a7213 */ /* 0x009fc80000000000 */
[----:B------:R-:W0:Y:S01]  /*0330*/  I2F.RP R7, R10 ;  /* 0x0000000a00077306 */ /* 0x000e220000209400 */
[----:B-1----:R-:W-:-:S04]  /*0340*/  @P0 IMAD R18, R3, R16, RZ ;  /* 0x0000001003120224 */ /* 0x002fc800078e02ff */
[----:B------:R-:W-:-:S03]  /*0350*/  @P0 IMAD R35, R30, R17, R18 ;  /* 0x000000111e230224 */ /* 0x000fc600078e0212 */
[----:B0-----:R-:W0:Y:S02]  /*0360*/  MUFU.RCP R7, R7 ;  /* 0x0000000700077308 */ /* 0x001e240000001000 */
[----:B0-----:R-:W-:-:S06]  /*0370*/  IADD3 R8, R7, 0xffffffe, RZ ;  /* 0x0ffffffe07087810 */ /* 0x001fcc0007ffe0ff */
[----:B------:R0:W1:Y:S02]  /*0380*/  F2I.FTZ.U32.TRUNC.NTZ R9, R8 ;  /* 0x0000000800097305 */ /* 0x000064000021f000 */
[----:B0-----:R-:W-:Y:S02]  /*0390*/  MOV R8, RZ ;  /* 0x000000ff00087202 */ /* 0x001fe40000000f00 */
[----:B-1----:R-:W-:-:S05]  /*03a0*/  IADD3 R11, RZ, -R9, RZ ;  /* 0x80000009ff0b7210 */ /* 0x002fca0007ffe0ff */
        /* <DEDUP_REMOVED lines=13> */
[----:B------:R-:W-:-:S04]  /*0480*/  SHF.R.S32.HI R7, RZ, 0x1f, R26 ;  /* 0x0000001fff077819 */ /* 0x000fc8000001141a */
[----:B------:R-:W-:Y:S02]  /*0490*/  ISETP.GE.AND.EX P5, PT, R7, UR15, PT, P5 ;  /* 0x0000000f07007c0c */ /* 0x000fe4000bfa6350 */
[----:B------:R-:W-:Y:S02]  /*04a0*/  @P1 IADD3 R9, R9, 0x1, RZ ;  /* 0x0000000109091810 */ /* 0x000fe40007ffe0ff */
[----:B------:R-:W-:Y:S02]  /*04b0*/  ISETP.GT.U32.OR P5, PT, R5, 0x27f, P5 ;  /* 0x0000027f0500780c */ /* 0x000fe40002fa4470 */
[----:B------:R-:W-:-:S04]  /*04c0*/  MOV R11, R9 ;  /* 0x00000009000b7202 */ /* 0x000fc80000000f00 */
[----:B------:R-:W-:Y:S02]  /*04d0*/  @!P3 IADD3 R11, -R11, RZ, RZ ;  /* 0x000000ff0b0bb210 */ /* 0x000fe40007ffe1ff */
[----:B------:R-:W-:Y:S02]  /*04e0*/  @!P2 LOP3.LUT R11, RZ, R12, RZ, 0x33, !PT ;  /* 0x0000000cff0ba212 */ /* 0x000fe400078e33ff */
[----:B------:R-:W-:Y:S02]  /*04f0*/  ISETP.GE.U32.AND P2, PT, R24, UR14, PT ;  /* 0x0000000e18007c0c */ /* 0x000fe4000bf46070 */
[----:B------:R-:W-:Y:S02]  /*0500*/  IADD3 R8, -R11, RZ, RZ ;  /* 0x000000ff0b087210 */ /* 0x000fe40007ffe1ff */
[----:B------:R-:W-:Y:S02]  /*0510*/  SHF.R.S32.HI R10, RZ, 0x1f, R11 ;  /* 0x0000001fff0a7819 */ /* 0x000fe4000001140b */
[----:B------:R-:W-:Y:S01]  /*0520*/  ISETP.GE.AND.EX P2, PT, R29, UR15, PT, P2 ;  /* 0x0000000f1d007c0c */ /* 0x000fe2000bf46320 */
[----:B------:R-:W-:Y:S01]  /*0530*/  IMAD R37, R12, R8, R31 ;  /* 0x000000080c257224 */ /* 0x000fe200078e021f */
[----:B------:R-:W-:Y:S01]  /*0540*/  SHF.R.S32.HI R12, RZ, 0x1f, R32 ;  /* 0x0000001fff0c7819 */ /* 0x000fe20000011420 */
[----:B------:R-:W0:Y:S01]  /*0550*/  @!P5 LDC.64 R8, c[0x0][0x270] ;  /* 0x00009c00ff08db82 */ /* 0x000e220000000a00 */
[----:B------:R-:W-:Y:S01]  /*0560*/  IMAD R10, R10, UR12, RZ ;  /* 0x0000000c0a0a7c24 */ /* 0x000fe2000f8e02ff */
[----:B------:R-:W-:Y:S01]  /*0570*/  ISETP.GT.U32.OR P2, PT, R5, 0x27f, P2 ;  /* 0x0000027f0500780c */ /* 0x000fe20001744470 */
[----:B------:R-:W-:Y:S01]  /*0580*/  IMAD R37, R37, 0x14, RZ ;  /* 0x0000001425257824 */ /* 0x000fe200078e02ff */
[----:B------:R-:W-:Y:S01]  /*0590*/  ISETP.GE.U32.AND P3, PT, R27, UR14, PT ;  /* 0x0000000e1b007c0c */ /* 0x000fe2000bf66070 */
[----:B------:R-:W-:-:S03]  /*05a0*/  IMAD R45, R11, UR13, R10 ;  /* 0x0000000d0b2d7c24 */ /* 0x000fc6000f8e020a */
[----:B------:R-:W-:-:S04]  /*05b0*/  IADD3 R42, P1, R32, R37, RZ ;  /* 0x00000025202a7210 */ /* 0x000fc80007f3e0ff */
[----:B------:R-:W-:Y:S02]  /*05c0*/  LEA.HI.X.SX32 R43, R37, R12, 0x1, P1 ;  /* 0x0000000c252b7211 */ /* 0x000fe400008f0eff */
[----:B------:R-:W1:Y:S01]  /*05d0*/  @!P4 LDC.64 R12, c[0x0][0x270] ;  /* 0x00009c00ff0ccb82 */ /* 0x000e620000000a00 */
[----:B------:R-:W-:-:S07]  /*05e0*/  IMAD.WIDE.U32 R42, R11, UR12, R42 ;  /* 0x0000000c0b2a7c25 */ /* 0x000fce000f8e002a */
[----:B------:R-:W3:Y:S01]  /*05f0*/  @!P5 LDC.64 R10, c[0x0][0x220] ;  /* 0x00008800ff0adb82 */ /* 0x000ee20000000a00 */
[----:B------:R-:W-:Y:S01]  /*0600*/  IADD3 R45, R43, R45, RZ ;  /* 0x0000002d2b2d7210 */ /* 0x000fe20007ffe0ff */
[----:B0-----:R-:W-:Y:S01]  /*0610*/  @!P5 IMAD R33, R7, R8, RZ ;  /* 0x000000080721d224 */ /* 0x001fe200078e02ff */
[----:B------:R-:W-:Y:S02]  /*0620*/  @P0 MOV R44, R42 ;  /* 0x0000002a002c0202 */ /* 0x000fe40000000f00 */
[----:B------:R-:W-:Y:S01]  /*0630*/  @!P5 MOV R17, R45 ;  /* 0x0000002d0011d202 */ /* 0x000fe20000000f00 */
[----:B------:R-:W-:Y:S01]  /*0640*/  @!P5 IMAD R33, R26, R9, R33 ;  /* 0x000000091a21d224 */ /* 0x000fe200078e0221 */
[----:B------:R-:W-:Y:S01]  /*0650*/  SHF.R.S32.HI R7, RZ, 0x1f, R27 ;  /* 0x0000001fff077819 */ /* 0x000fe2000001141b */
[----:B------:R-:W-:Y:S01]  /*0660*/  @P0 IMAD.WIDE.U32 R18, R30, R16, R44 ;  /* 0x000000101e120225 */ /* 0x000fe200078e002c */
[----:B------:R-:W-:Y:S02]  /*0670*/  @!P5 MOV R16, R42 ;  /* 0x0000002a0010d202 */ /* 0x000fe40000000f00 */
[----:B------:R-:W-:-:S02]  /*0680*/  ISETP.GE.AND.EX P3, PT, R7, UR15, PT, P3 ;  /* 0x0000000f07007c0c */ /* 0x000fc4000bf66330 */
[----:B------:R-:W-:Y:S01]  /*0690*/  @P0 IADD3 R19, R19, R35, RZ ;  /* 0x0000002313130210 */ /* 0x000fe20007ffe0ff */
[----:B------:R-:W-:Y:S01]  /*06a0*/  @!P5 IMAD.WIDE.U32 R16, R26, R8, R16 ;  /* 0x000000081a10d225 */ /* 0x000fe200078e0010 */
[C---:B--2---:R-:W-:Y:S01]  /*06b0*/  @P0 LEA R34, P1, R18.reuse, R14, 0x1 ;  /* 0x0000000e12220211 */ /* 0x044fe200078208ff */
[----:B------:R-:W0:Y:S01]  /*06c0*/  @!P4 LDC.64 R8, c[0x0][0x220] ;  /* 0x00008800ff08cb82 */ /* 0x000e220000000a00 */
[----:B------:R-:W-:Y:S02]  /*06d0*/  ISETP.GT.U32.OR P3, PT, R5, 0x27f, P3 ;  /* 0x0000027f0500780c */ /* 0x000fe40001f64470 */
[----:B------:R-:W-:Y:S02]  /*06e0*/  @P0 LEA.HI.X R35, R18, R15, R19, 0x1, P1 ;  /* 0x0000000f12230211 */ /* 0x000fe400008f0c13 */
[----:B------:R-:W-:Y:S02]  /*06f0*/  @!P5 IADD3 R33, R17, R33, RZ ;  /* 0x000000211121d210 */ /* 0x000fe40007ffe0ff */
[----:B------:R-:W-:Y:S01]  /*0700*/  SHF.R.S32.HI R19, RZ, 0x1f, R23 ;  /* 0x0000001fff137819 */ /* 0x000fe20000011417 */
[----:B------:R-:W2:Y:S01]  /*0710*/  @!P2 LDC.64 R14, c[0x0][0x270] ;  /* 0x00009c00ff0eab82 */ /* 0x000ea20000000a00 */
[----:B---3--:R-:W-:Y:S01]  /*0720*/  @!P5 LEA R40, P6, R16, R10, 0x1 ;  /* 0x0000000a1028d211 */ /* 0x008fe200078c08ff */
[----:B-1----:R-:W-:Y:S01]  /*0730*/  @!P4 IMAD R10, R21, R12, RZ ;  /* 0x0000000c150ac224 */ /* 0x002fe200078e02ff */
[----:B------:R-:W-:-:S02]  /*0740*/  ISETP.GE.U32.AND P1, PT, R23, UR14, PT ;  /* 0x0000000e17007c0c */ /* 0x000fc4000bf26070 */
[----:B------:R-:W-:Y:S02]  /*0750*/  CS2R R20, SRZ ;  /* 0x0000000000147805 */ /* 0x000fe4000001ff00 */
[----:B------:R-:W-:Y:S01]  /*0760*/  @!P5 LEA.HI.X R41, R16, R11, R33, 0x1, P6 ;  /* 0x0000000b1029d211 */ /* 0x000fe200030f0c21 */
[----:B------:R-:W-:Y:S01]  /*0770*/  @!P4 IMAD R33, R25, R13, R10 ;  /* 0x0000000d1921c224 */ /* 0x000fe200078e020a */
[----:B------:R-:W-:Y:S01]  /*0780*/  ISETP.GE.AND.EX P1, PT, R19, UR15, PT, P1 ;  /* 0x0000000f13007c0c */ /* 0x000fe2000bf26310 */
[----:B------:R-:W1:Y:S01]  /*0790*/  @!P2 LDC.64 R16, c[0x0][0x220] ;  /* 0x00008800ff10ab82 */ /* 0x000e620000000a00 */
[----:B------:R-:W-:Y:S01]  /*07a0*/  @!P4 MOV R10, R42 ;  /* 0x0000002a000ac202 */ /* 0x000fe20000000f00 */
[----:B------:R3:W4:Y:S01]  /*07b0*/  @P0 LDG.E R21, desc[UR8][R34.64] ;  /* 0x0000000822150981 */ /* 0x000722000c1e1900 */
[----:B------:R-:W-:Y:S02]  /*07c0*/  @!P4 MOV R11, R45 ;  /* 0x0000002d000bc202 */ /* 0x000fe40000000f00 */
[----:B------:R-:W-:Y:S01]  /*07d0*/  ISETP.GT.U32.OR P1, PT, R5, 0x27f, P1 ;  /* 0x0000027f0500780c */ /* 0x000fe20000f24470 */
[----:B------:R1:W5:Y:S01]  /*07e0*/  @!P5 LDG.E R20, desc[UR8][R40.64] ;  /* 0x000000082814d981 */ /* 0x000362000c1e1900 */
[----:B------:R-:W-:-:S02]  /*07f0*/  @!P4 IMAD.WIDE.U32 R12, R25, R12, R10 ;  /* 0x0000000c190cc225 */ /* 0x000fc400078e000a */
[----:B------:R-:W1:Y:S01]  /*0800*/  @!P3 LDC.64 R10, c[0x0][0x270] ;  /* 0x00009c00ff0abb82 */ /* 0x000e620000000a00 */
[C---:B0-----:R-:W-:Y:S02]  /*0810*/  @!P4 LEA R38, P6, R12.reuse, R8, 0x1 ;  /* 0x000000080c26c211 */ /* 0x041fe400078c08ff */
[----:B------:R-:W-:Y:S01]  /*0820*/  @!P4 IADD3 R13, R13, R33, RZ ;  /* 0x000000210d0dc210 */ /* 0x000fe20007ffe0ff */
[----:B--2---:R-:W-:Y:S01]  /*0830*/  @!P2 IMAD R8, R29, R14, RZ ;  /* 0x0000000e1d08a224 */ /* 0x004fe200078e02ff */
[----:B---3--:R-:W-:Y:S02]  /*0840*/  @!P2 MOV R34, R42 ;  /* 0x0000002a0022a202 */ /* 0x008fe40000000f00 */
[----:B------:R-:W-:Y:S01]  /*0850*/  @!P4 LEA.HI.X R39, R12, R9, R13, 0x1, P6 ;  /* 0x000000090c27c211 */ /* 0x000fe200030f0c0d */
[----:B------:R-:W-:Y:S01]  /*0860*/  @!P2 IMAD R18, R24, R15, R8 ;  /* 0x0000000f1812a224 */ /* 0x000fe200078e0208 */
[----:B------:R-:W-:Y:S01]  /*0870*/  @!P2 MOV R35, R45 ;  /* 0x0000002d0023a202 */ /* 0x000fe20000000f00 */
[----:B------:R-:W0:Y:S01]  /*0880*/  @!P1 LDC.64 R8, c[0x0][0x270] ;  /* 0x00009c00ff089b82 */ /* 0x000e220000000a00 */
[----:B------:R-:W-:-:S02]  /*0890*/  SHF.R.S32.HI R29, RZ, 0x1f, R22 ;  /* 0x0000001fff1d7819 */ /* 0x000fc40000011416 */
[----:B------:R-:W-:Y:S01]  /*08a0*/  ISETP.GE.U32.AND P5, PT, R22, UR14, PT ;  /* 0x0000000e16007c0c */ /* 0x000fe2000bfa6070 */
[----:B------:R-:W-:Y:S01]  /*08b0*/  @!P2 IMAD.WIDE.U32 R14, R24, R14, R34 ;  /* 0x0000000e180ea225 */ /* 0x000fe200078e0022 */
[----:B------:R-:W-:-:S03]  /*08c0*/  MOV R33, RZ ;  /* 0x000000ff00217202 */ /* 0x000fc60000000f00 */
[----:B------:R-:W2:Y:S01]  /*08d0*/  @!P3 LDC.64 R12, c[0x0][0x220] ;  /* 0x00008800ff0cbb82 */ /* 0x000ea20000000a00 */
[----:B------:R-:W-:Y:S02]  /*08e0*/  ISETP.GE.AND.EX P5, PT, R29, UR15, PT, P5 ;  /* 0x0000000f1d007c0c */ /* 0x000fe4000bfa6350 */
[----:B------:R3:W4:Y:S01]  /*08f0*/  @!P4 LDG.E R33, desc[UR8][R38.64] ;  /* 0x000000082621c981 */ /* 0x000722000c1e1900 */
[----:B------:R-:W-:Y:S02]  /*0900*/  @!P2 IADD3 R15, R15, R18, RZ ;  /* 0x000000120f0fa210 */ /* 0x000fe40007ffe0ff */
[----:B------:R-:W-:Y:S02]  /*0910*/  ISETP.GT.U32.OR P5, PT, R5, 0x27f, P5 ;  /* 0x0000027f0500780c */ /* 0x000fe40002fa4470 */
[----:B------:R-:W-:Y:S02]  /*0920*/  SHF.R.S32.HI R35, RZ, 0x1f, R6 ;  /* 0x0000001fff237819 */ /* 0x000fe40000011406 */
[----:B-1----:R-:W-:-:S02]  /*0930*/  @!P2 LEA R40, P6, R14, R16, 0x1 ;  /* 0x000000100e28a211 */ /* 0x002fc400078c08ff */
[----:B------:R-:W-:Y:S01]  /*0940*/  ISETP.GE.U32.AND P4, PT, R6, UR14, PT ;  /* 0x0000000e06007c0c */ /* 0x000fe2000bf86070 */
[----:B------:R-:W-:Y:S01]  /*0950*/  @!P3 IMAD R16, R7, R10, RZ ;  /* 0x0000000a0710b224 */ /* 0x000fe200078e02ff */
[----:B------:R-:W-:Y:S02]  /*0960*/  @!P2 LEA.HI.X R41, R14, R17, R15, 0x1, P6 ;  /* 0x000000110e29a211 */ /* 0x000fe400030f0c0f */
[----:B------:R-:W-:Y:S01]  /*0970*/  ISETP.GE.AND.EX P4, PT, R35, UR15, PT, P4 ;  /* 0x0000000f23007c0c */ /* 0x000fe2000bf86340 */
[----:B------:R-:W1:Y:S01]  /*0980*/  @!P1 LDC.64 R14, c[0x0][0x220] ;  /* 0x00008800ff0e9b82 */ /* 0x000e620000000a00 */
[----:B---3--:R-:W-:Y:S02]  /*0990*/  @!P3 MOV R38, R42 ;  /* 0x0000002a0026b202 */ /* 0x008fe40000000f00 */
[----:B------:R-:W-:Y:S01]  /*09a0*/  @!P3 MOV R39, R45 ;  /* 0x0000002d0027b202 */ /* 0x000fe20000000f00 */
[----:B------:R-:W-:Y:S01]  /*09b0*/  @!P3 IMAD R18, R27, R11, R16 ;  /* 0x0000000b1b12b224 */ /* 0x000fe200078e0210 */
[----:B------:R-:W-:Y:S01]  /*09c0*/  ISETP.GT.U32.OR P4, PT, R5, 0x27f, P4 ;  /* 0x0000027f0500780c */ /* 0x000fe20002784470 */
[----:B------:R-:W-:-:S02]  /*09d0*/  @!P3 IMAD.WIDE.U32 R10, R27, R10, R38 ;  /* 0x0000000a1b0ab225 */ /* 0x000fc400078e0026 */
[----:B------:R-:W3:Y:S02]  /*09e0*/  @!P5 LDC.64 R16, c[0x0][0x270] ;  /* 0x00009c00ff10db82 */ /* 0x000ee40000000a00 */
[----:B0-----:R-:W-:Y:S01]  /*09f0*/  @!P1 IMAD R28, R19, R8, RZ ;  /* 0x00000008131c9224 */ /* 0x001fe200078e02ff */
[----:B------:R-:W-:Y:S02]  /*0a00*/  @!P3 IADD3 R11, R11, R18, RZ ;  /* 0x000000120b0bb210 */ /* 0x000fe40007ffe0ff */
[----:B------:R-:W-:Y:S02]  /*0a10*/  @!P1 MOV R18, R42 ;  /* 0x0000002a00129202 */ /* 0x000fe40000000f00 */
[----:B------:R-:W-:Y:S02]  /*0a20*/  @!P1 MOV R19, R45 ;  /* 0x0000002d00139202 */ /* 0x000fe40000000f00 */
[----:B--2---:R-:W-:Y:S01]  /*0a30*/  @!P3 LEA R38, P6, R10, R12, 0x1 ;  /* 0x0000000c0a26b211 */ /* 0x004fe200078c08ff */
[----:B------:R-:W-:-:S02]  /*0a40*/  @!P1 IMAD R12, R23, R9, R28 ;  /* 0x00000009170c9224 */ /* 0x000fc400078e021c */
[----:B------:R-:W-:Y:S01]  /*0a50*/  @!P1 IMAD.WIDE.U32 R18, R23, R8, R18 ;  /* 0x0000000817129225 */ /* 0x000fe200078e0012 */
[----:B------:R-:W-:Y:S01]  /*0a60*/  @!P3 LEA.HI.X R39, R10, R13, R11, 0x1, P6 ;  /* 0x0000000d0a27b211 */ /* 0x000fe200030f0c0b */
[----:B------:R-:W0:Y:S01]  /*0a70*/  @!P4 LDC.64 R8, c[0x0][0x270] ;  /* 0x00009c00ff08cb82 */ /* 0x000e220000000a00 */
[----:B------:R-:W-:Y:S02]  /*0a80*/  MOV R34, RZ ;  /* 0x000000ff00227202 */ /* 0x000fe40000000f00 */
[----:B------:R-:W-:-:S04]  /*0a90*/  @!P1 IADD3 R12, R19, R12, RZ ;  /* 0x0000000c130c9210 */ /* 0x000fc80007ffe0ff */
[----:B------:R2:W4:Y:S01]  /*0aa0*/  @!P3 LDG.E R34, desc[UR8][R38.64] ;  /* 0x000000082622b981 */ /* 0x000522000c1e1900 */
[----:B------:R-:W2:Y:S01]  /*0ab0*/  @!P5 LDC.64 R10, c[0x0][0x220] ;  /* 0x00008800ff0adb82 */ /* 0x000ea20000000a00 */
[C---:B-1----:R-:W-:Y:S01]  /*0ac0*/  @!P1 LEA R14, P3, R18.reuse, R14, 0x1 ;  /* 0x0000000e120e9211 */ /* 0x042fe200078608ff */
[----:B---3--:R-:W-:Y:S01]  /*0ad0*/  @!P5 IMAD R29, R29, R16, RZ ;  /* 0x000000101d1dd224 */ /* 0x008fe200078e02ff */
[----:B------:R-:W-:Y:S02]  /*0ae0*/  @!P5 MOV R19, R45 ;  /* 0x0000002d0013d202 */ /* 0x000fe40000000f00 */
[----:B------:R-:W-:Y:S02]  /*0af0*/  @!P1 LEA.HI.X R15, R18, R15, R12, 0x1, P3 ;  /* 0x0000000f120f9211 */ /* 0x000fe400018f0c0c */
[----:B------:R-:W-:Y:S01]  /*0b00*/  @!P5 MOV R18, R42 ;  /* 0x0000002a0012d202 */ /* 0x000fe20000000f00 */
[----:B------:R-:W1:Y:S01]  /*0b10*/  @!P4 LDC.64 R12, c[0x0][0x220] ;  /* 0x00008800ff0ccb82 */ /* 0x000e620000000a00 */
[----:B------:R-:W-:Y:S01]  /*0b20*/  MOV R36, RZ ;  /* 0x000000ff00247202 */ /* 0x000fe20000000f00 */
[----:B------:R-:W-:-:S02]  /*0b30*/  @!P5 IMAD R17, R22, R17, R29 ;  /* 0x000000111611d224 */ /* 0x000fc400078e021d */
[----:B------:R-:W-:-:S03]  /*0b40*/  @!P5 IMAD.WIDE.U32 R18, R22, R16, R18 ;  /* 0x000000101612d225 */ /* 0x000fc600078e0012 */
[----:B------:R3:W4:Y:S02]  /*0b50*/  @!P2 LDG.E R36, desc[UR8][R40.64] ;  /* 0x000000082824a981 */ /* 0x000724000c1e1900 */
[----:B------:R-:W-:Y:S01]  /*0b60*/  @!P5 IADD3 R16, R19, R17, RZ ;  /* 0x000000111310d210 */ /* 0x000fe20007ffe0ff */
[----:B0-----:R-:W-:Y:S01]  /*0b70*/  @!P4 IMAD R17, R35, R8, RZ ;  /* 0x000000082311c224 */ /* 0x001fe200078e02ff */
[----:B--2---:R-:W-:-:S03]  /*0b80*/  @!P5 LEA R10, P2, R18, R10, 0x1 ;  /* 0x0000000a120ad211 */ /* 0x004fc600078408ff */
[----:B------:R-:W-:Y:S01]  /*0b90*/  @!P4 IMAD R9, R6, R9, R17 ;  /* 0x000000090609c224 */ /* 0x000fe200078e0211 */
[----:B------:R-:W-:Y:S02]  /*0ba0*/  @!P4 MOV R17, R45 ;  /* 0x0000002d0011c202 */ /* 0x000fe40000000f00 */
[----:B------:R-:W-:Y:S02]  /*0bb0*/  @!P5 LEA.HI.X R11, R18, R11, R16, 0x1, P2 ;  /* 0x0000000b120bd211 */ /* 0x000fe400010f0c10 */
[----:B------:R-:W-:Y:S02]  /*0bc0*/  @!P4 MOV R16, R42 ;  /* 0x0000002a0010c202 */ /* 0x000fe40000000f00 */
[----:B------:R-:W-:-:S03]  /*0bd0*/  CS2R R38, SRZ ;  /* 0x0000000000267805 */ /* 0x000fc6000001ff00 */
[----:B------:R-:W-:-:S03]  /*0be0*/  @!P4 IMAD.WIDE.U32 R16, R6, R8, R16 ;  /* 0x000000080610c225 */ /* 0x000fc600078e0010 */
[----:B------:R0:W2:Y:S02]  /*0bf0*/  @!P1 LDG.E R38, desc[UR8][R14.64] ;  /* 0x000000080e269981 */ /* 0x0000a4000c1e1900 */
[----:B------:R-:W-:Y:S02]  /*0c00*/  @!P4 IADD3 R8, R17, R9, RZ ;  /* 0x000000091108c210 */ /* 0x000fe40007ffe0ff */
[----:B------:R4:W2:Y:S01]  /*0c10*/  @!P5 LDG.E R39, desc[UR8][R10.64] ;  /* 0x000000080a27d981 */ /* 0x0008a2000c1e1900 */
[C---:B-1----:R-:W-:Y:S02]  /*0c20*/  @!P4 LEA R12, P1, R16.reuse, R12, 0x1 ;  /* 0x0000000c100cc211 */ /* 0x042fe400078208ff */
[----:B---3--:R-:W-:Y:S02]  /*0c30*/  MOV R40, RZ ;  /* 0x000000ff00287202 */ /* 0x008fe40000000f00 */
[----:B------:R-:W-:-:S05]  /*0c40*/  @!P4 LEA.HI.X R13, R16, R13, R8, 0x1, P1 ;  /* 0x0000000d100dc211 */ /* 0x000fca00008f0c08 */
[----:B------:R1:W3:Y:S01]  /*0c50*/  @!P4 LDG.E R40, desc[UR8][R12.64] ;  /* 0x000000080c28c981 */ /* 0x0002e2000c1e1900 */
[----:B------:R-:W-:Y:S01]  /*0c60*/  ISETP.GT.AND P1, PT, R4, 0x1e, PT ;  /* 0x0000001e0400780c */ /* 0x000fe20003f24270 */
[--C-:B-----5:R-:W-:Y:S02]  /*0c70*/  HADD2.F32 R8, -RZ, R20.reuse.H1_H1 ;  /* 0x30000014ff087230 */ /* 0x120fe40000004100 */
[----:B------:R-:W-:-:S03]  /*0c80*/  HADD2.F32 R9, -RZ, R20.H0_H0 ;  /* 0x20000014ff097230 */ /* 0x000fc60000004100 */
[----:B------:R-:W-:Y:S02]  /*0c90*/  FMUL.FTZ R16, R8, R8 ;  /* 0x0000000808107220 */ /* 0x000fe40000410000 */
[C---:B0-----:R-:W-:Y:S02]  /*0ca0*/  FADD.FTZ R14, R9.reuse, R8 ;  /* 0x00000008090e7221 */ /* 0x041fe40000010000 */
[----:B------:R-:W-:Y:S01]  /*0cb0*/  FFMA.FTZ R9, R9, R9, R16 ;  /* 0x0000000909097223 */ /* 0x000fe20000010010 */
[--C-:B----4-:R-:W-:Y:S02]  /*0cc0*/  HADD2.F32 R16, -RZ, R21.reuse.H1_H1 ;  /* 0x30000015ff107230 */ /* 0x110fe40000004100 */
[----:B------:R-:W-:-:S03]  /*0cd0*/  HADD2.F32 R11, -RZ, R21.H0_H0 ;  /* 0x20000015ff0b7230 */ /* 0x000fc60000004100 */
[----:B-1----:R-:W-:Y:S02]  /*0ce0*/  FMUL.FTZ R12, R16, R16 ;  /* 0x00000010100c7220 */ /* 0x002fe40000410000 */
[C---:B------:R-:W-:Y:S02]  /*0cf0*/  FADD.FTZ R16, R11.reuse, R16 ;  /* 0x000000100b107221 */ /* 0x040fe40000010000 */
[----:B------:R-:W-:Y:S02]  /*0d00*/  FFMA.FTZ R12, R11, R11, R12 ;  /* 0x0000000b0b0c7223 */ /* 0x000fe4000001000c */
[----:B------:R-:W-:Y:S01]  /*0d10*/  FADD.FTZ R16, RZ, R16 ;  /* 0x00000010ff107221 */ /* 0x000fe20000010000 */
[--C-:B------:R-:W-:Y:S02]  /*0d20*/  HADD2.F32 R17, -RZ, R33.reuse.H1_H1 ;  /* 0x30000021ff117230 */ /* 0x100fe40000004100 */
[----:B------:R-:W-:Y:S02]  /*0d30*/  HADD2.F32 R8, -RZ, R33.H0_H0 ;  /* 0x20000021ff087230 */ /* 0x000fe40000004100 */
[----:B------:R-:W-:Y:S01]  /*0d40*/  FADD.FTZ R12, RZ, R12 ;  /* 0x0000000cff0c7221 */ /* 0x000fe20000010000 */
[----:B------:R-:W-:-:S02]  /*0d50*/  FMUL.FTZ R15, R17, R17 ;  /* 0x00000011110f7220 */ /* 0x000fc40000410000 */
[C---:B------:R-:W-:Y:S02]  /*0d60*/  FADD.FTZ R10, R8.reuse, R17 ;  /* 0x00000011080a7221 */ /* 0x040fe40000010000 */
[----:B------:R-:W-:Y:S01]  /*0d70*/  FFMA.FTZ R8, R8, R8, R15 ;  /* 0x0000000808087223 */ /* 0x000fe2000001000f */
[--C-:B------:R-:W-:Y:S02]  /*0d80*/  HADD2.F32 R18, -RZ, R34.reuse.H1_H1 ;  /* 0x30000022ff127230 */ /* 0x100fe40000004100 */
[----:B------:R-:W-:-:S03]  /*0d90*/  HADD2.F32 R13, -RZ, R34.H0_H0 ;  /* 0x20000022ff0d7230 */ /* 0x000fc60000004100 */
[----:B------:R-:W-:Y:S02]  /*0da0*/  FMUL.FTZ R28, R18, R18 ;  /* 0x00000012121c7220 */ /* 0x000fe40000410000 */
[C---:B------:R-:W-:Y:S02]  /*0db0*/  FADD.FTZ R11, R13.reuse, R18 ;  /* 0x000000120d0b7221 */ /* 0x040fe40000010000 */
[----:B------:R-:W-:Y:S02]  /*0dc0*/  FFMA.FTZ R13, R13, R13, R28 ;  /* 0x0000000d0d0d7223 */ /* 0x000fe4000001001c */
[----:B------:R-:W-:Y:S01]  /*0dd0*/  FADD.FTZ R11, R16, R11 ;  /* 0x0000000b100b7221 */ /* 0x000fe20000010000 */
[--C-:B------:R-:W-:Y:S02]  /*0de0*/  HADD2.F32 R18, -RZ, R36.reuse.H1_H1 ;  /* 0x30000024ff127230 */ /* 0x100fe40000004100 */
[----:B------:R-:W-:Y:S01]  /*0df0*/  FADD.FTZ R16, R12, R13 ;  /* 0x0000000d0c107221 */ /* 0x000fe20000010000 */
[----:B------:R-:W-:-:S02]  /*0e00*/  HADD2.F32 R15, -RZ, R36.H0_H0 ;  /* 0x20000024ff0f7230 */ /* 0x000fc40000004100 */
[----:B------:R-:W-:Y:S01]  /*0e10*/  FMUL.FTZ R12, R18, R18 ;  /* 0x00000012120c7220 */ /* 0x000fe20000410000 */
[----:B------:R-:W-:Y:S02]  /*0e20*/  FADD.FTZ R13, R11, R14 ;  /* 0x0000000e0b0d7221 */ /* 0x000fe40000010000 */
[C---:B------:R-:W-:Y:S01]  /*0e30*/  FADD.FTZ R11, R15.reuse, R18 ;  /* 0x000000120f0b7221 */ /* 0x040fe20000010000 */
[----:B------:R-:W-:Y:S01]  /*0e40*/  FFMA.FTZ R12, R15, R15, R12 ;  /* 0x0000000f0f0c7223 */ /* 0x000fe2000001000c */
[----:B------:R-:W-:Y:S01]  /*0e50*/  FADD.FTZ R15, R16, R9 ;  /* 0x00000009100f7221 */ /* 0x000fe20000010000 */
[----:B------:R-:W-:-:S03]  /*0e60*/  FADD.FTZ R10, R13, R10 ;  /* 0x0000000a0d0a7221 */ /* 0x000fc60000010000 */
[----:B------:R-:W-:Y:S01]  /*0e70*/  FADD.FTZ R15, R15, R8 ;  /* 0x000000080f0f7221 */ /* 0x000fe20000010000 */
[--C-:B--2---:R-:W-:Y:S02]  /*0e80*/  HADD2.F32 R14, -RZ, R38.reuse.H1_H1 ;  /* 0x30000026ff0e7230 */ /* 0x104fe40000004100 */
[----:B------:R-:W-:Y:S02]  /*0e90*/  HADD2.F32 R13, -RZ, R38.H0_H0 ;  /* 0x20000026ff0d7230 */ /* 0x000fe40000004100 */
[--C-:B------:R-:W-:Y:S02]  /*0ea0*/  HADD2.F32 R9, -RZ, R39.reuse.H1_H1 ;  /* 0x30000027ff097230 */ /* 0x100fe40000004100 */
[----:B------:R-:W-:Y:S01]  /*0eb0*/  FMUL.FTZ R16, R14, R14 ;  /* 0x0000000e0e107220 */ /* 0x000fe20000410000 */
[----:B------:R-:W-:Y:S01]  /*0ec0*/  FADD.FTZ R12, R15, R12 ;  /* 0x0000000c0f0c7221 */ /* 0x000fe20000010000 */
[----:B------:R-:W-:Y:S02]  /*0ed0*/  HADD2.F32 R18, -RZ, R39.H0_H0 ;  /* 0x20000027ff127230 */ /* 0x000fe40000004100 */
[C---:B------:R-:W-:Y:S01]  /*0ee0*/  FADD.FTZ R8, R13.reuse, R14 ;  /* 0x0000000e0d087221 */ /* 0x040fe20000010000 */
[----:B------:R-:W-:Y:S01]  /*0ef0*/  FADD.FTZ R11, R10, R11 ;  /* 0x0000000b0a0b7221 */ /* 0x000fe20000010000 */
[----:B------:R-:W-:Y:S01]  /*0f00*/  FFMA.FTZ R13, R13, R13, R16 ;  /* 0x0000000d0d0d7223 */ /* 0x000fe20000010010 */
[----:B------:R-:W-:Y:S01]  /*0f10*/  FMUL.FTZ R17, R9, R9 ;  /* 0x0000000909117220 */ /* 0x000fe20000410000 */
[----:B---3--:R-:W-:-:S02]  /*0f20*/  HADD2.F32 R15, -RZ, R40.H1_H1 ;  /* 0x30000028ff0f7230 */ /* 0x008fc40000004100 */
[----:B------:R-:W-:Y:S01]  /*0f30*/  FADD.FTZ R8, R11, R8 ;  /* 0x000000080b087221 */ /* 0x000fe20000010000 */
[----:B------:R-:W-:Y:S02]  /*0f40*/  HADD2.F32 R10, -RZ, R40.H0_H0 ;  /* 0x20000028ff0a7230 */ /* 0x000fe40000004100 */
[C---:B------:R-:W-:Y:S01]  /*0f50*/  FADD.FTZ R9, R18.reuse, R9 ;  /* 0x0000000912097221 */ /* 0x040fe20000010000 */
[----:B------:R-:W-:Y:S01]  /*0f60*/  FFMA.FTZ R17, R18, R18, R17 ;  /* 0x0000001212117223 */ /* 0x000fe20000010011 */
[----:B------:R-:W-:Y:S01]  /*0f70*/  FADD.FTZ R12, R12, R13 ;  /* 0x0000000d0c0c7221 */ /* 0x000fe20000010000 */
[----:B------:R-:W-:Y:S01]  /*0f80*/  FMUL.FTZ R11, R15, R15 ;  /* 0x0000000f0f0b7220 */ /* 0x000fe20000410000 */
[----:B------:R-:W-:Y:S01]  /*0f90*/  FADD.FTZ R8, R8, R9 ;  /* 0x0000000908087221 */ /* 0x000fe20000010000 */
[----:B------:R-:W-:Y:S01]  /*0fa0*/  FADD.FTZ R15, R10, R15 ;  /* 0x0000000f0a0f7221 */ /* 0x000fe20000010000 */
[----:B------:R-:W-:Y:S01]  /*0fb0*/  FADD.FTZ R12, R12, R17 ;  /* 0x000000110c0c7221 */ /* 0x000fe20000010000 */
[----:B------:R-:W-:-:S02]  /*0fc0*/  FFMA.FTZ R11, R10, R10, R11 ;  /* 0x0000000a0a0b7223 */ /* 0x000fc4000001000b */
        /* <DEDUP_REMOVED lines=85> */
.L_x_1799:
[----:B------:R-:W-:Y:S05]  /*1520*/  BSYNC B0 ;  /* 0x0000000000007941 */ /* 0x000fea0003800000 */
.L_x_1798:
        /* <DEDUP_REMOVED lines=12> */
[----:B------:R-:W1:Y:S03]  /*15f0*/  LDC.64 R8, c[0x0][0x240] ;  /* 0x00009000ff087b82 */ /* 0x000e660000000a00 */
[----:B---3--:R-:W-:-:S04]  /*1600*/  IMAD.WIDE R10, R13, 0x4, R10 ;  /* 0x000000040d0a7825 */ /* 0x008fc800078e020a */
[----:B--2---:R-:W-:Y:S01]  /*1610*/  IMAD R13, R15, UR7, R16 ;  /* 0x000000070f0d7c24 */ /* 0x004fe2000f8e0210 */
[----:B------:R-:W-:-:S03]  /*1620*/  SEL R19, R14, RZ, !P1 ;  /* 0x000000ff0e137207 */ /* 0x000fc60004800000 */
[----:B------:R-:W-:Y:S01]  /*1630*/  IMAD.WIDE.U32 R12, R13, 0x8, R10 ;  /* 0x000000080d0c7825 */ /* 0x000fe200078e000a */
[----:B------:R-:W-:Y:S02]  /*1640*/  MOV R10, 0x1 ;  /* 0x00000001000a7802 */ /* 0x000fe40000000f00 */
[----:B------:R-:W-:Y:S02]  /*1650*/  IADD3 R11, R17, R16, RZ ;  /* 0x00000010110b7210 */ /* 0x000fe40007ffe0ff */
[----:B------:R-:W-:Y:S01]  /*1660*/  SEL R17, R10, 0xffffffff, !P1 ;  /* 0xffffffff0a117807 */ /* 0x000fe20004800000 */
[----:B------:R2:W-:Y:S01]  /*1670*/  STG.E.64 desc[UR8][R12.64], R28 ;  /* 0x0000001c0c007986 */ /* 0x0005e2000c101b08 */
[----:B------:R-:W-:Y:S01]  /*1680*/  ISETP.NE.AND P1, PT, R19, -0x1, PT ;  /* 0xffffffff1300780c */ /* 0x000fe20003f25270 */
[----:B-1----:R-:W-:Y:S01]  /*1690*/  IMAD.WIDE.U32 R10, R11, 0x4, R8 ;  /* 0x000000040b0a7825 */ /* 0x002fe200078e0008 */
[----:B------:R-:W-:Y:S06]  /*16a0*/  MEMBAR.ALL.GPU ;  /* 0x0000000000007992 */ /* 0x000fec000000a000 */
[----:B------:R-:W-:-:S00]  /*16b0*/  ERRBAR ;  /* 0x00000000000079ab */ /* 0x000fc00000000000 */
[----:B------:R-:W-:Y:S06]  /*16c0*/  CGAERRBAR ;  /* 0x00000000000075ab */ /* 0x000fec0000000000 */
[----:B------:R2:W-:Y:S01]  /*16d0*/  REDG.E.ADD.S32.STRONG.GPU desc[UR8][R10.64], R17 ;  /* 0x000000110a00798e */ /* 0x0005e2000c10e388 */
[----:B------:R-:W-:Y:S05]  /*16e0*/  @!P1 BRA `(.L_x_1801) ;  /* 0x00000000001c9947 */ /* 0x000fea0003800000 */
[----:B------:R-:W-:-:S04]  /*16f0*/  IMAD R15, R18, R15, R16 ;  /* 0x0000000f120f7224 */ /* 0x000fc800078e0210 */
[----:B------:R-:W-:-:S07]  /*1700*/  IMAD.WIDE.U32 R8, R15, 0x4, R8 ;  /* 0x000000040f087825 */ /* 0x000fce00078e0008 */
.L_x_1802:
[----:B--2---:R-:W2:Y:S04]  /*1710*/  LDG.E.STRONG.GPU R10, desc[UR8][R8.64] ;  /* 0x00000008080a7981 */ /* 0x004ea8000c1ef900 */
[----:B--2---:R-:W-:Y:S01]  /*1720*/  CCTL.IVALL ;  /* 0x00000000ff00798f */ /* 0x004fe20002000000 */
[----:B------:R-:W-:Y:S05]  /*1730*/  YIELD ;  /* 0x0000000000007946 */ /* 0x000fea0003800000 */
[----:B------:R-:W-:-:S13]  /*1740*/  ISETP.NE.AND P1, PT, R10, R19, PT ;  /* 0x000000130a00720c */ /* 0x000fda0003f25270 */
[----:B------:R-:W-:Y:S05]  /*1750*/  @P1 BRA `(.L_x_1802) ;  /* 0xfffffffc00ec1947 */ /* 0x000fea000383ffff */
.L_x_1801:
        /* <DEDUP_REMOVED lines=11> */
.L_x_1804:
[----:B------:R-:W-:-:S13]  /*1810*/  ISETP.EQ.OR P1, PT, R15, UR7, P3 ;  /* 0x000000070f007c0c */ /* 0x000fda0009f22670 */
[----:B--2---:R-:W1:Y:S01]  /*1820*/  @!P1 LDC R10, c[0x0][0x10] ;  /* 0x00000400ff0a9b82 */ /* 0x004e620000000800 */
        /* <DEDUP_REMOVED lines=61> */
.L_x_1803:
[----:B--2---:R-:W-:-:S13]  /*1c00*/  LOP3.LUT P1, R10, R14, 0x3, RZ, 0xc0, !PT ;  /* 0x000000030e0a7812 */ /* 0x004fda000782c0ff */
        /* <DEDUP_REMOVED lines=18> */
.L_x_1806:
[----:B------:R-:W-:Y:S05]  /*1d30*/  BSYNC B0 ;  /* 0x0000000000007941 */ /* 0x000fea0003800000 */
.L_x_1805:
        /* <DEDUP_REMOVED lines=20> */
[----:B------:R-:W-:-:S05]  /*1e80*/  @!P2 SHF.L.U32 R13, R13, 0x1, RZ ;  /* 0x000000010d0da819 */ /* 0x000fca00000006ff */
[----:B----4-:R-:W-:Y:S01]  /*1e90*/  @!P2 IMAD.WIDE R12, R13, 0x4, R10 ;  /* 0x000000040d0ca825 */ /* 0x010fe200078e020a */
        /* <DEDUP_REMOVED lines=10> */
.L_x_1800:
[----:B------:R-:W-:Y:S01]  /*1f40*/  ULDC.64 UR12, c[0x0][0x218] ;  /* 0x00008600000c7ab9 */ /* 0x000fe20000000a00 */
[----:B------:R-:W-:Y:S01]  /*1f50*/  LOP3.LUT P1, RZ, R5, UR7, RZ, 0xfc, !PT ;  /* 0x0000000705ff7c12 */ /* 0x000fe2000f82fcff */
[----:B------:R-:W1:Y:S01]  /*1f60*/  S2UR UR6, SR_CgaCtaId ;  /* 0x00000000000679c3 */ /* 0x000e620000008800 */
[----:B------:R-:W-:Y:S01]  /*1f70*/  ISETP.EQ.U32.AND P2, PT, RZ, UR12, PT ;  /* 0x0000000cff007c0c */ /* 0x000fe2000bf42070 */
[----:B------:R-:W-:Y:S01]  /*1f80*/  UMOV UR5, 0x400 ;  /* 0x0000040000057882 */ /* 0x000fe20000000000 */
[----:B------:R-:W-:Y:S02]  /*1f90*/  IADD3 R37, R32, R37, RZ ;  /* 0x0000002520257210 */ /* 0x000fe40007ffe0ff */
[----:B------:R-:W-:-:S03]  /*1fa0*/  ISETP.EQ.OR.EX P1, PT, RZ, UR13, P1, P2 ;  /* 0x0000000dff007c0c */ /* 0x000fc60008f22720 */
[----:B--2---:R-:W2:Y:S08]  /*1fb0*/  LDC.64 R10, c[0x0][0x228] ;  /* 0x00008a00ff0a7b82 */ /* 0x004eb00000000a00 */
[----:B------:R-:W3:Y:S08]  /*1fc0*/  LDC.64 R8, c[0x0][0x230] ;  /* 0x00008c00ff087b82 */ /* 0x000ef00000000a00 */
[----:B------:R-:W4:Y:S01]  /*1fd0*/  @!P1 LDC.64 R12, c[0x0][0x218] ;  /* 0x00008600ff0c9b82 */ /* 0x000f220000000a00 */
[----:B-1----:R-:W-:-:S03]  /*1fe0*/  ULEA UR5, UR6, UR5, 0x18 ;  /* 0x0000000506057291 */ /* 0x002fc6000f8ec03f */
[----:B------:R-:W-:Y:S02]  /*1ff0*/  ULDC UR6, c[0x0][0x2a4] ;  /* 0x0000a90000067ab9 */ /* 0x000fe40000000800 */
[----:B------:R-:W-:Y:S01]  /*2000*/  @!P1 FMUL.FTZ R15, R29, UR6 ;  /* 0x000000061d0f9c20 */ /* 0x000fe20008410000 */
[----:B------:R-:W-:Y:S01]  /*2010*/  @!P1 FMUL.FTZ R14, R28, UR6 ;  /* 0x000000061c0e9c20 */ /* 0x000fe20008410000 */
[C---:B--2---:R-:W-:Y:S02]  /*2020*/  IMAD.WIDE R18, R37.reuse, 0x4, R10 ;  /* 0x0000000425127825 */ /* 0x044fe400078e020a */
[----:B------:R-:W-:Y:S02]  /*2030*/  @!P3 STS.64 [UR5+0xc0], R28 ;  /* 0x0000c01cff00b988 */ /* 0x000fe40008000a05 */
[----:B---3--:R-:W-:-:S04]  /*2040*/  IMAD.WIDE R10, R37, 0x4, R8 ;  /* 0x00000004250a7825 */ /* 0x008fc800078e0208 */
[----:B----4-:R-:W-:-:S05]  /*2050*/  @!P1 IMAD.WIDE R16, R31, 0x8, R12 ;  /* 0x000000081f109825 */ /* 0x010fca00078e020c */
[----:B------:R1:W-:Y:S01]  /*2060*/  @!P1 STG.E.64 desc[UR8][R16.64], R14 ;  /* 0x0000000e10009986 */ /* 0x0003e2000c101b08 */
[----:B------:R-:W-:Y:S06]  /*2070*/  BAR.SYNC.DEFER_BLOCKING 0x0 ;  /* 0x0000000000007b1d */ /* 0x000fec0000010000 */
[----:B------:R2:W3:Y:S04]  /*2080*/  LDG.E.64 R8, desc[UR8][R18.64] ;  /* 0x0000000812087981 */ /* 0x0004e8000c1e1b00 */
[----:B------:R-:W3:Y:S01]  /*2090*/  LDG.E.64 R10, desc[UR8][R10.64] ;  /* 0x000000080a0a7981 */ /* 0x000ee2000c1e1b00 */
[----:B------:R-:W-:Y:S01]  /*20a0*/  ISETP.NE.AND P6, PT, RZ, UR10, PT ;  /* 0x0000000aff007c0c */ /* 0x000fe2000bfc5270 */
[----:B-1----:R-:W-:-:S02]  /*20b0*/  HADD2.F32 R15, -RZ, R21.H0_H0 ;  /* 0x20000015ff0f7230 */ /* 0x002fc40000004100 */
[----:B------:R-:W1:Y:S01]  /*20c0*/  LDS.64 R12, [UR5+0xc0] ;  /* 0x0000c005ff0c7984 */ /* 0x000e620008000a00 */
[----:B------:R-:W-:Y:S02]  /*20d0*/  HADD2.F32 R21, -RZ, R21.H1_H1 ;  /* 0x30000015ff157230 */ /* 0x000fe40000004100 */
[----:B------:R-:W-:Y:S02]  /*20e0*/  HADD2.F32 R17, -RZ, R34.H1_H1 ;  /* 0x30000022ff117230 */ /* 0x000fe40000004100 */
[----:B-1----:R-:W-:-:S04]  /*20f0*/  FMUL.FTZ R12, R12, UR6 ;  /* 0x000000060c0c7c20 */ /* 0x002fc80008410000 */
[----:B------:R-:W-:Y:S01]  /*2100*/  FMUL.FTZ R37, R12, R12 ;  /* 0x0000000c0c257220 */ /* 0x000fe20000410000 */
[--C-:B------:R-:W-:Y:S01]  /*2110*/  FADD.FTZ R14, R15, -R12.reuse ;  /* 0x8000000c0f0e7221 */ /* 0x100fe20000010000 */
[----:B------:R-:W-:Y:S01]  /*2120*/  FADD.FTZ R16, R21, -R12 ;  /* 0x8000000c15107221 */ /* 0x000fe20000010000 */
[----:B------:R-:W-:Y:S02]  /*2130*/  HADD2.F32 R15, -RZ, R34.H0_H0 ;  /* 0x20000022ff0f7230 */ /* 0x000fe40000004100 */
[----:B------:R-:W-:-:S05]  /*2140*/  FFMA.FTZ R13, R13, UR6, -R37 ;  /* 0x000000060d0d7c23 */ /* 0x000fca0008010825 */
[----:B------:R-:W-:-:S13]  /*2150*/  FSETP.GTU.FTZ.AND P1, PT, R13, RZ, PT ;  /* 0x000000ff0d00720b */ /* 0x000fda0003f3c000 */
[----:B------:R-:W0:Y:S02]  /*2160*/  @P1 LDC R37, c[0x0][0x238] ;  /* 0x00008e00ff251b82 */ /* 0x000e240000000800 */
[----:B0-----:R-:W-:Y:S01]  /*2170*/  @P1 FADD.FTZ R28, R13, R37 ;  /* 0x000000250d1c1221 */ /* 0x001fe20000010000 */
[----:B------:R-:W-:-:S06]  /*2180*/  MOV R13, 0x3f800000 ;  /* 0x3f800000000d7802 */ /* 0x000fcc0000000f00 */
[----:B------:R-:W2:Y:S02]  /*2190*/  @P1 MUFU.RSQ R13, R28 ;  /* 0x0000001c000d1308 */ /* 0x000ea40000001400 */
[-C--:B--2---:R-:W-:Y:S01]  /*21a0*/  FMUL.FTZ R19, R14, R13.reuse ;  /* 0x0000000d0e137220 */ /* 0x084fe20000410000 */
[----:B------:R-:W-:-:S03]  /*21b0*/  FMUL.FTZ R16, R16, R13 ;  /* 0x0000000d10107220 */ /* 0x000fc60000410000 */
[----:B---3--:R-:W-:Y:S01]  /*21c0*/  FFMA.FTZ R14, R8, R19, R10 ;  /* 0x00000013080e7223 */ /* 0x008fe2000001000a */
        /* <DEDUP_REMOVED lines=12> */
.L_x_1807:
        /* <DEDUP_REMOVED lines=9> */
[----:B------:R-:W-:-:S04]  /*2320*/  ULDC.64 UR12, c[0x0][0x210] ;  /* 0x00008400000c7ab9 */ /* 0x000fc80000000a00 */
[----:B------:R-:W-:Y:S02]  /*2330*/  IADD3 R29, R19, R29, RZ ;  /* 0x0000001d131d7210 */ /* 0x000fe40007ffe0ff */
[----:B------:R-:W-:-:S04]  /*2340*/  LEA R28, P1, R18, UR12, 0x1 ;  /* 0x0000000c121c7c11 */ /* 0x000fc8000f8208ff */
[----:B------:R-:W-:-:S05]  /*2350*/  LEA.HI.X R29, R18, UR13, R29, 0x1, P1 ;  /* 0x0000000d121d7c11 */ /* 0x000fca00088f0c1d */
[----:B------:R0:W-:Y:S04]  /*2360*/  STG.E desc[UR8][R28.64], R21 ;  /* 0x000000151c007986 */ /* 0x0001e8000c101908 */
.L_x_1809:
[----:B------:R-:W-:Y:S05]  /*2370*/  BSYNC B0 ;  /* 0x0000000000007941 */ /* 0x000fea0003800000 */
.L_x_1808:
[----:B------:R-:W-:Y:S01]  /*2380*/  HADD2.F32 R16, -RZ, R39.H0_H0 ;  /* 0x20000027ff107230 */ /* 0x000fe20000004100 */
[----:B------:R-:W-:Y:S01]  /*2390*/  ULDC.64 UR12, c[0x0][0x278] ;  /* 0x00009e00000c7ab9 */ /* 0x000fe20000000a00 */
[--C-:B------:R-:W-:Y:S02]  /*23a0*/  HADD2.F32 R19, -RZ, R20.reuse.H0_H0 ;  /* 0x20000014ff137230 */ /* 0x100fe40000004100 */
[--C-:B0-----:R-:W-:Y:S01]  /*23b0*/  FADD.FTZ R28, R17, -R12.reuse ;  /* 0x8000000c111c7221 */ /* 0x101fe20000010000 */
[----:B------:R-:W-:Y:S02]  /*23c0*/  HADD2.F32 R29, -RZ, R20.H1_H1 ;  /* 0x30000014ff1d7230 */ /* 0x000fe40000004100 */
[--C-:B------:R-:W-:Y:S01]  /*23d0*/  FADD.FTZ R20, R15, -R12.reuse ;  /* 0x8000000c0f147221 */ /* 0x100fe20000010000 */
[--C-:B------:R-:W-:Y:S02]  /*23e0*/  HADD2.F32 R21, -RZ, R33.reuse.H0_H0 ;  /* 0x20000021ff157230 */ /* 0x100fe40000004100 */
[----:B------:R-:W-:Y:S01]  /*23f0*/  FADD.FTZ R15, R16, -R12 ;  /* 0x8000000c100f7221 */ /* 0x000fe20000010000 */
[----:B------:R-:W-:Y:S01]  /*2400*/  HADD2.F32 R33, -RZ, R33.H1_H1 ;  /* 0x30000021ff217230 */ /* 0x000fe20000004100 */
[----:B------:R-:W-:Y:S01]  /*2410*/  ISETP.GE.U32.AND P1, PT, R27, UR12, PT ;  /* 0x0000000c1b007c0c */ /* 0x000fe2000bf26070 */
[----:B------:R-:W-:Y:S01]  /*2420*/  HADD2.F32 R41, -RZ, R36.H1_H1 ;  /* 0x30000024ff297230 */ /* 0x000fe20000004100 */
[----:B------:R-:W-:Y:S01]  /*2430*/  ISETP.GE.U32.AND P2, PT, R26, UR12, PT ;  /* 0x0000000c1a007c0c */ /* 0x000fe2000bf46070 */
[----:B------:R-:W-:Y:S01]  /*2440*/  HADD2.F32 R14, -RZ, R38.H0_H0 ;  /* 0x20000026ff0e7230 */ /* 0x000fe20000004100 */
[----:B------:R-:W-:Y:S01]  /*2450*/  SHF.R.S32.HI R16, RZ, 0x1f, R26 ;  /* 0x0000001fff107819 */ /* 0x000fe2000001141a */
[----:B------:R-:W-:-:S02]  /*2460*/  HADD2.F32 R18, -RZ, R40.H0_H0 ;  /* 0x20000028ff127230 */ /* 0x000fc40000004100 */
[--C-:B------:R-:W-:Y:S01]  /*2470*/  FADD.FTZ R34, R19, -R12.reuse ;  /* 0x8000000c13227221 */ /* 0x100fe20000010000 */
[----:B------:R-:W-:Y:S02]  /*2480*/  HADD2.F32 R37, -RZ, R36.H0_H0 ;  /* 0x20000024ff257230 */ /* 0x000fe40000004100 */
[--C-:B------:R-:W-:Y:S01]  /*2490*/  FADD.FTZ R33, R33, -R12.reuse ;  /* 0x8000000c21217221 */ /* 0x100fe20000010000 */
[----:B------:R-:W-:Y:S02]  /*24a0*/  HADD2.F32 R38, -RZ, R38.H1_H1 ;  /* 0x30000026ff267230 */ /* 0x000fe40000004100 */
[--C-:B------:R-:W-:Y:S01]  /*24b0*/  FADD.FTZ R41, R41, -R12.reuse ;  /* 0x8000000c29297221 */ /* 0x100fe20000010000 */
[----:B------:R-:W-:Y:S02]  /*24c0*/  HADD2.F32 R39, -RZ, R39.H1_H1 ;  /* 0x30000027ff277230 */ /* 0x000fe40000004100 */
[----:B------:R-:W-:Y:S01]  /*24d0*/  FADD.FTZ R36, R29, -R12 ;  /* 0x8000000c1d247221 */ /* 0x000fe20000010000 */
[----:B------:R-:W-:-:S02]  /*24e0*/  HADD2.F32 R40, -RZ, R40.H1_H1 ;  /* 0x30000028ff287230 */ /* 0x000fc40000004100 */
[--C-:B------:R-:W-:Y:S01]  /*24f0*/  FADD.FTZ R21, R21, -R12.reuse ;  /* 0x8000000c15157221 */ /* 0x100fe20000010000 */
[--C-:B------:R-:W-:Y:S01]  /*2500*/  FADD.FTZ R37, R37, -R12.reuse ;  /* 0x8000000c25257221 */ /* 0x100fe20000010000 */
[--C-:B------:R-:W-:Y:S01]  /*2510*/  FADD.FTZ R14, R14, -R12.reuse ;  /* 0x8000000c0e0e7221 */ /* 0x100fe20000010000 */
[--C-:B------:R-:W-:Y:S01]  /*2520*/  FADD.FTZ R38, R38, -R12.reuse ;  /* 0x8000000c26267221 */ /* 0x100fe20000010000 */
[--C-:B------:R-:W-:Y:S01]  /*2530*/  FADD.FTZ R39, R39, -R12.reuse ;  /* 0x8000000c27277221 */ /* 0x100fe20000010000 */
[--C-:B------:R-:W-:Y:S01]  /*2540*/  FADD.FTZ R18, R18, -R12.reuse ;  /* 0x8000000c12127221 */ /* 0x100fe20000010000 */
[----:B------:R-:W-:Y:S01]  /*2550*/  FADD.FTZ R40, R40, -R12 ;  /* 0x8000000c28287221 */ /* 0x000fe20000010000 */
[----:B------:R-:W-:Y:S01]  /*2560*/  ISETP.GE.AND.EX P1, PT, R7, UR13, PT, P1 ;  /* 0x0000000d07007c0c */ /* 0x000fe2000bf26310 */
[-C--:B------:R-:W-:Y:S01]  /*2570*/  FMUL.FTZ R19, R20, R13.reuse ;  /* 0x0000000d14137220 */ /* 0x080fe20000410000 */
[----:B------:R-:W-:Y:S01]  /*2580*/  ISETP.GE.AND.EX P2, PT, R16, UR13, PT, P2 ;  /* 0x0000000d10007c0c */ /* 0x000fe2000bf46320 */
[-C--:B------:R-:W-:Y:S01]  /*2590*/  FMUL.FTZ R28, R28, R13.reuse ;  /* 0x0000000d1c1c7220 */ /* 0x080fe20000410000 */
[-C--:B------:R-:W-:Y:S01]  /*25a0*/  FMUL.FTZ R17, R34, R13.reuse ;  /* 0x0000000d22117220 */ /* 0x080fe20000410000 */
[-C--:B------:R-:W-:Y:S01]  /*25b0*/  FMUL.FTZ R20, R33, R13.reuse ;  /* 0x0000000d21147220 */ /* 0x080fe20000410000 */
        /* <DEDUP_REMOVED lines=25> */
.L_x_1810:
        /* <DEDUP_REMOVED lines=14> */
.L_x_1812:
[----:B------:R-:W-:Y:S05]  /*2830*/  BSYNC B0 ;  /* 0x0000000000007941 */ /* 0x000fea0003800000 */
.L_x_1811:
[----:B------:R-:W-:Y:S01]  /*2840*/  FFMA.FTZ R17, R8, R17, R10 ;  /* 0x0000001108117223 */ /* 0x000fe2000001000a */
[----:B------:R-:W-:Y:S01]  /*2850*/  FFMA.FTZ R36, R9, R36, R11 ;  /* 0x0000002409247223 */ /* 0x000fe2000001000b */
[----:B------:R-:W-:Y:S06]  /*2860*/  @!P6 BRA `(.L_x_1813) ;  /* 0x000000000028e947 */ /* 0x000fec0003800000 */
        /* <DEDUP_REMOVED lines=10> */
.L_x_1813:
        /* <DEDUP_REMOVED lines=14> */
.L_x_1815:
[----:B------:R-:W-:Y:S05]  /*29f0*/  BSYNC B0 ;  /* 0x0000000000007941 */ /* 0x000fea0003800000 */
.L_x_1814:
[----:B01----:R-:W-:Y:S01]  /*2a00*/  SHF.R.S32.HI R14, RZ, 0x1f, R25 ;  /* 0x0000001fff0e7819 */ /* 0x003fe20000011419 */
[C---:B------:R-:W-:Y:S01]  /*2a10*/  FFMA.FTZ R21, R8.reuse, R21, R10 ;  /* 0x0000001508157223 */ /* 0x040fe2000001000a */
[----:B------:R-:W-:Y:S01]  /*2a20*/  SHF.R.S32.HI R13, RZ, 0x1f, R24 ;  /* 0x0000001fff0d7819 */ /* 0x000fe20000011418 */
[C-C-:B------:R-:W-:Y:S01]  /*2a30*/  FFMA.FTZ R37, R8.reuse, R37, R10.reuse ;  /* 0x0000002508257223 */ /* 0x140fe2000001000a */
[----:B------:R-:W-:Y:S01]  /*2a40*/  SHF.R.S32.HI R7, RZ, 0x1f, R23 ;  /* 0x0000001fff077819 */ /* 0x000fe20000011417 */
[C---:B------:R-:W-:Y:S01]  /*2a50*/  FFMA.FTZ R29, R8.reuse, R29, R10 ;  /* 0x0000001d081d7223 */ /* 0x040fe2000001000a */
[----:B------:R-:W-:Y:S01]  /*2a60*/  SHF.R.S32.HI R12, RZ, 0x1f, R22 ;  /* 0x0000001fff0c7819 */ /* 0x000fe20000011416 */
[C-C-:B------:R-:W-:Y:S01]  /*2a70*/  FFMA.FTZ R33, R8.reuse, R33, R10.reuse ;  /* 0x0000002108217223 */ /* 0x140fe2000001000a */
[----:B------:R-:W-:Y:S01]  /*2a80*/  ISETP.GE.U32.AND P5, PT, R25, UR12, PT ;  /* 0x0000000c19007c0c */ /* 0x000fe2000bfa6070 */
[----:B------:R-:W-:Y:S01]  /*2a90*/  FFMA.FTZ R41, R8, R41, R10 ;  /* 0x0000002908297223 */ /* 0x000fe2000001000a */
[----:B------:R-:W-:Y:S01]  /*2aa0*/  ISETP.GE.U32.AND P1, PT, R24, UR12, PT ;  /* 0x0000000c18007c0c */ /* 0x000fe2000bf26070 */
[--C-:B------:R-:W-:Y:S01]  /*2ab0*/  FFMA.FTZ R34, R9, R34, R11.reuse ;  /* 0x0000002209227223 */ /* 0x100fe2000001000b */
[----:B------:R-:W-:Y:S01]  /*2ac0*/  ISETP.GE.U32.AND P2, PT, R23, UR12, PT ;  /* 0x0000000c17007c0c */ /* 0x000fe2000bf46070 */
[C-C-:B------:R-:W-:Y:S01]  /*2ad0*/  FFMA.FTZ R38, R9.reuse, R38, R11.reuse ;  /* 0x0000002609267223 */ /* 0x140fe2000001000b */
[----:B------:R-:W-:Y:S01]  /*2ae0*/  ISETP.GE.U32.AND P3, PT, R22, UR12, PT ;  /* 0x0000000c16007c0c */ /* 0x000fe2000bf66070 */
[C-C-:B------:R-:W-:Y:S01]  /*2af0*/  FFMA.FTZ R16, R9.reuse, R39, R11.reuse ;  /* 0x0000002709107223 */ /* 0x140fe2000001000b */
[----:B------:R-:W-:Y:S01]  /*2b00*/  ISETP.GE.U32.AND P4, PT, R6, UR12, PT ;  /* 0x0000000c06007c0c */ /* 0x000fe2000bf86070 */
[C-C-:B------:R-:W-:Y:S01]  /*2b10*/  FFMA.FTZ R40, R9.reuse, R40, R11.reuse ;  /* 0x0000002809287223 */ /* 0x140fe2000001000b */
[----:B------:R-:W-:Y:S01]  /*2b20*/  ISETP.GE.AND.EX P5, PT, R14, UR13, PT, P5 ;  /* 0x0000000d0e007c0c */ /* 0x000fe2000bfa6350 */
[----:B------:R-:W-:Y:S01]  /*2b30*/  FFMA.FTZ R20, R9, R20, R11 ;  /* 0x0000001409147223 */ /* 0x000fe2000001000b */
[----:B------:R-:W-:-:S02]  /*2b40*/  ISETP.GE.AND.EX P1, PT, R13, UR13, PT, P1 ;  /* 0x0000000d0d007c0c */ /* 0x000fc4000bf26310 */
[----:B------:R-:W-:Y:S02]  /*2b50*/  ISETP.GE.AND.EX P2, PT, R7, UR13, PT, P2 ;  /* 0x0000000d07007c0c */ /* 0x000fe4000bf46320 */
[----:B------:R-:W-:Y:S02]  /*2b60*/  ISETP.GE.AND.EX P3, PT, R12, UR13, PT, P3 ;  /* 0x0000000d0c007c0c */ /* 0x000fe4000bf66330 */
[----:B------:R-:W-:Y:S02]  /*2b70*/  ISETP.GE.AND.EX P4, PT, R35, UR13, PT, P4 ;  /* 0x0000000d23007c0c */ /* 0x000fe4000bf86340 */
[C---:B------:R-:W-:Y:S02]  /*2b80*/  ISETP.GT.U32.OR P5, PT, R5.reuse, 0x27f, P5 ;  /* 0x0000027f0500780c */ /* 0x040fe40002fa4470 */
[C---:B------:R-:W-:Y:S02]  /*2b90*/  ISETP.GT.U32.OR P1, PT, R5.reuse, 0x27f, P1 ;  /* 0x0000027f0500780c */ /* 0x040fe40000f24470 */
[----:B------:R-:W-:-:S02]  /*2ba0*/  ISETP.GT.U32.OR P2, PT, R5, 0x27f, P2 ;  /* 0x0000027f0500780c */ /* 0x000fc40001744470 */
        /* <DEDUP_REMOVED lines=13> */
.L_x_1816:
        /* <DEDUP_REMOVED lines=14> */
.L_x_1818:
[----:B------:R-:W-:Y:S05]  /*2d60*/  BSYNC B0 ;  /* 0x0000000000007941 */ /* 0x000fea0003800000 */
.L_x_1817:
        /* <DEDUP_REMOVED lines=11> */
.L_x_1819:
        /* <DEDUP_REMOVED lines=14> */
.L_x_1821:
[----:B------:R-:W-:Y:S05]  /*2f00*/  BSYNC B0 ;  /* 0x0000000000007941 */ /* 0x000fea0003800000 */
.L_x_1820:
[----:B------:R-:W-:Y:S05]  /*2f10*/  @!P6 BRA `(.L_x_1822) ;  /* 0x000000000028e947 */ /* 0x000fea0003800000 */
[----:B01----:R-:W-:Y:S01]  /*2f20*/  FMUL.FTZ R11, R38, -1.4426950216293334961 ;  /* 0xbfb8aa3b260b7820 */ /* 0x003fe20000410000 */
        /* <DEDUP_REMOVED lines=9> */
.L_x_1822:
[----:B------:R-:W-:Y:S04]  /*2fc0*/  BSSY B0, `(.L_x_1823) ;  /* 0x000000e000007945 */ /* 0x000fe80003800000 */
[----:B------:R-:W-:Y:S05]  /*2fd0*/  @P2 BRA `(.L_x_1824) ;  /* 0x0000000000302947 */ /* 0x000fea0003800000 */
[----:B------:R-:W-:Y:S01]  /*2fe0*/  ULDC.64 UR12, c[0x0][0x270] ;  /* 0x00009c00000c7ab9 */ /* 0x000fe20000000a00 */
[----:B------:R-:W-:Y:S01]  /*2ff0*/  MOV R8, R42 ;  /* 0x0000002a00087202 */ /* 0x000fe20000000f00 */
[----:B01----:R-:W-:Y:S01]  /*3000*/  IMAD R10, R7, UR12, RZ ;  /* 0x0000000c070a7c24 */ /* 0x003fe2000f8e02ff */
        /* <DEDUP_REMOVED lines=9> */
.L_x_1824:
[----:B------:R-:W-:Y:S05]  /*30a0*/  BSYNC B0 ;  /* 0x0000000000007941 */ /* 0x000fea0003800000 */
.L_x_1823:
[----:B------:R-:W-:Y:S05]  /*30b0*/  @!P6 BRA `(.L_x_1825) ;  /* 0x000000000028e947 */ /* 0x000fea0003800000 */
[----:B------:R-:W-:Y:S01]  /*30c0*/  FMUL.FTZ R7, R33, -1.4426950216293334961 ;  /* 0xbfb8aa3b21077820 */ /* 0x000fe20000410000 */
[----:B------:R-:W-:-:S05]  /*30d0*/  FMUL.FTZ R9, R16, -1.4426950216293334961 ;  /* 0xbfb8aa3b10097820 */ /* 0x000fca0000410000 */
[----:B------:R-:W3:Y:S08]  /*30e0*/  MUFU.EX2 R7, R7 ;  /* 0x0000000700077308 */ /* 0x000ef00000000800 */
[----:B------:R-:W0:Y:S01]  /*30f0*/  MUFU.EX2 R9, R9 ;  /* 0x0000000900097308 */ /* 0x000e220000000800 */
[----:B---3--:R-:W-:-:S07]  /*3100*/  FADD.FTZ R8, R7, 1 ;  /* 0x3f80000007087421 */ /* 0x008fce0000010000 */
[----:B------:R-:W3:Y:S01]  /*3110*/  MUFU.RCP R8, R8 ;  /* 0x0000000800087308 */ /* 0x000ee20000001000 */
[----:B012---:R-:W-:-:S07]  /*3120*/  FADD.FTZ R10, R9, 1 ;  /* 0x3f800000090a7421 */ /* 0x007fce0000010000 */
[----:B------:R-:W0:Y:S01]  /*3130*/  MUFU.RCP R11, R10 ;  /* 0x0000000a000b7308 */ /* 0x000e220000001000 */
[----:B---3--:R-:W-:Y:S01]  /*3140*/  FMUL.FTZ R33, R33, R8 ;  /* 0x0000000821217220 */ /* 0x008fe20000410000 */
[----:B0-----:R-:W-:-:S07]  /*3150*/  FMUL.FTZ R16, R16, R11 ;  /* 0x0000000b10107220 */ /* 0x001fce0000410000 */
.L_x_1825:
        /* <DEDUP_REMOVED lines=10> */
[----:B012---:R-:W-:-:S02]  /*3200*/  LEA R10, P1, R8, UR12, 0x1 ;  /* 0x0000000c080a7c11 */ /* 0x007fc4000f8208ff */
[----:B------:R-:W-:-:S04]  /*3210*/  IADD3 R7, R9, R7, RZ ;  /* 0x0000000709077210 */ /* 0x000fc80007ffe0ff */
[----:B------:R-:W-:-:S05]  /*3220*/  LEA.HI.X R11, R8, UR13, R7, 0x1, P1 ;  /* 0x0000000d080b7c11 */ /* 0x000fca00088f0c07 */
[----:B------:R3:W-:Y:S02]  /*3230*/  STG.E desc[UR8][R10.64], R33 ;  /* 0x000000210a007986 */ /* 0x0007e4000c101908 */
.L_x_1827:
[----:B------:R-:W-:Y:S05]  /*3240*/  BSYNC B0 ;  /* 0x0000000000007941 */ /* 0x000fea0003800000 */
.L_x_1826:
[----:B------:R-:W-:Y:S05]  /*3250*/  @!P6 BRA `(.L_x_1828) ;  /* 0x000000000028e947 */ /* 0x000fea0003800000 */
[----:B------:R-:W-:Y:S01]  /*3260*/  FMUL.FTZ R7, R41, -1.4426950216293334961 ;  /* 0xbfb8aa3b29077820 */ /* 0x000fe20000410000 */
[----:B------:R-:W-:-:S05]  /*3270*/  FMUL.FTZ R9, R40, -1.4426950216293334961 ;  /* 0xbfb8aa3b28097820 */ /* 0x000fca0000410000 */
[----:B------:R-:W4:Y:S08]  /*3280*/  MUFU.EX2 R7, R7 ;  /* 0x0000000700077308 */ /* 0x000f300000000800 */
[----:B------:R-:W0:Y:S01]  /*3290*/  MUFU.EX2 R9, R9 ;  /* 0x0000000900097308 */ /* 0x000e220000000800 */
[----:B----4-:R-:W-:-:S07]  /*32a0*/  FADD.FTZ R8, R7, 1 ;  /* 0x3f80000007087421 */ /* 0x010fce0000010000 */
[----:B------:R-:W4:Y:S01]  /*32b0*/  MUFU.RCP R8, R8 ;  /* 0x0000000800087308 */ /* 0x000f220000001000 */
[----:B0123--:R-:W-:-:S07]  /*32c0*/  FADD.FTZ R10, R9, 1 ;  /* 0x3f800000090a7421 */ /* 0x00ffce0000010000 */
[----:B------:R-:W0:Y:S01]  /*32d0*/  MUFU.RCP R11, R10 ;  /* 0x0000000a000b7308 */ /* 0x000e220000001000 */
[----:B----4-:R-:W-:Y:S01]  /*32e0*/  FMUL.FTZ R41, R41, R8 ;  /* 0x0000000829297220 */ /* 0x010fe20000410000 */
[----:B0-----:R-:W-:-:S07]  /*32f0*/  FMUL.FTZ R40, R40, R11 ;  /* 0x0000000b28287220 */ /* 0x001fce0000410000 */
.L_x_1828:
        /* <DEDUP_REMOVED lines=13> */
.L_x_1830:
[----:B------:R-:W-:Y:S05]  /*33d0*/  BSYNC B0 ;  /* 0x0000000000007941 */ /* 0x000fea0003800000 */
.L_x_1829:
[----:B----4-:R-:W4:Y:S01]  /*33e0*/  LDC R8, c[0x0][0x10] ;  /* 0x00000400ff087b82 */ /* 0x010f220000000800 */
[----:B------:R-:W-:Y:S02]  /*33f0*/  IADD3 R2, R2, 0x1, RZ ;  /* 0x0000000102027810 */ /* 0x000fe40007ffe0ff */
[----:B----4-:R-:W-:-:S04]  /*3400*/  IADD3 R31, R8, R31, RZ ;  /* 0x0000001f081f7210 */ /* 0x010fc80007ffe0ff */
[----:B------:R-:W-:-:S13]  /*3410*/  ISETP.GE.AND P1, PT, R31, UR4, PT ;  /* 0x000000041f007c0c */ /* 0x000fda000bf26270 */
[----:B------:R-:W-:Y:S05]  /*3420*/  @!P1 BRA `(.L_x_1831) ;  /* 0xffffffcc008c9947 */ /* 0x000fea000383ffff */
[----:B------:R-:W-:Y:S05]  /*3430*/  EXIT ;  /* 0x000000000000794d */ /* 0x000fea0003800000 */
.L_x_1832:
        /* <DEDUP_REMOVED lines=12> */
.L_x_2330:


//--------------------- .text._Z35group_norm_nhwc_fwd_one_pass_kernelI11Fp16IOBf16WLi64ELi20ELi640EEv26Group_norm_nhwc_fwd_params --------------------------
	.section	.text._Z35group_norm_nhwc_fwd_one_pass_kernelI11Fp16IOBf16WLi64ELi20ELi640EEv26Group_norm_nhwc_fwd_params,"ax",@progbits
	.align	128
        .global         _Z35group_norm_nhwc_fwd_one_pass_kernelI11Fp16IOBf16WLi64ELi20ELi640EEv26Group_norm_nhwc_fwd_params
        .type           _Z35group_norm_nhwc_fwd_one_pass_kernelI11Fp16IOBf16WLi64ELi20ELi640EEv26Group_norm_nhwc_fwd_params,@function
        .size           _Z35group_norm_nhwc_fwd_one_pass_kernelI11Fp16IOBf16WLi64ELi20ELi640EEv26Group_norm_nhwc_fwd_params,(.L_x_2331 - _Z35group_norm_nhwc_fwd_one_pass_kernelI11Fp16IOBf16WLi64ELi20ELi640EEv26Group_norm_nhwc_fwd_params)
        .other          _Z35group_norm_nhwc_fwd_one_pass_kernelI11Fp16IOBf16WLi64ELi20ELi640EEv26Group_norm_nhwc_fwd_params,@"STO_CUDA_ENTRY STV_DEFAULT"
_Z35group_norm_nhwc_fwd_one_pass_kernelI11Fp16IOBf16WLi64ELi20ELi640EEv26Group_norm_nhwc_fwd_params:
.text._Z35group_norm_nhwc_fwd_one_pass_kernelI11Fp16IOBf16WLi64ELi20ELi640EEv26Group_norm_nhwc_fwd_params:
        /* <DEDUP_REMOVED lines=31> */
.L_x_1845:
        /* <DEDUP_REMOVED lines=142> */
.L_x_1834:
[----:B------:R-:W-:Y:S05]  /*0ad0*/  BSYNC B0 ;  /* 0x0000000000007941 */ /* 0x000fea0003800000 */
.L_x_1833:
        /* <DEDUP_REMOVED lines=28> */
.L_x_1837:
[----:B-1----:R-:W2:Y:S04]  /*0ca0*/  LDG.E.STRONG.GPU R6, desc[UR8][R4.64] ;  /* 0x0000000804067981 */ /* 0x002ea8000c1ef900 */
[----:B--2---:R-:W-:Y:S01]  /*0cb0*/  CCTL.IVALL ;  /* 0x00000000ff00798f */ /* 0x004fe20002000000 */
[----:B------:R-:W-:Y:S05]  /*0cc0*/  YIELD ;  /* 0x0000000000007946 */ /* 0x000fea0003800000 */
[----:B------:R-:W-:-:S13]  /*0cd0*/  ISETP.NE.AND P1, PT, R6, R9, PT ;  /* 0x000000090600720c */ /* 0x000fda0003f25270 */
[----:B------:R-:W-:Y:S05]  /*0ce0*/  @P1 BRA `(.L_x_1837) ;  /* 0xfffffffc00ec1947 */ /* 0x000fea000383ffff */
.L_x_1836:
        /* <DEDUP_REMOVED lines=11> */
.L_x_1839:
        /* <DEDUP_REMOVED lines=31> */
[-C--:B--2---:R-:W-:Y:S01]  /*0f90*/  @!P3 IMAD R15, R15, R8.reuse, RZ ;  /* 0x000000080f0fb224 */ /* 0x084fe200078e02ff */
        /* <DEDUP_REMOVED lines=31> */
.L_x_1838:
        /* <DEDUP_REMOVED lines=19> */
.L_x_1841:
[----:B------:R-:W-:Y:S05]  /*12c0*/  BSYNC B0 ;  /* 0x0000000000007941 */ /* 0x000fea0003800000 */
.L_x_1840:
        /* <DEDUP_REMOVED lines=32> */
.L_x_1835:
        /* <DEDUP_REMOVED lines=33> */
[--C-:B------:R-:W-:Y:S02]  /*16e0*/  HADD2.F32 R7, -RZ, R23.reuse.H1_H1 ;  /* 0x30000017ff077230 */ /* 0x100fe40000004100 */
[----:B------:R-:W-:Y:S02]  /*16f0*/  HADD2.F32 R23, -RZ, R23.H0_H0 ;  /* 0x20000017ff177230 */ /* 0x000fe40000004100 */
        /* <DEDUP_REMOVED lines=25> */
.L_x_1842:
        /* <DEDUP_REMOVED lines=14> */
.L_x_1844:
[----:B------:R-:W-:Y:S05]  /*1970*/  BSYNC B0 ;  /* 0x0000000000007941 */ /* 0x000fea0003800000 */
.L_x_1843:
[----:B------:R-:W1:Y:S01]  /*1980*/  LDC R4, c[0x0][0x10] ;  /* 0x00000400ff047b82 */ /* 0x000e620000000800 */
[----:B------:R-:W-:Y:S02]  /*1990*/  IADD3 R16, R16, 0x1, RZ ;  /* 0x0000000110107810 */ /* 0x000fe40007ffe0ff */
[----:B-1----:R-:W-:-:S04]  /*19a0*/  IADD3 R19, R4, R19, RZ ;  /* 0x0000001304137210 */ /* 0x002fc80007ffe0ff */
[----:B------:R-:W-:-:S13]  /*19b0*/  ISETP.GE.AND P1, PT, R19, UR4, PT ;  /* 0x0000000413007c0c */ /* 0x000fda000bf26270 */
[----:B------:R-:W-:Y:S05]  /*19c0*/  @!P1 BRA `(.L_x_1845) ;  /* 0xffffffe800089947 */ /* 0x000fea000383ffff */
[----:B------:R-:W-:Y:S05]  /*19d0*/  EXIT ;  /* 0x000000000000794d */ /* 0x000fea0003800000 */
.L_x_1846:
        /* <DEDUP_REMOVED lines=10> */
.L_x_2331:


//--------------------- .text._Z35group_norm_nhwc_fwd_one_pass_kernelI11Fp16IOBf16WLi128ELi20ELi640EEv26Group_norm_nhwc_fwd_params --------------------------
	.section	.text._Z35group_norm_nhwc_fwd_one_pass_kernelI11Fp16IOBf16WLi128ELi20ELi640EEv26Group_norm_nhwc_fwd_params,"ax",@progbits
	.align	128
        .global         _Z35group_norm_nhwc_fwd_one_pass_kernelI11Fp16IOBf16WLi128ELi20ELi640EEv26Group_norm_nhwc_fwd_params
        .type           _Z35group_norm_nhwc_fwd_one_pass_kernelI11Fp16IOBf16WLi128ELi20ELi640EEv26Group_norm_nhwc_fwd_params,@function
        .size           _Z35group_norm_nhwc_fwd_one_pass_kernelI11Fp16IOBf16WLi128ELi20ELi640EEv26Group_norm_nhwc_fwd_params,(.L_x_2332 - _Z35group_norm_nhwc_fwd_one_pass_kernelI11Fp16IOBf16WLi128ELi20ELi640EEv26Group_norm_nhwc_fwd_params)
        .other          _Z35group_norm_nhwc_fwd_one_pass_kernelI11Fp16IOBf16WLi128ELi20ELi640EEv26Group_norm_nhwc_fwd_params,@"STO_CUDA_ENTRY STV_DEFAULT"
_Z35group_norm_nhwc_fwd_one_pass_kernelI11Fp16IOBf16WLi128ELi20ELi640EEv26Group_norm_nhwc_fwd_params:
.text._Z35group_norm_nhwc_fwd_one_pass_kernelI11Fp16IOBf16WLi128ELi20ELi640EEv26Group_norm_nhwc_fwd_params:
        /* <DEDUP_REMOVED lines=31> */
.L_x_1862:
        /* <DEDUP_REMOVED lines=165> */
.L_x_1848:
[----:B------:R-:W-:Y:S05]  /*0c40*/  BSYNC B0 ;  /* 0x0000000000007941 */ /* 0x000fea0003800000 */
.L_x_1847:
        /* <DEDUP_REMOVED lines=28> */
.L_x_1851:
[----:B-1----:R-:W2:Y:S04]  /*0e10*/  LDG.E.STRONG.GPU R6, desc[UR8][R4.64] ;  /* 0x0000000804067981 */ /* 0x002ea8000c1ef900 */
[----:B--2---:R-:W-:Y:S01]  /*0e20*/  CCTL.IVALL ;  /* 0x00000000ff00798f */ /* 0x004fe20002000000 */
[----:B------:R-:W-:Y:S05]  /*0e30*/  YIELD ;  /* 0x0000000000007946 */ /* 0x000fea0003800000 */
[----:B------:R-:W-:-:S13]  /*0e40*/  ISETP.NE.AND P1, PT, R6, R9, PT ;  /* 0x000000090600720c */ /* 0x000fda0003f25270 */
[----:B------:R-:W-:Y:S05]  /*0e50*/  @P1 BRA `(.L_x_1851) ;  /* 0xfffffffc00ec1947 */ /* 0x000fea000383ffff */
.L_x_1850:
        /* <DEDUP_REMOVED lines=11> */
.L_x_1853:
        /* <DEDUP_REMOVED lines=63> */
.L_x_1852:
        /* <DEDUP_REMOVED lines=19> */
.L_x_1855:
[----:B------:R-:W-:Y:S05]  /*1430*/  BSYNC B0 ;  /* 0x0000000000007941 */ /* 0x000fea0003800000 */
.L_x_1854:
[----:B------:R-:W-:Y:S05]  /*1440*/  @!P3 BRA `(.L_x_1849) ;  /* 0x000000000080b947 */ /* 0x000fea0003800000 */
[C---:B------:R-:W-:Y:S02]  /*1450*/  IADD3 R4, R11.reuse, 0x1, RZ ;  /* 0x000000010b047810 */ /* 0x040fe40007ffe0ff */
[----:B------:R-:W-:Y:S02]  /*1460*/  IADD3 R12, R11, 0x2, RZ ;  /* 0x000000020b0c7810 */ /* 0x000fe40007ffe0ff */
[----:B------:R-:W-:Y:S02]  /*1470*/  ISETP.EQ.OR P3, PT, R4, UR7, P2 ;  /* 0x0000000704007c0c */ /* 0x000fe40009762670 */
[----:B------:R-:W-:Y:S02]  /*1480*/  LOP3.LUT R5, R10, 0x3, RZ, 0xc0, !PT ;  /* 0x000000030a057812 */ /* 0x000fe400078ec0ff */
[----:B------:R-:W-:-:S04]  /*1490*/  ISETP.EQ.OR P1, PT, R12, UR7, P2 ;  /* 0x000000070c007c0c */ /* 0x000fc80009722670 */
[----:B------:R-:W-:-:S05]  /*14a0*/  ISETP.EQ.OR P1, PT, R5, 0x2, P1 ;  /* 0x000000020500780c */ /* 0x000fca0000f22670 */
[----:B------:R-:W1:Y:S01]  /*14b0*/  @!P3 S2R R13, SR_CTAID.Y ;  /* 0x00000000000db919 */ /* 0x000e620000002600 */
        /* <DEDUP_REMOVED lines=25> */
.L_x_1849:
        /* <DEDUP_REMOVED lines=18> */
[----:B------:R-:W-:Y:S01]  /*1770*/  @!P1 STG.E.64 desc[UR8][R10.64], R6 ;  /* 0x000000060a009986 */ /* 0x000fe2000c101b08 */
[----:B------:R-:W-:Y:S06]  /*1780*/  BAR.SYNC.DEFER_BLOCKING 0x0 ;  /* 0x0000000000007b1d */ /* 0x000fec0000010000 */
[----:B------:R-:W2:Y:S04]  /*1790*/  LDG.E.U16 R3, desc[UR8][R8.64] ;  /* 0x0000000808037981 */ /* 0x000ea8000c1e1500 */
[----:B------:R-:W3:Y:S04]  /*17a0*/  LDG.E.U16 R15, desc[UR8][R4.64] ;  /* 0x00000008040f7981 */ /* 0x000ee8000c1e1500 */
[----:B------:R1:W4:Y:S04]  /*17b0*/  LDG.E.U16 R14, desc[UR8][R8.64+0x2] ;  /* 0x00000208080e7981 */ /* 0x000328000c1e1500 */
[----:B------:R5:W4:Y:S04]  /*17c0*/  LDG.E.U16 R25, desc[UR8][R4.64+0x2] ;  /* 0x0000020804197981 */ /* 0x000b28000c1e1500 */
[----:B------:R-:W0:Y:S02]  /*17d0*/  LDS.64 R12, [UR5+0xc0] ;  /* 0x0000c005ff0c7984 */ /* 0x000e240008000a00 */
[----:B0-----:R-:W-:-:S04]  /*17e0*/  FMUL.FTZ R12, R12, UR6 ;  /* 0x000000060c0c7c20 */ /* 0x001fc80008410000 */
[----:B------:R-:W-:-:S04]  /*17f0*/  FMUL.FTZ R6, R12, R12 ;  /* 0x0000000c0c067220 */ /* 0x000fc80000410000 */
[----:B------:R-:W-:-:S05]  /*1800*/  FFMA.FTZ R13, R13, UR6, -R6 ;  /* 0x000000060d0d7c23 */ /* 0x000fca0008010806 */
[----:B------:R-:W-:-:S13]  /*1810*/  FSETP.GTU.FTZ.AND P1, PT, R13, RZ, PT ;  /* 0x000000ff0d00720b */ /* 0x000fda0003f3c000 */
[----:B------:R-:W0:Y:S01]  /*1820*/  @P1 LDC R6, c[0x0][0x238] ;  /* 0x00008e00ff061b82 */ /* 0x000e220000000800 */
[--C-:B------:R-:W-:Y:S02]  /*1830*/  HADD2.F32 R7, -RZ, R17.reuse.H0_H0 ;  /* 0x20000011ff077230 */ /* 0x100fe40000004100 */
[----:B------:R-:W-:Y:S02]  /*1840*/  HADD2.F32 R17, -RZ, R17.H1_H1 ;  /* 0x30000011ff117230 */ /* 0x000fe40000004100 */
[--C-:B------:R-:W-:Y:S02]  /*1850*/  HADD2.F32 R11, -RZ, R16.reuse.H1_H1 ;  /* 0x30000010ff0b7230 */ /* 0x100fe40000004100 */
[----:B-1----:R-:W-:Y:S02]  /*1860*/  HADD2.F32 R9, -RZ, R16.H0_H0 ;  /* 0x20000010ff097230 */ /* 0x002fe40000004100 */
[----:B0-----:R-:W-:Y:S01]  /*1870*/  @P1 FADD.FTZ R13, R13, R6 ;  /* 0x000000060d0d1221 */ /* 0x001fe20000010000 */
[----:B------:R-:W-:-:S06]  /*1880*/  MOV R6, 0x3f800000 ;  /* 0x3f80000000067802 */ /* 0x000fcc0000000f00 */
[----:B------:R-:W0:Y:S01]  /*1890*/  @P1 MUFU.RSQ R6, R13 ;  /* 0x0000000d00061308 */ /* 0x000e220000001400 */
[----:B------:R-:W-:Y:S01]  /*18a0*/  ISETP.NE.AND P1, PT, RZ, UR10, PT ;  /* 0x0000000aff007c0c */ /* 0x000fe2000bf25270 */
[--C-:B-----5:R-:W-:Y:S01]  /*18b0*/  FADD.FTZ R5, R7, -R12.reuse ;  /* 0x8000000c07057221 */ /* 0x120fe20000010000 */
[--C-:B------:R-:W-:Y:S01]  /*18c0*/  FADD.FTZ R7, R17, -R12.reuse ;  /* 0x8000000c11077221 */ /* 0x100fe20000010000 */
[--C-:B------:R-:W-:Y:S01]  /*18d0*/  FADD.FTZ R17, R11, -R12.reuse ;  /* 0x8000000c0b117221 */ /* 0x100fe20000010000 */
[----:B------:R-:W-:Y:S02]  /*18e0*/  FADD.FTZ R9, R9, -R12 ;  /* 0x8000000c09097221 */ /* 0x000fe40000010000 */
[-C--:B0-----:R-:W-:Y:S01]  /*18f0*/  FMUL.FTZ R7, R7, R6.reuse ;  /* 0x0000000607077220 */ /* 0x081fe20000410000 */
[-C--:B------:R-:W-:Y:S01]  /*1900*/  FMUL.FTZ R17, R17, R6.reuse ;  /* 0x0000000611117220 */ /* 0x080fe20000410000 */
[-C--:B------:R-:W-:Y:S01]  /*1910*/  FMUL.FTZ R4, R5, R6.reuse ;  /* 0x0000000605047220 */ /* 0x080fe20000410000 */
[----:B------:R-:W-:Y:S01]  /*1920*/  FMUL.FTZ R6, R9, R6 ;  /* 0x0000000609067220 */ /* 0x000fe20000410000 */
[----:B------:R-:W-:-:S02]  /*1930*/  IADD3 R9, R22, 0x40, RZ ;  /* 0x0000004016097810 */ /* 0x000fc40007ffe0ff */
[----:B--2---:R-:W-:Y:S02]  /*1940*/  SHF.L.U32 R11, R3, 0x10, RZ ;  /* 0x00000010030b7819 */ /* 0x004fe400000006ff */
[----:B---3--:R-:W-:Y:S02]  /*1950*/  SHF.L.U32 R15, R15, 0x10, RZ ;  /* 0x000000100f0f7819 */ /* 0x008fe400000006ff */
[----:B----4-:R-:W-:Y:S02]  /*1960*/  SHF.L.U32 R14, R14, 0x10, RZ ;  /* 0x000000100e0e7819 */ /* 0x010fe400000006ff */
[----:B------:R-:W-:Y:S01]  /*1970*/  SHF.L.U32 R25, R25, 0x10, RZ ;  /* 0x0000001019197819 */ /* 0x000fe200000006ff */
[C-C-:B------:R-:W-:Y:S01]  /*1980*/  FFMA.FTZ R3, R11.reuse, R6, R15.reuse ;  /* 0x000000060b037223 */ /* 0x140fe2000001000f */
[----:B------:R-:W-:-:S03]  /*1990*/  FFMA.FTZ R11, R11, R4, R15 ;  /* 0x000000040b0b7223 */ /* 0x000fc6000001000f */
        /* <DEDUP_REMOVED lines=13> */
.L_x_1856:
        /* <DEDUP_REMOVED lines=15> */
.L_x_1858:
[----:B------:R-:W-:Y:S05]  /*1b60*/  BSYNC B0 ;  /* 0x0000000000007941 */ /* 0x000fea0003800000 */
.L_x_1857:
        /* <DEDUP_REMOVED lines=11> */
.L_x_1859:
        /* <DEDUP_REMOVED lines=19> */
.L_x_1861:
[----:B------:R-:W-:Y:S05]  /*1d50*/  BSYNC B0 ;  /* 0x0000000000007941 */ /* 0x000fea0003800000 */
.L_x_1860:
[----:B------:R-:W1:Y:S01]  /*1d60*/  LDC R4, c[0x0][0x10] ;  /* 0x00000400ff047b82 */ /* 0x000e620000000800 */
[----:B------:R-:W-:Y:S02]  /*1d70*/  IADD3 R18, R18, 0x1, RZ ;  /* 0x0000000112127810 */ /* 0x000fe40007ffe0ff */
[----:B-1----:R-:W-:-:S04]  /*1d80*/  IADD3 R23, R4, R23, RZ ;  /* 0x0000001704177210 */ /* 0x002fc80007ffe0ff */
[----:B------:R-:W-:-:S13]  /*1d90*/  ISETP.GE.AND P1, PT, R23, UR4, PT ;  /* 0x0000000417007c0c */ /* 0x000fda000bf26270 */
[----:B------:R-:W-:Y:S05]  /*1da0*/  @!P1 BRA `(.L_x_1862) ;  /* 0xffffffe400109947 */ /* 0x000fea000383ffff */
[----:B------:R-:W-:Y:S05]  /*1db0*/  EXIT ;  /* 0x000000000000794d */ /* 0x000fea0003800000 */
.L_x_1863:
        /* <DEDUP_REMOVED lines=12> */
.L_x_2332:


//--------------------- .text._Z35group_norm_nhwc_fwd_one_pass_kernelI11Fp16IOBf16WLi256ELi20ELi640EEv26Group_norm_nhwc_fwd_params --------------------------
	.section	.text._Z35group_norm_nhwc_fwd_one_pass_kernelI11Fp16IOBf16WLi256ELi20ELi640EEv26Group_norm_nhwc_fwd_params,"ax",@progbits
	.align	128
        .global         _Z35group_norm_nhwc_fwd_one_pass_kernelI11Fp16IOBf16WLi256ELi20ELi640EEv26Group_norm_nhwc_fwd_params
        .type           _Z35group_norm_nhwc_fwd_one_pass_kernelI11Fp16IOBf16WLi256ELi20ELi640EEv26Group_norm_nhwc_fwd_params,@function
        .size           _Z35group_norm_nhwc_fwd_one_pass_kernelI11Fp16IOBf16WLi256ELi20ELi640EEv26Group_norm_nhwc_fwd_params,(.L_x_2333 - _Z35group_norm_nhwc_fwd_one_pass_kernelI11Fp16IOBf16WLi256ELi20ELi640EEv26Group_norm_nhwc_fwd_params)
        .other          _Z35group_norm_nhwc_fwd_one_pass_kernelI11Fp16IOBf16WLi256ELi20ELi640EEv26Group_norm_nhwc_fwd_params,@"STO_CUDA_ENTRY STV_DEFAULT"
_Z35group_norm_nhwc_fwd_one_pass_kernelI11Fp16IOBf16WLi256ELi20ELi640EEv26Group_norm_nhwc_fwd_params:
.text._Z35group_norm_nhwc_fwd_one_pass_kernelI11Fp16IOBf16WLi256ELi20ELi640EEv26Group_norm_nhwc_fwd_params:
        /* <DEDUP_REMOVED lines=34> */
.L_x_1885:
        /* <DEDUP_REMOVED lines=208> */
.L_x_1865:
[----:B------:R-:W-:Y:S05]  /*0f20*/  BSYNC B0 ;  /* 0x0000000000007941 */ /* 0x000fea0003800000 */
.L_x_1864:
        /* <DEDUP_REMOVED lines=28> */
.L_x_1868:
[----:B-1----:R-:W2:Y:S04]  /*10f0*/  LDG.E.STRONG.GPU R14, desc[UR8][R12.64] ;  /* 0x000000080c0e7981 */ /* 0x002ea8000c1ef900 */
[----:B--2---:R-:W-:Y:S01]  /*1100*/  CCTL.IVALL ;  /* 0x00000000ff00798f */ /* 0x004fe20002000000 */
[----:B------:R-:W-:Y:S05]  /*1110*/  YIELD ;  /* 0x0000000000007946 */ /* 0x000fea0003800000 */
[----:B------:R-:W-:-:S13]  /*1120*/  ISETP.NE.AND P1, PT, R14, R17, PT ;  /* 0x000000110e00720c */ /* 0x000fda0003f25270 */
[----:B------:R-:W-:Y:S05]  /*1130*/  @P1 BRA `(.L_x_1868) ;  /* 0xfffffffc00ec1947 */ /* 0x000fea000383ffff */
.L_x_1867:
        /* <DEDUP_REMOVED lines=11> */
.L_x_1870:
        /* <DEDUP_REMOVED lines=63> */
.L_x_1869:
        /* <DEDUP_REMOVED lines=19> */
.L_x_1872:
[----:B------:R-:W-:Y:S05]  /*1710*/  BSYNC B0 ;  /* 0x0000000000007941 */ /* 0x000fea0003800000 */
.L_x_1871:
        /* <DEDUP_REMOVED lines=32> */
.L_x_1866:
[----:B------:R-:W-:Y:S01]  /*1920*/  ULDC.64 UR12, c[0x0][0x218] ;  /* 0x00008600000c7ab9 */ /* 0x000fe20000000a00 */
[----:B------:R-:W-:Y:S01]  /*1930*/  LOP3.LUT P1, RZ, R6, UR7, RZ, 0xfc, !PT ;  /* 0x0000000706ff7c12 */ /* 0x000fe2000f82fcff */
[----:B------:R-:W2:Y:S01]  /*1940*/  S2UR UR6, SR_CgaCtaId ;  /* 0x00000000000679c3 */ /* 0x000ea20000008800 */
[----:B------:R-:W-:Y:S01]  /*1950*/  ISETP.EQ.U32.AND P3, PT, RZ, UR12, PT ;  /* 0x0000000cff007c0c */ /* 0x000fe2000bf62070 */
[----:B------:R-:W-:Y:S01]  /*1960*/  UMOV UR5, 0x400 ;  /* 0x0000040000057882 */ /* 0x000fe20000000000 */
[----:B-1----:R-:W-:Y:S02]  /*1970*/  IADD3 R23, R31, R2, RZ ;  /* 0x000000021f177210 */ /* 0x002fe40007ffe0ff */
[----:B------:R-:W-:-:S03]  /*1980*/  ISETP.EQ.OR.EX P1, PT, RZ, UR13, P1, P3 ;  /* 0x0000000dff007c0c */ /* 0x000fc60008f22730 */
[----:B------:R-:W1:Y:S08]  /*1990*/  LDC.64 R16, c[0x0][0x228] ;  /* 0x00008a00ff107b82 */ /* 0x000e700000000a00 */
[----:B------:R-:W3:Y:S01]  /*19a0*/  LDC.64 R14, c[0x0][0x230] ;  /* 0x00008c00ff0e7b82 */ /* 0x000ee20000000a00 */
[----:B------:R-:W-:Y:S02]  /*19b0*/  HADD2.F32 R39, -RZ, R10.H1_H1 ;  /* 0x3000000aff277230 */ /* 0x000fe40000004100 */
[----:B------:R-:W-:-:S02]  /*19c0*/  HADD2.F32 R41, -RZ, R8.H0_H0 ;  /* 0x20000008ff297230 */ /* 0x000fc40000004100 */
[----:B------:R-:W-:Y:S01]  /*19d0*/  HADD2.F32 R43, -RZ, R8.H1_H1 ;  /* 0x30000008ff2b7230 */ /* 0x000fe20000004100 */
[----:B------:R-:W-:Y:S01]  /*19e0*/  ISETP.NE.AND P4, PT, RZ, UR10, PT ;  /* 0x0000000aff007c0c */ /* 0x000fe2000bf85270 */
[----:B------:R-:W-:Y:S01]  /*19f0*/  ULDC.64 UR12, c[0x0][0x278] ;  /* 0x00009e00000c7ab9 */ /* 0x000fe20000000a00 */
        /* <DEDUP_REMOVED lines=21> */
[--C-:B------:R-:W-:Y:S02]  /*1b50*/  HADD2.F32 R13, -RZ, R11.reuse.H0_H0 ;  /* 0x2000000bff0d7230 */ /* 0x100fe40000004100 */
[----:B-1----:R-:W-:Y:S02]  /*1b60*/  HADD2.F32 R15, -RZ, R11.H1_H1 ;  /* 0x3000000bff0f7230 */ /* 0x002fe40000004100 */
[--C-:B------:R-:W-:Y:S02]  /*1b70*/  HADD2.F32 R17, -RZ, R0.reuse.H0_H0 ;  /* 0x20000000ff117230 */ /* 0x100fe40000004100 */
[----:B------:R-:W-:Y:S02]  /*1b80*/  HADD2.F32 R19, -RZ, R0.H1_H1 ;  /* 0x30000000ff137230 */ /* 0x000fe40000004100 */
[----:B------:R-:W-:Y:S01]  /*1b90*/  FADD.FTZ R11, R13, -R22 ;  /* 0x800000160d0b7221 */ /* 0x000fe20000010000 */
[----:B------:R-:W-:-:S02]  /*1ba0*/  HADD2.F32 R21, -RZ, R10.H0_H0 ;  /* 0x2000000aff157230 */ /* 0x000fc40000004100 */
[----:B0-----:R-:W-:Y:S01]  /*1bb0*/  @P1 FADD.FTZ R23, R23, R12 ;  /* 0x0000000c17171221 */ /* 0x001fe20000010000 */
[----:B------:R-:W-:-:S06]  /*1bc0*/  MOV R12, 0x3f800000 ;  /* 0x3f800000000c7802 */ /* 0x000fcc0000000f00 */
[----:B------:R0:W1:Y:S01]  /*1bd0*/  @P1 MUFU.RSQ R12, R23 ;  /* 0x00000017000c1308 */ /* 0x0000620000001400 */
[--C-:B------:R-:W-:Y:S01]  /*1be0*/  FADD.FTZ R13, R15, -R22.reuse ;  /* 0x800000160f0d7221 */ /* 0x100fe20000010000 */
[--C-:B------:R-:W-:Y:S01]  /*1bf0*/  FADD.FTZ R15, R17, -R22.reuse ;  /* 0x80000016110f7221 */ /* 0x100fe20000010000 */
[--C-:B------:R-:W-:Y:S01]  /*1c00*/  FADD.FTZ R17, R19, -R22.reuse ;  /* 0x8000001613117221 */ /* 0x100fe20000010000 */
[--C-:B------:R-:W-:Y:S01]  /*1c10*/  FADD.FTZ R19, R21, -R22.reuse ;  /* 0x8000001615137221 */ /* 0x100fe20000010000 */
[--C-:B------:R-:W-:Y:S01]  /*1c20*/  FADD.FTZ R21, R39, -R22.reuse ;  /* 0x8000001627157221 */ /* 0x100fe20000010000 */
[--C-:B------:R-:W-:Y:S01]  /*1c30*/  FADD.FTZ R39, R43, -R22.reuse ;  /* 0x800000162b277221 */ /* 0x100fe20000010000 */
[----:B0-----:R-:W-:Y:S01]  /*1c40*/  FADD.FTZ R23, R41, -R22 ;  /* 0x8000001629177221 */ /* 0x001fe20000010000 */
[----:B------:R-:W-:Y:S02]  /*1c50*/  ISETP.GE.U32.AND P2, PT, R28, UR12, PT ;  /* 0x0000000c1c007c0c */ /* 0x000fe4000bf46070 */
[----:B------:R-:W-:-:S02]  /*1c60*/  ISETP.GE.U32.AND P3, PT, R27, UR12, PT ;  /* 0x0000000c1b007c0c */ /* 0x000fc4000bf66070 */
[----:B------:R-:W-:Y:S01]  /*1c70*/  ISETP.GE.U32.AND P1, PT, R26, UR12, PT ;  /* 0x0000000c1a007c0c */ /* 0x000fe2000bf26070 */
        /* <DEDUP_REMOVED lines=8> */
[----:B------:R-:W-:Y:S02]  /*1d00*/  ISETP.GE.AND.EX P2, PT, R7, UR13, PT, P2 ;  /* 0x0000000d07007c0c */ /* 0x000fe4000bf46320 */
[----:B------:R-:W-:-:S02]  /*1d10*/  ISETP.GE.AND.EX P3, PT, R5, UR13, PT, P3 ;  /* 0x0000000d05007c0c */ /* 0x000fc4000bf66330 */
[----:B------:R-:W-:Y:S02]  /*1d20*/  ISETP.GE.AND.EX P1, PT, R3, UR13, PT, P1 ;  /* 0x0000000d03007c0c */ /* 0x000fe4000bf26310 */
[C---:B------:R-:W-:Y:S02]  /*1d30*/  ISETP.GT.U32.OR P2, PT, R6.reuse, 0x27f, P2 ;  /* 0x0000027f0600780c */ /* 0x040fe40001744470 */
[C---:B------:R-:W-:Y:S02]  /*1d40*/  ISETP.GT.U32.OR P3, PT, R6.reuse, 0x27f, P3 ;  /* 0x0000027f0600780c */ /* 0x040fe40001f64470 */
[----:B------:R-:W-:Y:S02]  /*1d50*/  ISETP.GT.U32.OR P1, PT, R6, 0x27f, P1 ;  /* 0x0000027f0600780c */ /* 0x000fe40000f24470 */
[----:B--2---:R-:W-:Y:S02]  /*1d60*/  SHF.L.U32 R12, R37, 0x10, RZ ;  /* 0x00000010250c7819 */ /* 0x004fe400000006ff */
[----:B---3--:R-:W-:-:S02]  /*1d70*/  SHF.L.U32 R36, R36, 0x10, RZ ;  /* 0x0000001024247819 */ /* 0x008fc400000006ff */
[----:B----4-:R-:W-:Y:S02]  /*1d80*/  SHF.L.U32 R0, R2, 0x10, RZ ;  /* 0x0000001002007819 */ /* 0x010fe400000006ff */
[----:B-----5:R-:W-:-:S03]  /*1d90*/  SHF.L.U32 R37, R38, 0x10, RZ ;  /* 0x0000001026257819 */ /* 0x020fc600000006ff */
[C-C-:B------:R-:W-:Y:S01]  /*1da0*/  FFMA.FTZ R14, R36.reuse, R13, R0.reuse ;  /* 0x0000000d240e7223 */ /* 0x140fe20000010000 */
        /* <DEDUP_REMOVED lines=18> */
.L_x_1873:
        /* <DEDUP_REMOVED lines=14> */
.L_x_1875:
[----:B------:R-:W-:Y:S05]  /*1fb0*/  BSYNC B0 ;  /* 0x0000000000007941 */ /* 0x000fea0003800000 */
.L_x_1874:
        /* <DEDUP_REMOVED lines=11> */
.L_x_1876:
        /* <DEDUP_REMOVED lines=14> */
.L_x_1878:
[----:B------:R-:W-:Y:S05]  /*2150*/  BSYNC B0 ;  /* 0x0000000000007941 */ /* 0x000fea0003800000 */
.L_x_1877:
        /* <DEDUP_REMOVED lines=11> */
.L_x_1879:
        /* <DEDUP_REMOVED lines=14> */
.L_x_1881:
[----:B------:R-:W-:Y:S05]  /*22f0*/  BSYNC B0 ;  /* 0x0000000000007941 */ /* 0x000fea0003800000 */
.L_x_1880:
        /* <DEDUP_REMOVED lines=11> */
.L_x_1882:
        /* <DEDUP_REMOVED lines=13> */
.L_x_1884:
[----:B------:R-:W-:Y:S05]  /*2480*/  BSYNC B0 ;  /* 0x0000000000007941 */ /* 0x000fea0003800000 */
.L_x_1883:
[----:B---3--:R-:W3:Y:S01]  /*2490*/  LDC R3, c[0x0][0x10] ;  /* 0x00000400ff037b82 */ /* 0x008ee20000000800 */
[----:B------:R-:W-:Y:S02]  /*24a0*/  IADD3 R24, R24, 0x1, RZ ;  /* 0x0000000118187810 */ /* 0x000fe40007ffe0ff */
[----:B---3--:R-:W-:-:S04]  /*24b0*/  IADD3 R30, R3, R30, RZ ;  /* 0x0000001e031e7210 */ /* 0x008fc80007ffe0ff */
[----:B------:R-:W-:-:S13]  /*24c0*/  ISETP.GE.AND P1, PT, R30, UR4, PT ;  /* 0x000000041e007c0c */ /* 0x000fda000bf26270 */
[----:B------:R-:W-:Y:S05]  /*24d0*/  @!P1 BRA `(.L_x_1885) ;  /* 0xffffffdc00509947 */ /* 0x000fea000383ffff */
[----:B------:R-:W-:Y:S05]  /*24e0*/  EXIT ;  /* 0x000000000000794d */ /* 0x000fea0003800000 */
.L_x_1886:
        /* <DEDUP_REMOVED lines=9> */
.L_x_2333:


//--------------------- .text._Z35group_norm_nhwc_fwd_one_pass_kernelI11Fp16IOBf16WLi512ELi20ELi640EEv26Group_norm_nhwc_fwd_params --------------------------
	.section	.text._Z35group_norm_nhwc_fwd_one_pass_kernelI11Fp16IOBf16WLi512ELi20ELi640EEv26Group_norm_nhwc_fwd_params,"ax",@progbits
	.align	128
        .global         _Z35group_norm_nhwc_fwd_one_pass_kernelI11Fp16IOBf16WLi512ELi20ELi640EEv26Group_norm_nhwc_fwd_params
        .type           _Z35group_norm_nhwc_fwd_one_pass_kernelI11Fp16IOBf16WLi512ELi20ELi640EEv26Group_norm_nhwc_fwd_params,@function
        .size           _Z35group_norm_nhwc_fwd_one_pass_kernelI11Fp16IOBf16WLi512ELi20ELi640EEv26Group_norm_nhwc_fwd_params,(.L_x_2334 - _Z35group_norm_nhwc_fwd_one_pass_kernelI11Fp16IOBf16WLi512ELi20ELi640EEv26Group_norm_nhwc_fwd_params)
        .other          _Z35group_norm_nhwc_fwd_one_pass_kernelI11Fp16IOBf16WLi512ELi20ELi640EEv26Group_norm_nhwc_fwd_params,@"STO_CUDA_ENTRY STV_DEFAULT"
_Z35group_norm_nhwc_fwd_one_pass_kernelI11Fp16IOBf16WLi512ELi20ELi640EEv26Group_norm_nhwc_fwd_params:
.text._Z35group_norm_nhwc_fwd_one_pass_kernelI11Fp16IOBf16WLi512ELi20ELi640EEv26Group_norm_nhwc_fwd_params:
        /* <DEDUP_REMOVED lines=38> */
.L_x_1920:
[----:B012---:R-:W0:Y:S01]  /*0260*/  LDC R13, c[0x0][0x288] ;  /* 0x0000a200ff0d7b82 */ /* 0x007e220000000800 */
[----:B---3--:R-:W-:Y:S01]  /*0270*/  IABS R11, R32 ;  /* 0x00000020000b7213 */ /* 0x008fe20000000000 */
[----:B------:R-:W-:Y:S01]  /*0280*/  ULDC.64 UR14, c[0x0][0x278] ;  /* 0x00009e00000e7ab9 */ /* 0x000fe20000000a00 */
[----:B------:R-:W-:Y:S01]  /*0290*/  SHF.R.S32.HI R21, RZ, 0x1f, R26 ;  /* 0x0000001fff157819 */ /* 0x000fe2000001141a */
[----:B------:R-:W-:Y:S01]  /*02a0*/  ULDC.64 UR12, c[0x0][0x280] ;  /* 0x0000a000000c7ab9 */ /* 0x000fe20000000a00 */
[----:B------:R-:W-:Y:S02]  /*02b0*/  ISETP.GE.U32.AND P5, PT, R27, UR14, PT ;  /* 0x0000000e1b007c0c */ /* 0x000fe4000bfa6070 */
[----:B------:R-:W-:Y:S01]  /*02c0*/  ISETP.GE.U32.AND P4, PT, R26, UR14, PT ;  /* 0x0000000e1a007c0c */ /* 0x000fe2000bf86070 */
[----:B------:R-:W1:Y:S01]  /*02d0*/  @P0 LDC.64 R16, c[0x0][0x270] ;  /* 0x00009c00ff100b82 */ /* 0x000e620000000a00 */
[----:B------:R-:W-:Y:S02]  /*02e0*/  SHF.R.S32.HI R29, RZ, 0x1f, R25 ;  /* 0x0000001fff1d7819 */ /* 0x000fe40000011419 */
[----:B------:R-:W-:-:S04]  /*02f0*/  ISETP.GE.AND.EX P4, PT, R21, UR15, PT, P4 ;  /* 0x0000000f15007c0c */ /* 0x000fc8000bf86340 */
[----:B------:R-:W-:Y:S01]  /*0300*/  ISETP.GT.U32.OR P4, PT, R5, 0x27f, P4 ;  /* 0x0000027f0500780c */ /* 0x000fe20002784470 */
[----:B------:R-:W2:Y:S01]  /*0310*/  @P0 LDC.64 R14, c[0x0][0x220] ;  /* 0x00008800ff0e0b82 */ /* 0x000ea20000000a00 */
[----:B0-----:R-:W-:-:S04]  /*0320*/  IABS R10, R13 ;  /* 0x0000000d000a7213 */ /* 0x001fc80000000000 */
[----:B----4-:R-:W0:Y:S01]  /*0330*/  I2F.RP R8, R10 ;  /* 0x0000000a00087306 */ /* 0x010e220000209400 */
        /* <DEDUP_REMOVED lines=17> */
[----:B------:R-:W-:Y:S02]  /*0450*/  ISETP.GE.U32.AND P1, PT, R7, R10, PT ;  /* 0x0000000a0700720c */ /* 0x000fe40003f26070 */
[----:B------:R-:W-:Y:S02]  /*0460*/  ISETP.NE.AND P2, PT, R13, RZ, PT ;  /* 0x000000ff0d00720c */ /* 0x000fe40003f45270 */
[----:B------:R-:W-:-:S04]  /*0470*/  SHF.R.S32.HI R7, RZ, 0x1f, R27 ;  /* 0x0000001fff077819 */ /* 0x000fc8000001141b */
[----:B------:R-:W-:-:S04]  /*0480*/  ISETP.GE.AND.EX P5, PT, R7, UR15, PT, P5 ;  /* 0x0000000f07007c0c */ /* 0x000fc8000bfa6350 */
[----:B------:R-:W-:Y:S02]  /*0490*/  ISETP.GT.U32.OR P5, PT, R5, 0x27f, P5 ;  /* 0x0000027f0500780c */ /* 0x000fe40002fa4470 */
[----:B------:R-:W-:-:S04]  /*04a0*/  @P1 IADD3 R9, R9, 0x1, RZ ;  /* 0x0000000109091810 */ /* 0x000fc80007ffe0ff */
        /* <DEDUP_REMOVED lines=33> */
[----:B------:R-:W-:Y:S01]  /*06c0*/  ISETP.GT.U32.OR P3, PT, R5, 0x27f, P3 ;  /* 0x0000027f0500780c */ /* 0x000fe20001f64470 */
[----:B-1----:R-:W-:Y:S01]  /*06d0*/  @!P4 IMAD R21, R21, R12, RZ ;  /* 0x0000000c1515c224 */ /* 0x002fe200078e02ff */
[----:B------:R-:W-:Y:S02]  /*06e0*/  @P0 LEA.HI.X R39, R18, R15, R19, 0x1, P1 ;  /* 0x0000000f12270211 */ /* 0x000fe400008f0c13 */
[----:B------:R-:W-:Y:S02]  /*06f0*/  @!P5 IADD3 R35, R17, R35, RZ ;  /* 0x000000231123d210 */ /* 0x000fe40007ffe0ff */
[----:B------:R-:W-:Y:S01]  /*0700*/  SHF.R.S32.HI R19, RZ, 0x1f, R24 ;  /* 0x0000001fff137819 */ /* 0x000fe20000011418 */
[----:B------:R-:W1:Y:S01]  /*0710*/  @!P2 LDC.64 R14, c[0x0][0x270] ;  /* 0x00009c00ff0eab82 */ /* 0x000e620000000a00 */
[----:B---3--:R-:W-:-:S02]  /*0720*/  @!P5 LEA R40, P6, R16, R10, 0x1 ;  /* 0x0000000a1028d211 */ /* 0x008fc400078c08ff */
[----:B------:R-:W-:Y:S02]  /*0730*/  ISETP.GE.U32.AND P1, PT, R24, UR14, PT ;  /* 0x0000000e18007c0c */ /* 0x000fe4000bf26070 */
[----:B------:R-:W-:Y:S01]  /*0740*/  @!P5 LEA.HI.X R41, R16, R11, R35, 0x1, P6 ;  /* 0x0000000b1029d211 */ /* 0x000fe200030f0c23 */
[C---:B------:R-:W-:Y:S01]  /*0750*/  @!P4 IMAD R35, R26.reuse, R13, R21 ;  /* 0x0000000d1a23c224 */ /* 0x040fe200078e0215 */
[----:B------:R-:W-:Y:S01]  /*0760*/  @!P4 MOV R10, R42 ;  /* 0x0000002a000ac202 */ /* 0x000fe20000000f00 */
[----:B------:R-:W2:Y:S01]  /*0770*/  @!P2 LDC.64 R16, c[0x0][0x220] ;  /* 0x00008800ff10ab82 */ /* 0x000ea20000000a00 */
[----:B------:R-:W-:Y:S02]  /*0780*/  @!P4 MOV R11, R45 ;  /* 0x0000002d000bc202 */ /* 0x000fe40000000f00 */
[----:B------:R-:W-:Y:S02]  /*0790*/  CS2R R20, SRZ ;  /* 0x0000000000147805 */ /* 0x000fe4000001ff00 */
[----:B------:R-:W-:Y:S01]  /*07a0*/  ISETP.GE.AND.EX P1, PT, R19, UR15, PT, P1 ;  /* 0x0000000f13007c0c */ /* 0x000fe2000bf26310 */
[----:B------:R-:W-:-:S03]  /*07b0*/  @!P4 IMAD.WIDE.U32 R12, R26, R12, R10 ;  /* 0x0000000c1a0cc225 */ /* 0x000fc600078e000a */
[----:B------:R-:W-:Y:S01]  /*07c0*/  ISETP.GT.U32.OR P1, PT, R5, 0x27f, P1 ;  /* 0x0000027f0500780c */ /* 0x000fe20000f24470 */
[----:B------:R-:W3:Y:S01]  /*07d0*/  @!P3 LDC.64 R10, c[0x0][0x270] ;  /* 0x00009c00ff0abb82 */ /* 0x000ee20000000a00 */
[----:B------:R-:W4:Y:S01]  /*07e0*/  @!P5 LDG.E R20, desc[UR8][R40.64] ;  /* 0x000000082814d981 */ /* 0x000f22000c1e1900 */
[C---:B0-----:R-:W-:Y:S02]  /*07f0*/  @!P4 LEA R36, P6, R12.reuse, R8, 0x1 ;  /* 0x000000080c24c211 */ /* 0x041fe400078c08ff */
[----:B------:R-:W-:Y:S01]  /*0800*/  @!P4 IADD3 R13, R13, R35, RZ ;  /* 0x000000230d0dc210 */ /* 0x000fe20007ffe0ff */
[----:B------:R0:W5:Y:S01]  /*0810*/  @P0 LDG.E R21, desc[UR8][R38.64] ;  /* 0x0000000826150981 */ /* 0x000162000c1e1900 */
[----:B------:R-:W-:Y:S01]  /*0820*/  ISETP.GE.U32.AND P5, PT, R23, UR14, PT ;  /* 0x0000000e17007c0c */ /* 0x000fe2000bfa6070 */
[----:B-1----:R-:W-:Y:S01]  /*0830*/  @!P2 IMAD R8, R29, R14, RZ ;  /* 0x0000000e1d08a224 */ /* 0x002fe200078e02ff */
[----:B------:R-:W-:Y:S02]  /*0840*/  SHF.R.S32.HI R29, RZ, 0x1f, R23 ;  /* 0x0000001fff1d7819 */ /* 0x000fe40000011417 */
[----:B------:R-:W-:Y:S01]  /*0850*/  @!P4 LEA.HI.X R37, R12, R9, R13, 0x1, P6 ;  /* 0x000000090c25c211 */ /* 0x000fe200030f0c0d */
[----:B------:R-:W-:Y:S01]  /*0860*/  @!P2 IMAD R18, R25, R15, R8 ;  /* 0x0000000f1912a224 */ /* 0x000fe200078e0208 */
[----:B------:R-:W-:Y:S01]  /*0870*/  ISETP.GE.AND.EX P5, PT, R29, UR15, PT, P5 ;  /* 0x0000000f1d007c0c */ /* 0x000fe2000bfa6350 */
[----:B------:R-:W1:Y:S01]  /*0880*/  @!P1 LDC.64 R8, c[0x0][0x270] ;  /* 0x00009c00ff089b82 */ /* 0x000e620000000a00 */
[----:B0-----:R-:W-:-:S02]  /*0890*/  @!P2 MOV R38, R42 ;  /* 0x0000002a0026a202 */ /* 0x001fc40000000f00 */
[----:B------:R-:W-:Y:S02]  /*08a0*/  @!P2 MOV R39, R45 ;  /* 0x0000002d0027a202 */ /* 0x000fe40000000f00 */
[----:B------:R-:W-:-:S03]  /*08b0*/  MOV R34, RZ ;  /* 0x000000ff00227202 */ /* 0x000fc60000000f00 */
[----:B------:R-:W0:Y:S01]  /*08c0*/  @!P3 LDC.64 R12, c[0x0][0x220] ;  /* 0x00008800ff0cbb82 */ /* 0x000e220000000a00 */
[----:B------:R-:W-:Y:S01]  /*08d0*/  ISETP.GT.U32.OR P5, PT, R5, 0x27f, P5 ;  /* 0x0000027f0500780c */ /* 0x000fe20002fa4470 */
[----:B------:R-:W-:Y:S01]  /*08e0*/  @!P2 IMAD.WIDE.U32 R14, R25, R14, R38 ;  /* 0x0000000e190ea225 */ /* 0x000fe200078e0026 */
[----:B------:R-:W-:Y:S01]  /*08f0*/  SHF.R.S32.HI R35, RZ, 0x1f, R22 ;  /* 0x0000001fff237819 */ /* 0x000fe20000011416 */
[----:B------:R3:W5:Y:S01]  /*0900*/  @!P4 LDG.E R34, desc[UR8][R36.64] ;  /* 0x000000082422c981 */ /* 0x000762000c1e1900 */
[----:B------:R-:W-:Y:S02]  /*0910*/  ISETP.GE.U32.AND P4, PT, R22, UR14, PT ;  /* 0x0000000e16007c0c */ /* 0x000fe4000bf86070 */
[----:B------:R-:W-:Y:S02]  /*0920*/  @!P2 IADD3 R15, R15, R18, RZ ;  /* 0x000000120f0fa210 */ /* 0x000fe40007ffe0ff */
[----:B--2---:R-:W-:Y:S01]  /*0930*/  @!P2 LEA R40, P6, R14, R16, 0x1 ;  /* 0x000000100e28a211 */ /* 0x004fe200078c08ff */
[----:B---3--:R-:W-:Y:S01]  /*0940*/  @!P3 IMAD R16, R7, R10, RZ ;  /* 0x0000000a0710b224 */ /* 0x008fe200078e02ff */
[----:B------:R-:W-:-:S02]  /*0950*/  ISETP.GE.AND.EX P4, PT, R35, UR15, PT, P4 ;  /* 0x0000000f23007c0c */ /* 0x000fc4000bf86340 */
[----:B------:R-:W-:Y:S01]  /*0960*/  @!P2 LEA.HI.X R41, R14, R17, R15, 0x1, P6 ;  /* 0x000000110e29a211 */ /* 0x000fe200030f0c0f */
[----:B------:R-:W-:Y:S01]  /*0970*/  @!P3 IMAD R39, R30, R11, R16 ;  /* 0x0000000b1e27b224 */ /* 0x000fe200078e0210 */
[----:B------:R-:W2:Y:S01]  /*0980*/  @!P1 LDC.64 R14, c[0x0][0x220] ;  /* 0x00008800ff0e9b82 */ /* 0x000ea20000000a00 */
[----:B------:R-:W-:Y:S02]  /*0990*/  @!P3 MOV R36, R42 ;  /* 0x0000002a0024b202 */ /* 0x000fe40000000f00 */
[----:B------:R-:W-:Y:S02]  /*09a0*/  @!P3 MOV R37, R45 ;  /* 0x0000002d0025b202 */ /* 0x000fe40000000f00 */
[----:B------:R-:W-:-:S03]  /*09b0*/  ISETP.GT.U32.OR P4, PT, R5, 0x27f, P4 ;  /* 0x0000027f0500780c */ /* 0x000fc60002784470 */
[----:B------:R-:W3:Y:S01]  /*09c0*/  @!P5 LDC.64 R16, c[0x0][0x270] ;  /* 0x00009c00ff10db82 */ /* 0x000ee20000000a00 */
[----:B------:R-:W-:Y:S01]  /*09d0*/  @!P3 IMAD.WIDE.U32 R10, R30, R10, R36 ;  /* 0x0000000a1e0ab225 */ /* 0x000fe200078e0024 */
[----:B------:R-:W-:-:S03]  /*09e0*/  @!P1 MOV R18, R42 ;  /* 0x0000002a00129202 */ /* 0x000fc60000000f00 */
[----:B-1----:R-:W-:Y:S01]  /*09f0*/  @!P1 IMAD R37, R19, R8, RZ ;  /* 0x0000000813259224 */ /* 0x002fe200078e02ff */
[----:B------:R-:W-:Y:S02]  /*0a00*/  @!P3 IADD3 R11, R11, R39, RZ ;  /* 0x000000270b0bb210 */ /* 0x000fe40007ffe0ff */
[----:B------:R-:W-:Y:S02]  /*0a10*/  @!P1 MOV R19, R45 ;  /* 0x0000002d00139202 */ /* 0x000fe40000000f00 */
[----:B0-----:R-:W-:Y:S01]  /*0a20*/  @!P3 LEA R38, P6, R10, R12, 0x1 ;  /* 0x0000000c0a26b211 */ /* 0x001fe200078c08ff */
[C---:B------:R-:W-:Y:S02]  /*0a30*/  @!P1 IMAD R37, R24.reuse, R9, R37 ;  /* 0x0000000918259224 */ /* 0x040fe400078e0225 */
[----:B------:R-:W-:Y:S01]  /*0a40*/  @!P1 IMAD.WIDE.U32 R18, R24, R8, R18 ;  /* 0x0000000818129225 */ /* 0x000fe200078e0012 */
[----:B------:R-:W-:Y:S01]  /*0a50*/  @!P3 LEA.HI.X R39, R10, R13, R11, 0x1, P6 ;  /* 0x0000000d0a27b211 */ /* 0x000fe200030f0c0b */
[----:B------:R-:W0:Y:S01]  /*0a60*/  @!P4 LDC.64 R8, c[0x0][0x270] ;  /* 0x00009c00ff08cb82 */ /* 0x000e220000000a00 */
[----:B------:R-:W-:-:S02]  /*0a70*/  MOV R36, RZ ;  /* 0x000000ff00247202 */ /* 0x000fc40000000f00 */
[----:B------:R-:W-:-:S04]  /*0a80*/  @!P1 IADD3 R37, R19, R37, RZ ;  /* 0x0000002513259210 */ /* 0x000fc80007ffe0ff */
[----:B------:R1:W5:Y:S01]  /*0a90*/  @!P3 LDG.E R36, desc[UR8][R38.64] ;  /* 0x000000082624b981 */ /* 0x000362000c1e1900 */
[----:B------:R-:W1:Y:S01]  /*0aa0*/  @!P5 LDC.64 R10, c[0x0][0x220] ;  /* 0x00008800ff0adb82 */ /* 0x000e620000000a00 */
[C---:B--2---:R-:W-:Y:S01]  /*0ab0*/  @!P1 LEA R14, P3, R18.reuse, R14, 0x1 ;  /* 0x0000000e120e9211 */ /* 0x044fe200078608ff */
[----:B---3--:R-:W-:Y:S01]  /*0ac0*/  @!P5 IMAD R12, R29, R16, RZ ;  /* 0x000000101d0cd224 */ /* 0x008fe200078e02ff */
[----:B------:R-:W-:Y:S02]  /*0ad0*/  @!P5 MOV R19, R45 ;  /* 0x0000002d0013d202 */ /* 0x000fe40000000f00 */
[----:B------:R-:W-:Y:S01]  /*0ae0*/  @!P1 LEA.HI.X R15, R18, R15, R37, 0x1, P3 ;  /* 0x0000000f120f9211 */ /* 0x000fe200018f0c25 */
[----:B------:R-:W-:Y:S01]  /*0af0*/  @!P5 IMAD R17, R23, R17, R12 ;  /* 0x000000111711d224 */ /* 0x000fe200078e020c */
[----:B------:R-:W-:Y:S01]  /*0b00*/  @!P5 MOV R18, R42 ;  /* 0x0000002a0012d202 */ /* 0x000fe20000000f00 */
[----:B------:R-:W2:Y:S01]  /*0b10*/  @!P4 LDC.64 R12, c[0x0][0x220] ;  /* 0x00008800ff0ccb82 */ /* 0x000ea20000000a00 */
[----:B------:R-:W-:-:S03]  /*0b20*/  MOV R37, RZ ;  /* 0x000000ff00257202 */ /* 0x000fc60000000f00 */
[----:B------:R-:W-:-:S03]  /*0b30*/  @!P5 IMAD.WIDE.U32 R18, R23, R16, R18 ;  /* 0x000000101712d225 */ /* 0x000fc600078e0012 */
[----:B------:R3:W5:Y:S02]  /*0b40*/  @!P2 LDG.E R37, desc[UR8][R40.64] ;  /* 0x000000082825a981 */ /* 0x000764000c1e1900 */
[----:B------:R-:W-:Y:S01]  /*0b50*/  @!P5 IADD3 R16, R19, R17, RZ ;  /* 0x000000111310d210 */ /* 0x000fe20007ffe0ff */
[----:B0-----:R-:W-:Y:S01]  /*0b60*/  @!P4 IMAD R17, R35, R8, RZ ;  /* 0x000000082311c224 */ /* 0x001fe200078e02ff */
[----:B-1----:R-:W-:-:S03]  /*0b70*/  @!P5 LEA R10, P2, R18, R10, 0x1 ;  /* 0x0000000a120ad211 */ /* 0x002fc600078408ff */
[----:B------:R-:W-:Y:S01]  /*0b80*/  @!P4 IMAD R9, R22, R9, R17 ;  /* 0x000000091609c224 */ /* 0x000fe200078e0211 */
[----:B------:R-:W-:Y:S02]  /*0b90*/  @!P4 MOV R17, R45 ;  /* 0x0000002d0011c202 */ /* 0x000fe40000000f00 */
[----:B------:R-:W-:Y:S02]  /*0ba0*/  @!P5 LEA.HI.X R11, R18, R11, R16, 0x1, P2 ;  /* 0x0000000b120bd211 */ /* 0x000fe400010f0c10 */
[----:B------:R-:W-:Y:S02]  /*0bb0*/  @!P4 MOV R16, R42 ;  /* 0x0000002a0010c202 */ /* 0x000fe40000000f00 */
[----:B------:R-:W-:-:S03]  /*0bc0*/  CS2R R38, SRZ ;  /* 0x0000000000267805 */ /* 0x000fc6000001ff00 */
[----:B------:R-:W-:-:S03]  /*0bd0*/  @!P4 IMAD.WIDE.U32 R16, R22, R8, R16 ;  /* 0x000000081610c225 */ /* 0x000fc600078e0010 */
[----:B------:R0:W5:Y:S02]  /*0be0*/  @!P1 LDG.E R38, desc[UR8][R14.64] ;  /* 0x000000080e269981 */ /* 0x000164000c1e1900 */
[----:B------:R-:W-:Y:S02]  /*0bf0*/  @!P4 IADD3 R8, R17, R9, RZ ;  /* 0x000000091108c210 */ /* 0x000fe40007ffe0ff */
[----:B------:R1:W5:Y:S01]  /*0c00*/  @!P5 LDG.E R39, desc[UR8][R10.64] ;  /* 0x000000080a27d981 */ /* 0x000362000c1e1900 */
[C---:B--2---:R-:W-:Y:S02]  /*0c10*/  @!P4 LEA R12, P1, R16.reuse, R12, 0x1 ;  /* 0x0000000c100cc211 */ /* 0x044fe400078208ff */
[----:B---3--:R-:W-:Y:S02]  /*0c20*/  MOV R40, RZ ;  /* 0x000000ff00287202 */ /* 0x008fe40000000f00 */
[----:B------:R-:W-:-:S05]  /*0c30*/  @!P4 LEA.HI.X R13, R16, R13, R8, 0x1, P1 ;  /* 0x0000000d100dc211 */ /* 0x000fca00008f0c08 */
[----:B------:R2:W3:Y:S01]  /*0c40*/  @!P4 LDG.E R40, desc[UR8][R12.64] ;  /* 0x000000080c28c981 */ /* 0x0004e2000c1e1900 */
[----:B------:R-:W-:Y:S01]  /*0c50*/  ISETP.GT.AND P1, PT, R4, 0x1e, PT ;  /* 0x0000001e0400780c */ /* 0x000fe20003f24270 */
[--C-:B----4-:R-:W-:Y:S02]  /*0c60*/  HADD2.F32 R8, -RZ, R20.reuse.H1_H1 ;  /* 0x30000014ff087230 */ /* 0x110fe40000004100 */
[----:B------:R-:W-:-:S03]  /*0c70*/  HADD2.F32 R9, -RZ, R20.H0_H0 ;  /* 0x20000014ff097230 */ /* 0x000fc60000004100 */
[----:B------:R-:W-:Y:S02]  /*0c80*/  FMUL.FTZ R16, R8, R8 ;  /* 0x0000000808107220 */ /* 0x000fe40000410000 */
[C---:B0-----:R-:W-:Y:S02]  /*0c90*/  FADD.FTZ R14, R9.reuse, R8 ;  /* 0x00000008090e7221 */ /* 0x041fe40000010000 */
[----:B------:R-:W-:Y:S01]  /*0ca0*/  FFMA.FTZ R9, R9, R9, R16 ;  /* 0x0000000909097223 */ /* 0x000fe20000010010 */
[--C-:B-----5:R-:W-:Y:S02]  /*0cb0*/  HADD2.F32 R16, -RZ, R21.reuse.H1_H1 ;  /* 0x30000015ff107230 */ /* 0x120fe40000004100 */
[----:B-1----:R-:W-:-:S03]  /*0cc0*/  HADD2.F32 R11, -RZ, R21.H0_H0 ;  /* 0x20000015ff0b7230 */ /* 0x002fc60000004100 */
[----:B--2---:R-:W-:Y:S02]  /*0cd0*/  FMUL.FTZ R12, R16, R16 ;  /* 0x00000010100c7220 */ /* 0x004fe40000410000 */
[C---:B------:R-:W-:Y:S02]  /*0ce0*/  FADD.FTZ R16, R11.reuse, R16 ;  /* 0x000000100b107221 */ /* 0x040fe40000010000 */
[----:B------:R-:W-:Y:S01]  /*0cf0*/  FFMA.FTZ R12, R11, R11, R12 ;  /* 0x0000000b0b0c7223 */ /* 0x000fe2000001000c */
[--C-:B------:R-:W-:Y:S02]  /*0d00*/  HADD2.F32 R17, -RZ, R34.reuse.H1_H1 ;  /* 0x30000022ff117230 */ /* 0x100fe40000004100 */
[----:B------:R-:W-:Y:S02]  /*0d10*/  HADD2.F32 R8, -RZ, R34.H0_H0 ;  /* 0x20000022ff087230 */ /* 0x000fe40000004100 */
[----:B------:R-:W-:Y:S01]  /*0d20*/  FADD.FTZ R16, RZ, R16 ;  /* 0x00000010ff107221 */ /* 0x000fe20000010000 */
[----:B------:R-:W-:Y:S01]  /*0d30*/  FADD.FTZ R12, RZ, R12 ;  /* 0x0000000cff0c7221 */ /* 0x000fe20000010000 */
[----:B------:R-:W-:Y:S01]  /*0d40*/  FMUL.FTZ R15, R17, R17 ;  /* 0x00000011110f7220 */ /* 0x000fe20000410000 */
[----:B------:R-:W-:-:S03]  /*0d50*/  FADD.FTZ R10, R8, R17 ;  /* 0x00000011080a7221 */ /* 0x000fc60000010000 */
        /* <DEDUP_REMOVED lines=17> */
[--C-:B------:R-:W-:Y:S02]  /*0e70*/  HADD2.F32 R14, -RZ, R38.reuse.H1_H1 ;  /* 0x30000026ff0e7230 */ /* 0x100fe40000004100 */
        /* <DEDUP_REMOVED lines=105> */
.L_x_1888:
[----:B------:R-:W-:Y:S05]  /*1510*/  BSYNC B0 ;  /* 0x0000000000007941 */ /* 0x000fea0003800000 */
.L_x_1887:
        /* <DEDUP_REMOVED lines=28> */
.L_x_1891:
[----:B-1----:R-:W2:Y:S04]  /*16e0*/  LDG.E.STRONG.GPU R10, desc[UR8][R8.64] ;  /* 0x00000008080a7981 */ /* 0x002ea8000c1ef900 */
[----:B--2---:R-:W-:Y:S01]  /*16f0*/  CCTL.IVALL ;  /* 0x00000000ff00798f */ /* 0x004fe20002000000 */
[----:B------:R-:W-:Y:S05]  /*1700*/  YIELD ;  /* 0x0000000000007946 */ /* 0x000fea0003800000 */
[----:B------:R-:W-:-:S13]  /*1710*/  ISETP.NE.AND P1, PT, R10, R13, PT ;  /* 0x0000000d0a00720c */ /* 0x000fda0003f25270 */
[----:B------:R-:W-:Y:S05]  /*1720*/  @P1 BRA `(.L_x_1891) ;  /* 0xfffffffc00ec1947 */ /* 0x000fea000383ffff */
.L_x_1890:
        /* <DEDUP_REMOVED lines=11> */
.L_x_1893:
        /* <DEDUP_REMOVED lines=63> */
.L_x_1892:
        /* <DEDUP_REMOVED lines=19> */
.L_x_1895:
[----:B------:R-:W-:Y:S05]  /*1d00*/  BSYNC B0 ;  /* 0x0000000000007941 */ /* 0x000fea0003800000 */
.L_x_1894:
        /* <DEDUP_REMOVED lines=32> */
.L_x_1889:
        /* <DEDUP_REMOVED lines=24> */
[----:B------:R-:W-:Y:S01]  /*2090*/  ISETP.NE.AND P6, PT, RZ, UR10, PT ;  /* 0x0000000aff007c0c */ /* 0x000fe2000bfc5270 */
[----:B-1----:R-:W-:-:S02]  /*20a0*/  HADD2.F32 R9, -RZ, R21.H1_H1 ;  /* 0x30000015ff097230 */ /* 0x002fc40000004100 */
[----:B------:R-:W1:Y:S01]  /*20b0*/  LDS.64 R10, [UR5+0xc0] ;  /* 0x0000c005ff0a7984 */ /* 0x000e620008000a00 */
[----:B------:R-:W-:Y:S02]  /*20c0*/  HADD2.F32 R21, -RZ, R21.H0_H0 ;  /* 0x20000015ff157230 */ /* 0x000fe40000004100 */
[--C-:B---3--:R-:W-:Y:S02]  /*20d0*/  HADD2.F32 R13, -RZ, R36.reuse.H0_H0 ;  /* 0x20000024ff0d7230 */ /* 0x108fe40000004100 */
[----:B0-----:R-:W-:Y:S02]  /*20e0*/  HADD2.F32 R17, -RZ, R36.H1_H1 ;  /* 0x30000024ff117230 */ /* 0x001fe40000004100 */
[----:B-1----:R-:W-:-:S04]  /*20f0*/  FMUL.FTZ R10, R10, UR6 ;  /* 0x000000060a0a7c20 */ /* 0x002fc80008410000 */
[----:B------:R-:W-:Y:S01]  /*2100*/  FMUL.FTZ R8, R10, R10 ;  /* 0x0000000a0a087220 */ /* 0x000fe20000410000 */
[--C-:B------:R-:W-:Y:S01]  /*2110*/  FADD.FTZ R16, R9, -R10.reuse ;  /* 0x8000000a09107221 */ /* 0x100fe20000010000 */
[----:B------:R-:W-:Y:S02]  /*2120*/  FADD.FTZ R12, R21, -R10 ;  /* 0x8000000a150c7221 */ /* 0x000fe40000010000 */
[----:B------:R-:W-:-:S05]  /*2130*/  FFMA.FTZ R11, R11, UR6, -R8 ;  /* 0x000000060b0b7c23 */ /* 0x000fca0008010808 */
[----:B------:R-:W-:-:S13]  /*2140*/  FSETP.GTU.FTZ.AND P1, PT, R11, RZ, PT ;  /* 0x000000ff0b00720b */ /* 0x000fda0003f3c000 */
[----:B------:R-:W0:Y:S02]  /*2150*/  @P1 LDC R14, c[0x0][0x238] ;  /* 0x00008e00ff0e1b82 */ /* 0x000e240000000800 */
[----:B0-----:R-:W-:Y:S01]  /*2160*/  @P1 FADD.FTZ R14, R11, R14 ;  /* 0x0000000e0b0e1221 */ /* 0x001fe20000010000 */
[----:B------:R-:W-:-:S06]  /*2170*/  MOV R11, 0x3f800000 ;  /* 0x3f800000000b7802 */ /* 0x000fcc0000000f00 */
[----:B------:R-:W0:Y:S02]  /*2180*/  @P1 MUFU.RSQ R11, R14 ;  /* 0x0000000e000b1308 */ /* 0x000e240000001400 */
[-C--:B0-----:R-:W-:Y:S01]  /*2190*/  FMUL.FTZ R16, R16, R11.reuse ;  /* 0x0000000b10107220 */ /* 0x081fe20000410000 */
[----:B------:R-:W-:Y:S01]  /*21a0*/  FMUL.FTZ R21, R12, R11 ;  /* 0x0000000b0c157220 */ /* 0x000fe20000410000 */
[----:B--2---:R-:W-:Y:S02]  /*21b0*/  SHF.L.U32 R6, R6, 0x10, RZ ;  /* 0x0000001006067819 */ /* 0x004fe400000006ff */
[----:B----4-:R-:W-:Y:S02]  /*21c0*/  SHF.L.U32 R8, R41, 0x10, RZ ;  /* 0x0000001029087819 */ /* 0x010fe400000006ff */
[----:B-----5:R-:W-:Y:S02]  /*21d0*/  SHF.L.U32 R9, R18, 0x10, RZ ;  /* 0x0000001012097819 */ /* 0x020fe400000006ff */
[----:B------:R-:W-:-:S03]  /*21e0*/  SHF.L.U32 R15, R19, 0x10, RZ ;  /* 0x00000010130f7819 */ /* 0x000fc600000006ff */
[----:B------:R-:W-:Y:S02]  /*21f0*/  FFMA.FTZ R21, R6, R21, R9 ;  /* 0x0000001506157223 */ /* 0x000fe40000010009 */
        /* <DEDUP_REMOVED lines=12> */
.L_x_1896:
        /* <DEDUP_REMOVED lines=14> */
.L_x_1898:
[----:B------:R-:W-:Y:S05]  /*23a0*/  BSYNC B0 ;  /* 0x0000000000007941 */ /* 0x000fea0003800000 */
.L_x_1897:
[----:B------:R-:W-:Y:S01]  /*23b0*/  HADD2.F32 R16, -RZ, R39.H0_H0 ;  /* 0x20000027ff107230 */ /* 0x000fe20000004100 */
[----:B------:R-:W-:Y:S01]  /*23c0*/  ULDC.64 UR12, c[0x0][0x278] ;  /* 0x00009e00000c7ab9 */ /* 0x000fe20000000a00 */
[--C-:B------:R-:W-:Y:S02]  /*23d0*/  HADD2.F32 R19, -RZ, R20.reuse.H0_H0 ;  /* 0x20000014ff137230 */ /* 0x100fe40000004100 */
[--C-:B0-----:R-:W-:Y:S01]  /*23e0*/  FADD.FTZ R28, R17, -R10.reuse ;  /* 0x8000000a111c7221 */ /* 0x101fe20000010000 */
[----:B------:R-:W-:Y:S02]  /*23f0*/  HADD2.F32 R29, -RZ, R20.H1_H1 ;  /* 0x30000014ff1d7230 */ /* 0x000fe40000004100 */
[--C-:B------:R-:W-:Y:S01]  /*2400*/  FADD.FTZ R20, R13, -R10.reuse ;  /* 0x8000000a0d147221 */ /* 0x100fe20000010000 */
[----:B------:R-:W-:Y:S02]  /*2410*/  HADD2.F32 R12, -RZ, R37.H0_H0 ;  /* 0x20000025ff0c7230 */ /* 0x000fe40000004100 */
[----:B------:R-:W-:Y:S01]  /*2420*/  FADD.FTZ R13, R16, -R10 ;  /* 0x8000000a100d7221 */ /* 0x000fe20000010000 */
[----:B------:R-:W-:Y:S01]  /*2430*/  HADD2.F32 R14, -RZ, R38.H0_H0 ;  /* 0x20000026ff0e7230 */ /* 0x000fe20000004100 */
[----:B------:R-:W-:Y:S01]  /*2440*/  ISETP.GE.U32.AND P1, PT, R30, UR12, PT ;  /* 0x0000000c1e007c0c */ /* 0x000fe2000bf26070 */
[----:B------:R-:W-:Y:S01]  /*2450*/  HADD2.F32 R18, -RZ, R40.H0_H0 ;  /* 0x20000028ff127230 */ /* 0x000fe20000004100 */
[----:B------:R-:W-:Y:S01]  /*2460*/  ISETP.GE.U32.AND P2, PT, R27, UR12, PT ;  /* 0x0000000c1b007c0c */ /* 0x000fe2000bf46070 */
[--C-:B------:R-:W-:Y:S01]  /*2470*/  HADD2.F32 R21, -RZ, R34.reuse.H0_H0 ;  /* 0x20000022ff157230 */ /* 0x100fe20000004100 */
[----:B------:R-:W-:Y:S01]  /*2480*/  SHF.R.S32.HI R16, RZ, 0x1f, R27 ;  /* 0x0000001fff107819 */ /* 0x000fe2000001141b */
[----:B------:R-:W-:-:S02]  /*2490*/  HADD2.F32 R41, -RZ, R34.H1_H1 ;  /* 0x30000022ff297230 */ /* 0x000fc40000004100 */
[--C-:B------:R-:W-:Y:S01]  /*24a0*/  FADD.FTZ R34, R19, -R10.reuse ;  /* 0x8000000a13227221 */ /* 0x100fe20000010000 */
[----:B------:R-:W-:Y:S02]  /*24b0*/  HADD2.F32 R37, -RZ, R37.H1_H1 ;  /* 0x30000025ff257230 */ /* 0x000fe40000004100 */
        /* <DEDUP_REMOVED lines=44> */
.L_x_1899:
        /* <DEDUP_REMOVED lines=14> */
.L_x_1901:
[----:B------:R-:W-:Y:S05]  /*2860*/  BSYNC B0 ;  /* 0x0000000000007941 */ /* 0x000fea0003800000 */
.L_x_1900:
        /* <DEDUP_REMOVED lines=13> */
.L_x_1902:
[----:B------:R-:W-:Y:S04]  /*2940*/  BSSY B0, `(.L_x_1903) ;  /* 0x000000e000007945 */ /* 0x000fe80003800000 */
[----:B------:R-:W-:Y:S05]  /*2950*/  @P2 BRA `(.L_x_1904) ;  /* 0x0000000000302947 */ /* 0x000fea0003800000 */
[----:B------:R-:W-:Y:S01]  /*2960*/  ULDC.64 UR14, c[0x0][0x270] ;  /* 0x00009c00000e7ab9 */ /* 0x000fe20000000a00 */
[----:B------:R-:W-:Y:S01]  /*2970*/  MOV R10, R42 ;  /* 0x0000002a000a7202 */ /* 0x000fe20000000f00 */
[----:B------:R-:W-:Y:S01]  /*2980*/  IMAD R16, R16, UR14, RZ ;  /* 0x0000000e10107c24 */ /* 0x000fe2000f8e02ff */
[----:B------:R-:W-:Y:S02]  /*2990*/  MOV R11, R45 ;  /* 0x0000002d000b7202 */ /* 0x000fe40000000f00 */
[----:B------:R-:W-:Y:S01]  /*29a0*/  F2FP.F16.F32.PACK_AB R7, R7, R34 ;  /* 0x000000220707723e */ /* 0x000fe200000000ff */
[C---:B0-----:R-:W-:Y:S02]  /*29b0*/  IMAD R13, R27.reuse, UR15, R16 ;  /* 0x0000000f1b0d7c24 */ /* 0x041fe4000f8e0210 */
[----:B------:R-:W-:Y:S01]  /*29c0*/  IMAD.WIDE.U32 R10, R27, UR14, R10 ;  /* 0x0000000e1b0a7c25 */ /* 0x000fe2000f8e000a */
[----:B------:R-:W-:Y:S02]  /*29d0*/  ULDC.64 UR14, c[0x0][0x210] ;  /* 0x00008400000e7ab9 */ /* 0x000fe40000000a00 */
[----:B------:R-:W-:-:S02]  /*29e0*/  LEA R12, P1, R10, UR14, 0x1 ;  /* 0x0000000e0a0c7c11 */ /* 0x000fc4000f8208ff */
[----:B------:R-:W-:-:S04]  /*29f0*/  IADD3 R13, R11, R13, RZ ;  /* 0x0000000d0b0d7210 */ /* 0x000fc80007ffe0ff */
[----:B------:R-:W-:-:S05]  /*2a00*/  LEA.HI.X R13, R10, UR15, R13, 0x1, P1 ;  /* 0x0000000f0a0d7c11 */ /* 0x000fca00088f0c0d */
[----:B------:R1:W-:Y:S02]  /*2a10*/  STG.E desc[UR8][R12.64], R7 ;  /* 0x000000070c007986 */ /* 0x0003e4000c101908 */
.L_x_1904:
[----:B------:R-:W-:Y:S05]  /*2a20*/  BSYNC B0 ;  /* 0x0000000000007941 */ /* 0x000fea0003800000 */
.L_x_1903:
[----:B01----:R-:W-:Y:S01]  /*2a30*/  SHF.R.S32.HI R12, RZ, 0x1f, R26 ;  /* 0x0000001fff0c7819 */ /* 0x003fe2000001141a */
[C---:B------:R-:W-:Y:S01]  /*2a40*/  FFMA.FTZ R21, R6.reuse, R21, R9 ;  /* 0x0000001506157223 */ /* 0x040fe20000010009 */
[----:B------:R-:W-:Y:S01]  /*2a50*/  SHF.R.S32.HI R11, RZ, 0x1f, R25 ;  /* 0x0000001fff0b7819 */ /* 0x000fe20000011419 */
[C-C-:B------:R-:W-:Y:S01]  /*2a60*/  FFMA.FTZ R17, R6.reuse, R17, R9.reuse ;  /* 0x0000001106117223 */ /* 0x140fe20000010009 */
[----:B------:R-:W-:Y:S01]  /*2a70*/  SHF.R.S32.HI R7, RZ, 0x1f, R24 ;  /* 0x0000001fff077819 */ /* 0x000fe20000011418 */
[C---:B------:R-:W-:Y:S01]  /*2a80*/  FFMA.FTZ R14, R6.reuse, R14, R9 ;  /* 0x0000000e060e7223 */ /* 0x040fe20000010009 */
[----:B------:R-:W-:Y:S01]  /*2a90*/  SHF.R.S32.HI R10, RZ, 0x1f, R23 ;  /* 0x0000001fff0a7819 */ /* 0x000fe20000011417 */
[--C-:B------:R-:W-:Y:S01]  /*2aa0*/  FFMA.FTZ R19, R6, R19, R9.reuse ;  /* 0x0000001306137223 */ /* 0x100fe20000010009 */
[----:B------:R-:W-:Y:S01]  /*2ab0*/  ISETP.GE.U32.AND P5, PT, R26, UR12, PT ;  /* 0x0000000c1a007c0c */ /* 0x000fe2000bfa6070 */
[----:B------:R-:W-:Y:S01]  /*2ac0*/  FFMA.FTZ R6, R6, R18, R9 ;  /* 0x0000001206067223 */ /* 0x000fe20000010009 */
[----:B------:R-:W-:Y:S01]  /*2ad0*/  ISETP.GE.U32.AND P1, PT, R25, UR12, PT ;  /* 0x0000000c19007c0c */ /* 0x000fe2000bf26070 */
[--C-:B------:R-:W-:Y:S01]  /*2ae0*/  FFMA.FTZ R16, R8, R37, R15.reuse ;  /* 0x0000002508107223 */ /* 0x100fe2000001000f */
[----:B------:R-:W-:Y:S01]  /*2af0*/  ISETP.GE.U32.AND P2, PT, R24, UR12, PT ;  /* 0x0000000c18007c0c */ /* 0x000fe2000bf46070 */
[C-C-:B------:R-:W-:Y:S01]  /*2b00*/  FFMA.FTZ R29, R8.reuse, R38, R15.reuse ;  /* 0x00000026081d7223 */ /* 0x140fe2000001000f */
[----:B------:R-:W-:Y:S01]  /*2b10*/  ISETP.GE.U32.AND P3, PT, R23, UR12, PT ;  /* 0x0000000c17007c0c */ /* 0x000fe2000bf66070 */
[--C-:B------:R-:W-:Y:S01]  /*2b20*/  FFMA.FTZ R18, R8, R39, R15.reuse ;  /* 0x0000002708127223 */ /* 0x100fe2000001000f */
[----:B------:R-:W-:Y:S01]  /*2b30*/  ISETP.GE.U32.AND P4, PT, R22, UR12, PT ;  /* 0x0000000c16007c0c */ /* 0x000fe2000bf86070 */
[--C-:B------:R-:W-:Y:S01]  /*2b40*/  FFMA.FTZ R37, R8, R40, R15.reuse ;  /* 0x0000002808257223 */ /* 0x100fe2000001000f */
        /* <DEDUP_REMOVED lines=22> */
.L_x_1905:
        /* <DEDUP_REMOVED lines=14> */
.L_x_1907:
[----:B------:R-:W-:Y:S05]  /*2d90*/  BSYNC B0 ;  /* 0x0000000000007941 */ /* 0x000fea0003800000 */
.L_x_1906:
        /* <DEDUP_REMOVED lines=11> */
.L_x_1908:
[----:B------:R-:W-:Y:S04]  /*2e50*/  BSSY B0, `(.L_x_1909) ;  /* 0x000000e000007945 */ /* 0x000fe80003800000 */
[----:B------:R-:W-:Y:S05]  /*2e60*/  @P1 BRA `(.L_x_1910) ;  /* 0x0000000000301947 */ /* 0x000fea0003800000 */
[----:B------:R-:W-:Y:S01]  /*2e70*/  ULDC.64 UR12, c[0x0][0x270] ;  /* 0x00009c00000c7ab9 */ /* 0x000fe20000000a00 */
[----:B------:R-:W-:Y:S01]  /*2e80*/  MOV R8, R42 ;  /* 0x0000002a00087202 */ /* 0x000fe20000000f00 */
[----:B0-----:R-:W-:Y:S01]  /*2e90*/  IMAD R12, R11, UR12, RZ ;  /* 0x0000000c0b0c7c24 */ /* 0x001fe2000f8e02ff */
        /* <DEDUP_REMOVED lines=9> */
.L_x_1910:
[----:B------:R-:W-:Y:S05]  /*2f30*/  BSYNC B0 ;  /* 0x0000000000007941 */ /* 0x000fea0003800000 */
.L_x_1909:
        /* <DEDUP_REMOVED lines=11> */
.L_x_1911:
        /* <DEDUP_REMOVED lines=10> */
[----:B01----:R-:W-:-:S02]  /*3090*/  LEA R12, P1, R8, UR12, 0x1 ;  /* 0x0000000c080c7c11 */ /* 0x003fc4000f8208ff */
[----:B------:R-:W-:-:S04]  /*30a0*/  IADD3 R7, R9, R7, RZ ;  /* 0x0000000709077210 */ /* 0x000fc80007ffe0ff */
[----:B------:R-:W-:-:S05]  /*30b0*/  LEA.HI.X R13, R8, UR13, R7, 0x1, P1 ;  /* 0x0000000d080d7c11 */ /* 0x000fca00088f0c07 */
[----:B------:R2:W-:Y:S02]  /*30c0*/  STG.E desc[UR8][R12.64], R29 ;  /* 0x0000001d0c007986 */ /* 0x0005e4000c101908 */
.L_x_1913:
[----:B------:R-:W-:Y:S05]  /*30d0*/  BSYNC B0 ;  /* 0x0000000000007941 */ /* 0x000fea0003800000 */
.L_x_1912:
        /* <DEDUP_REMOVED lines=11> */
.L_x_1914:
        /* <DEDUP_REMOVED lines=14> */
.L_x_1916:
[----:B------:R-:W-:Y:S05]  /*3270*/  BSYNC B0 ;  /* 0x0000000000007941 */ /* 0x000fea0003800000 */
.L_x_1915:
        /* <DEDUP_REMOVED lines=8> */
[----:B012---:R-:W0:Y:S01]  /*3300*/  MUFU.RCP R12, R11 ;  /* 0x0000000b000c7308 */ /* 0x007e220000001000 */
[----:B---3--:R-:W-:Y:S01]  /*3310*/  FMUL.FTZ R6, R6, R9 ;  /* 0x0000000906067220 */ /* 0x008fe20000410000 */
[----:B0-----:R-:W-:-:S07]  /*3320*/  FMUL.FTZ R37, R37, R12 ;  /* 0x0000000c25257220 */ /* 0x001fce0000410000 */
.L_x_1917:
        /* <DEDUP_REMOVED lines=13> */
.L_x_1919:
[----:B------:R-:W-:Y:S05]  /*3400*/  BSYNC B0 ;  /* 0x0000000000007941 */ /* 0x000fea0003800000 */
.L_x_1918:
[----:B------:R-:W5:Y:S01]  /*3410*/  LDC R7, c[0x0][0x10] ;  /* 0x00000400ff077b82 */ /* 0x000f620000000800 */
[----:B------:R-:W-:Y:S02]  /*3420*/  IADD3 R2, R2, 0x1, RZ ;  /* 0x0000000102027810 */ /* 0x000fe40007ffe0ff */
[----:B-----5:R-:W-:-:S04]  /*3430*/  IADD3 R32, R7, R32, RZ ;  /* 0x0000002007207210 */ /* 0x020fc80007ffe0ff */
[----:B------:R-:W-:-:S13]  /*3440*/  ISETP.GE.AND P1, PT, R32, UR4, PT ;  /* 0x0000000420007c0c */ /* 0x000fda000bf26270 */
[----:B------:R-:W-:Y:S05]  /*3450*/  @!P1 BRA `(.L_x_1920) ;  /* 0xffffffcc00809947 */ /* 0x000fea000383ffff */
[----:B------:R-:W-:Y:S05]  /*3460*/  EXIT ;  /* 0x000000000000794d */ /* 0x000fea0003800000 */
.L_x_1921:
        /* <DEDUP_REMOVED lines=9> */
.L_x_2334:


//--------------------- .text._Z35group_norm_nhwc_fwd_one_pass_kernelI11Fp16IOFp16WLi64ELi20ELi640EEv26Group_norm_nhwc_fwd_params --------------------------
	.section	.text._Z35group_norm_nhwc_fwd_one_pass_kernelI11Fp16IOFp16WLi64ELi20ELi640EEv26Group_norm_nhwc_fwd_params,"ax",@progbits
	.align	128
        .global         _Z35group_norm_nhwc_fwd_one_pass_kernelI11Fp16IOFp16WLi64ELi20ELi640EEv26Group_norm_nhwc_fwd_params
        .type           _Z35group_norm_nhwc_fwd_one_pass_kernelI11Fp16IOFp16WLi64ELi20ELi640EEv26Group_norm_nhwc_fwd_params,@function
        .size           _Z35group_norm_nhwc_fwd_one_pass_kernelI11Fp16IOFp16WLi64ELi20ELi640EEv26Group_norm_nhwc_fwd_params,(.L_x_2335 - _Z35group_norm_nhwc_fwd_one_pass_kernelI11Fp16IOFp16WLi64ELi20ELi640EEv26Group_norm_nhwc_fwd_params)
        .other          _Z35group_norm_nhwc_fwd_one_pass_kernelI11Fp16IOFp16WLi64ELi20ELi640EEv26Group_norm_nhwc_fwd_params,@"STO_CUDA_ENTRY STV_DEFAULT"
_Z35group_norm_nhwc_fwd_one_pass_kernelI11Fp16IOFp16WLi64ELi20ELi640EEv26Group_norm_nhwc_fwd_params:
.text._Z35group_norm_nhwc_fwd_one_pass_kernelI11Fp16IOFp16WLi64ELi20ELi640EEv26Group_norm_nhwc_fwd_params:
        /* <DEDUP_REMOVED lines=31> */
.L_x_1934:
        /* <DEDUP_REMOVED lines=142> */
.L_x_1923:
[----:B------:R-:W-:Y:S05]  /*0ad0*/  BSYNC B0 ;  /* 0x0000000000007941 */ /* 0x000fea0003800000 */
.L_x_1922:
        /* <DEDUP_REMOVED lines=28> */
.L_x_1926:
[----:B-1----:R-:W2:Y:S04]  /*0ca0*/  LDG.E.STRONG.GPU R6, desc[UR8][R4.64] ;  /* 0x0000000804067981 */ /* 0x002ea8000c1ef900 */
[----:B--2---:R-:W-:Y:S01]  /*0cb0*/  CCTL.IVALL ;  /* 0x00000000ff00798f */ /* 0x004fe20002000000 */
[----:B------:R-:W-:Y:S05]  /*0cc0*/  YIELD ;  /* 0x0000000000007946 */ /* 0x000fea0003800000 */
[----:B------:R-:W-:-:S13]  /*0cd0*/  ISETP.NE.AND P1, PT, R6, R9, PT ;  /* 0x000000090600720c */ /* 0x000fda0003f25270 */
[----:B------:R-:W-:Y:S05]  /*0ce0*/  @P1 BRA `(.L_x_1926) ;  /* 0xfffffffc00ec1947 */ /* 0x000fea000383ffff */
.L_x_1925:
        /* <DEDUP_REMOVED lines=11> */
.L_x_1928:
        /* <DEDUP_REMOVED lines=63> */
.L_x_1927:
        /* <DEDUP_REMOVED lines=19> */
.L_x_1930:
[----:B------:R-:W-:Y:S05]  /*12c0*/  BSYNC B0 ;  /* 0x0000000000007941 */ /* 0x000fea0003800000 */
.L_x_1929:
        /* <DEDUP_REMOVED lines=32> */
.L_x_1924:
        /* <DEDUP_REMOVED lines=60> */
.L_x_1931:
        /* <DEDUP_REMOVED lines=14> */
.L_x_1933:
[----:B------:R-:W-:Y:S05]  /*1970*/  BSYNC B0 ;  /* 0x0000000000007941 */ /* 0x000fea0003800000 */
.L_x_1932:
[----:B------:R-:W1:Y:S01]  /*1980*/  LDC R4, c[0x0][0x10] ;  /* 0x00000400ff047b82 */ /* 0x000e620000000800 */
[----:B------:R-:W-:Y:S02]  /*1990*/  IADD3 R16, R16, 0x1, RZ ;  /* 0x0000000110107810 */ /* 0x000fe40007ffe0ff */
[----:B-1----:R-:W-:-:S04]  /*19a0*/  IADD3 R19, R4, R19, RZ ;  /* 0x0000001304137210 */ /* 0x002fc80007ffe0ff */
[----:B------:R-:W-:-:S13]  /*19b0*/  ISETP.GE.AND P1, PT, R19, UR4, PT ;  /* 0x0000000413007c0c */ /* 0x000fda000bf26270 */
[----:B------:R-:W-:Y:S05]  /*19c0*/  @!P1 BRA `(.L_x_1934) ;  /* 0xffffffe800089947 */ /* 0x000fea000383ffff */
[----:B------:R-:W-:Y:S05]  /*19d0*/  EXIT ;  /* 0x000000000000794d */ /* 0x000fea0003800000 */
.L_x_1935:
        /* <DEDUP_REMOVED lines=10> */
.L_x_2335:


//--------------------- .text._Z35group_norm_nhwc_fwd_one_pass_kernelI11Fp16IOFp16WLi128ELi20ELi640EEv26Group_norm_nhwc_fwd_params --------------------------
	.section	.text._Z35group_norm_nhwc_fwd_one_pass_kernelI11Fp16IOFp16WLi128ELi20ELi640EEv26Group_norm_nhwc_fwd_params,"ax",@progbits
	.align	128
        .global         _Z35group_norm_nhwc_fwd_one_pass_kernelI11Fp16IOFp16WLi128ELi20ELi640EEv26Group_norm_nhwc_fwd_params
        .type           _Z35group_norm_nhwc_fwd_one_pass_kernelI11Fp16IOFp16WLi128ELi20ELi640EEv26Group_norm_nhwc_fwd_params,@function
        .size           _Z35group_norm_nhwc_fwd_one_pass_kernelI11Fp16IOFp16WLi128ELi20ELi640EEv26Group_norm_nhwc_fwd_params,(.L_x_2336 - _Z35group_norm_nhwc_fwd_one_pass_kernelI11Fp16IOFp16WLi128ELi20ELi640EEv26Group_norm_nhwc_fwd_params)
        .other          _Z35group_norm_nhwc_fwd_one_pass_kernelI11Fp16IOFp16WLi128ELi20ELi640EEv26Group_norm_nhwc_fwd_params,@"STO_CUDA_ENTRY STV_DEFAULT"
_Z35group_norm_nhwc_fwd_one_pass_kernelI11Fp16IOFp16WLi128ELi20ELi640EEv26Group_norm_nhwc_fwd_params:
.text._Z35group_norm_nhwc_fwd_one_pass_kernelI11Fp16IOFp16WLi128ELi20ELi640EEv26Group_norm_nhwc_fwd_params:
        /* <DEDUP_REMOVED lines=31> */
.L_x_1951:
        /* <DEDUP_REMOVED lines=165> */
.L_x_1937:
[----:B------:R-:W-:Y:S05]  /*0c40*/  BSYNC B0 ;  /* 0x0000000000007941 */ /* 0x000fea0003800000 */
.L_x_1936:
        /* <DEDUP_REMOVED lines=28> */
.L_x_1940:
[----:B-1----:R-:W2:Y:S04]  /*0e10*/  LDG.E.STRONG.GPU R6, desc[UR8][R4.64] ;  /* 0x0000000804067981 */ /* 0x002ea8000c1ef900 */
[----:B--2---:R-:W-:Y:S01]  /*0e20*/  CCTL.IVALL ;  /* 0x00000000ff00798f */ /* 0x004fe20002000000 */
[----:B------:R-:W-:Y:S05]  /*0e30*/  YIELD ;  /* 0x0000000000007946 */ /* 0x000fea0003800000 */
[----:B------:R-:W-:-:S13]  /*0e40*/  ISETP.NE.AND P1, PT, R6, R9, PT ;  /* 0x000000090600720c */ /* 0x000fda0003f25270 */
[----:B------:R-:W-:Y:S05]  /*0e50*/  @P1 BRA `(.L_x_1940) ;  /* 0xfffffffc00ec1947 */ /* 0x000fea000383ffff */
.L_x_1939:
        /* <DEDUP_REMOVED lines=11> */
.L_x_1942:
        /* <DEDUP_REMOVED lines=63> */
.L_x_1941:
        /* <DEDUP_REMOVED lines=19> */
.L_x_1944:
[----:B------:R-:W-:Y:S05]  /*1430*/  BSYNC B0 ;  /* 0x0000000000007941 */ /* 0x000fea0003800000 */
.L_x_1943:
        /* <DEDUP_REMOVED lines=33> */
.L_x_1938:
        /* <DEDUP_REMOVED lines=46> */
[----:B------:R-:W-:Y:S01]  /*1930*/  IADD3 R9, R22, 0x40, RZ ;  /* 0x0000004016097810 */ /* 0x000fe20007ffe0ff */
[----:B--2---:R-:W-:-:S02]  /*1940*/  HADD2.F32 R11, -RZ, R3.H0_H0 ;  /* 0x20000003ff0b7230 */ /* 0x004fc40000004100 */
[----:B---3--:R-:W-:Y:S02]  /*1950*/  HADD2.F32 R15, -RZ, R15.H0_H0 ;  /* 0x2000000fff0f7230 */ /* 0x008fe40000004100 */
[----:B----4-:R-:W-:Y:S02]  /*1960*/  HADD2.F32 R14, -RZ, R14.H0_H0 ;  /* 0x2000000eff0e7230 */ /* 0x010fe40000004100 */
[----:B------:R-:W-:Y:S02]  /*1970*/  HADD2.F32 R25, -RZ, R25.H0_H0 ;  /* 0x20000019ff197230 */ /* 0x000fe40000004100 */
[C-C-:B------:R-:W-:Y:S01]  /*1980*/  FFMA.FTZ R3, R11.reuse, R6, R15.reuse ;  /* 0x000000060b037223 */ /* 0x140fe2000001000f */
[----:B------:R-:W-:Y:S02]  /*1990*/  FFMA.FTZ R11, R11, R4, R15 ;  /* 0x000000040b0b7223 */ /* 0x000fe4000001000f */
        /* <DEDUP_REMOVED lines=13> */
.L_x_1945:
        /* <DEDUP_REMOVED lines=15> */
.L_x_1947:
[----:B------:R-:W-:Y:S05]  /*1b60*/  BSYNC B0 ;  /* 0x0000000000007941 */ /* 0x000fea0003800000 */
.L_x_1946:
        /* <DEDUP_REMOVED lines=11> */
.L_x_1948:
        /* <DEDUP_REMOVED lines=19> */
.L_x_1950:
[----:B------:R-:W-:Y:S05]  /*1d50*/  BSYNC B0 ;  /* 0x0000000000007941 */ /* 0x000fea0003800000 */
.L_x_1949:
[----:B------:R-:W1:Y:S01]  /*1d60*/  LDC R4, c[0x0][0x10] ;  /* 0x00000400ff047b82 */ /* 0x000e620000000800 */
[----:B------:R-:W-:Y:S02]  /*1d70*/  IADD3 R18, R18, 0x1, RZ ;  /* 0x0000000112127810 */ /* 0x000fe40007ffe0ff */
[----:B-1----:R-:W-:-:S04]  /*1d80*/  IADD3 R23, R4, R23, RZ ;  /* 0x0000001704177210 */ /* 0x002fc80007ffe0ff */
[----:B------:R-:W-:-:S13]  /*1d90*/  ISETP.GE.AND P1, PT, R23, UR4, PT ;  /* 0x0000000417007c0c */ /* 0x000fda000bf26270 */
[----:B------:R-:W-:Y:S05]  /*1da0*/  @!P1 BRA `(.L_x_1951) ;  /* 0xffffffe400109947 */ /* 0x000fea000383ffff */
[----:B------:R-:W-:Y:S05]  /*1db0*/  EXIT ;  /* 0x000000000000794d */ /* 0x000fea0003800000 */
.L_x_1952:
        /* <DEDUP_REMOVED lines=12> */
.L_x_2336:


//--------------------- .text._Z35group_norm_nhwc_fwd_one_pass_kernelI11Fp16IOFp16WLi256ELi20ELi640EEv26Group_norm_nhwc_fwd_params --------------------------
	.section	.text._Z35group_norm_nhwc_fwd_one_pass_kernelI11Fp16IOFp16WLi256ELi20ELi640EEv26Group_norm_nhwc_fwd_params,"ax",@progbits
	.align	128
        .global         _Z35group_norm_nhwc_fwd_one_pass_kernelI11Fp16IOFp16WLi256ELi20ELi640EEv26Group_norm_nhwc_fwd_params
        .type           _Z35group_norm_nhwc_fwd_one_pass_kernelI11Fp16IOFp16WLi256ELi20ELi640EEv26Group_norm_nhwc_fwd_params,@function
        .size           _Z35group_norm_nhwc_fwd_one_pass_kernelI11Fp16IOFp16WLi256ELi20ELi640EEv26Group_norm_nhwc_fwd_params,(.L_x_2337 - _Z35group_norm_nhwc_fwd_one_pass_kernelI11Fp16IOFp16WLi256ELi20ELi640EEv26Group_norm_nhwc_fwd_params)
        .other          _Z35group_norm_nhwc_fwd_one_pass_kernelI11Fp16IOFp16WLi256ELi20ELi640EEv26Group_norm_nhwc_fwd_params,@"STO_CUDA_ENTRY STV_DEFAULT"
_Z35group_norm_nhwc_fwd_one_pass_kernelI11Fp16IOFp16WLi256ELi20ELi640EEv26Group_norm_nhwc_fwd_params:
.text._Z35group_norm_nhwc_fwd_one_pass_kernelI11Fp16IOFp16WLi256ELi20ELi640EEv26Group_norm_nhwc_fwd_params:
        /* <DEDUP_REMOVED lines=34> */
.L_x_1974:
        /* <DEDUP_REMOVED lines=208> */
.L_x_1954:
[----:B------:R-:W-:Y:S05]  /*0f20*/  BSYNC B0 ;  /* 0x0000000000007941 */ /* 0x000fea0003800000 */
.L_x_1953:
        /* <DEDUP_REMOVED lines=28> */
.L_x_1957:
[----:B-1----:R-:W2:Y:S04]  /*10f0*/  LDG.E.STRONG.GPU R14, desc[UR8][R12.64] ;  /* 0x000000080c0e7981 */ /* 0x002ea8000c1ef900 */
[----:B--2---:R-:W-:Y:S01]  /*1100*/  CCTL.IVALL ;  /* 0x00000000ff00798f */ /* 0x004fe20002000000 */
[----:B------:R-:W-:Y:S05]  /*1110*/  YIELD ;  /* 0x0000000000007946 */ /* 0x000fea0003800000 */
[----:B------:R-:W-:-:S13]  /*1120*/  ISETP.NE.AND P1, PT, R14, R17, PT ;  /* 0x000000110e00720c */ /* 0x000fda0003f25270 */
[----:B------:R-:W-:Y:S05]  /*1130*/  @P1 BRA `(.L_x_1957) ;  /* 0xfffffffc00ec1947 */ /* 0x000fea000383ffff */
.L_x_1956:
        /* <DEDUP_REMOVED lines=11> */
.L_x_1959:
        /* <DEDUP_REMOVED lines=63> */
.L_x_1958:
        /* <DEDUP_REMOVED lines=19> */
.L_x_1961:
[----:B------:R-:W-:Y:S05]  /*1710*/  BSYNC B0 ;  /* 0x0000000000007941 */ /* 0x000fea0003800000 */
.L_x_1960:
        /* <DEDUP_REMOVED lines=32> */
.L_x_1955:
        /* <DEDUP_REMOVED lines=67> */
[----:B------:R-:W-:Y:S01]  /*1d50*/  ISETP.GT.U32.OR P1, PT, R6, 0x27f, P1 ;  /* 0x0000027f0600780c */ /* 0x000fe20000f24470 */
[----:B--2---:R-:W-:Y:S02]  /*1d60*/  HADD2.F32 R12, -RZ, R37.H0_H0 ;  /* 0x20000025ff0c7230 */ /* 0x004fe40000004100 */
[----:B---3--:R-:W-:Y:S02]  /*1d70*/  HADD2.F32 R36, -RZ, R36.H0_H0 ;  /* 0x20000024ff247230 */ /* 0x008fe40000004100 */
[----:B----4-:R-:W-:-:S02]  /*1d80*/  HADD2.F32 R0, -RZ, R2.H0_H0 ;  /* 0x20000002ff007230 */ /* 0x010fc40000004100 */
[----:B-----5:R-:W-:-:S03]  /*1d90*/  HADD2.F32 R37, -RZ, R38.H0_H0 ;  /* 0x20000026ff257230 */ /* 0x020fc60000004100 */
        /* <DEDUP_REMOVED lines=19> */
.L_x_1962:
        /* <DEDUP_REMOVED lines=14> */
.L_x_1964:
[----:B------:R-:W-:Y:S05]  /*1fb0*/  BSYNC B0 ;  /* 0x0000000000007941 */ /* 0x000fea0003800000 */
.L_x_1963:
        /* <DEDUP_REMOVED lines=11> */
.L_x_1965:
        /* <DEDUP_REMOVED lines=14> */
.L_x_1967:
[----:B------:R-:W-:Y:S05]  /*2150*/  BSYNC B0 ;  /* 0x0000000000007941 */ /* 0x000fea0003800000 */
.L_x_1966:
        /* <DEDUP_REMOVED lines=11> */
.L_x_1968:
        /* <DEDUP_REMOVED lines=14> */
.L_x_1970:
[----:B------:R-:W-:Y:S05]  /*22f0*/  BSYNC B0 ;  /* 0x0000000000007941 */ /* 0x000fea0003800000 */
.L_x_1969:
        /* <DEDUP_REMOVED lines=11> */
.L_x_1971:
        /* <DEDUP_REMOVED lines=13> */
.L_x_1973:
[----:B------:R-:W-:Y:S05]  /*2480*/  BSYNC B0 ;  /* 0x0000000000007941 */ /* 0x000fea0003800000 */
.L_x_1972:
[----:B---3--:R-:W3:Y:S01]  /*2490*/  LDC R3, c[0x0][0x10] ;  /* 0x00000400ff037b82 */ /* 0x008ee20000000800 */
[----:B------:R-:W-:Y:S02]  /*24a0*/  IADD3 R24, R24, 0x1, RZ ;  /* 0x0000000118187810 */ /* 0x000fe40007ffe0ff */
[----:B---3--:R-:W-:-:S04]  /*24b0*/  IADD3 R30, R3, R30, RZ ;  /* 0x0000001e031e7210 */ /* 0x008fc80007ffe0ff */
[----:B------:R-:W-:-:S13]  /*24c0*/  ISETP.GE.AND P1, PT, R30, UR4, PT ;  /* 0x000000041e007c0c */ /* 0x000fda000bf26270 */
[----:B------:R-:W-:Y:S05]  /*24d0*/  @!P1 BRA `(.L_x_1974) ;  /* 0xffffffdc00509947 */ /* 0x000fea000383ffff */
[----:B------:R-:W-:Y:S05]  /*24e0*/  EXIT ;  /* 0x000000000000794d */ /* 0x000fea0003800000 */
.L_x_1975:
        /* <DEDUP_REMOVED lines=9> */
.L_x_2337:


//--------------------- .text._Z35group_norm_nhwc_fwd_one_pass_kernelI11Fp16IOFp16WLi512ELi20ELi640EEv26Group_norm_nhwc_fwd_params --------------------------
	.section	.text._Z35group_norm_nhwc_fwd_one_pass_kernelI11Fp16IOFp16WLi512ELi20ELi640EEv26Group_norm_nhwc_fwd_params,"ax",@progbits
	.align	128
        .global         _Z35group_norm_nhwc_fwd_one_pass_kernelI11Fp16IOFp16WLi512ELi20ELi640EEv26Group_norm_nhwc_fwd_params
        .type           _Z35group_norm_nhwc_fwd_one_pass_kernelI11Fp16IOFp16WLi512ELi20ELi640EEv26Group_norm_nhwc_fwd_params,@function
        .size           _Z35group_norm_nhwc_fwd_one_pass_kernelI11Fp16IOFp16WLi512ELi20ELi640EEv26Group_norm_nhwc_fwd_params,(.L_x_2338 - _Z35group_norm_nhwc_fwd_one_pass_kernelI11Fp16IOFp16WLi512ELi20ELi640EEv26Group_norm_nhwc_fwd_params)
        .other          _Z35group_norm_nhwc_fwd_one_pass_kernelI11Fp16IOFp16WLi512ELi20ELi640EEv26Group_norm_nhwc_fwd_params,@"STO_CUDA_ENTRY STV_DEFAULT"
_Z35group_norm_nhwc_fwd_one_pass_kernelI11Fp16IOFp16WLi512ELi20ELi640EEv26Group_norm_nhwc_fwd_params:
.text._Z35group_norm_nhwc_fwd_one_pass_kernelI11Fp16IOFp16WLi512ELi20ELi640EEv26Group_norm_nhwc_fwd_params:
        /* <DEDUP_REMOVED lines=38> */
.L_x_2009:
        /* <DEDUP_REMOVED lines=299> */
.L_x_1977:
[----:B------:R-:W-:Y:S05]  /*1510*/  BSYNC B0 ;  /* 0x0000000000007941 */ /* 0x000fea0003800000 */
.L_x_1976:
        /* <DEDUP_REMOVED lines=28> */
.L_x_1980:
[----:B-1----:R-:W2:Y:S04]  /*16e0*/  LDG.E.STRONG.GPU R10, desc[UR8][R8.64] ;  /* 0x00000008080a7981 */ /* 0x002ea8000c1ef900 */
[----:B--2---:R-:W-:Y:S01]  /*16f0*/  CCTL.IVALL ;  /* 0x00000000ff00798f */ /* 0x004fe20002000000 */
[----:B------:R-:W-:Y:S05]  /*1700*/  YIELD ;  /* 0x0000000000007946 */ /* 0x000fea0003800000 */
[----:B------:R-:W-:-:S13]  /*1710*/  ISETP.NE.AND P1, PT, R10, R13, PT ;  /* 0x0000000d0a00720c */ /* 0x000fda0003f25270 */
[----:B------:R-:W-:Y:S05]  /*1720*/  @P1 BRA `(.L_x_1980) ;  /* 0xfffffffc00ec1947 */ /* 0x000fea000383ffff */
.L_x_1979:
        /* <DEDUP_REMOVED lines=11> */
.L_x_1982:
        /* <DEDUP_REMOVED lines=63> */
.L_x_1981:
        /* <DEDUP_REMOVED lines=19> */
.L_x_1984:
[----:B------:R-:W-:Y:S05]  /*1d00*/  BSYNC B0 ;  /* 0x0000000000007941 */ /* 0x000fea0003800000 */
.L_x_1983:
        /* <DEDUP_REMOVED lines=32> */
.L_x_1978:
        /* <DEDUP_REMOVED lines=42> */
[----:B--2---:R-:W-:Y:S02]  /*21b0*/  HADD2.F32 R6, -RZ, R6.H0_H0 ;  /* 0x20000006ff067230 */ /* 0x004fe40000004100 */
[----:B----4-:R-:W-:Y:S02]  /*21c0*/  HADD2.F32 R8, -RZ, R41.H0_H0 ;  /* 0x20000029ff087230 */ /* 0x010fe40000004100 */
[----:B-----5:R-:W-:Y:S02]  /*21d0*/  HADD2.F32 R9, -RZ, R18.H0_H0 ;  /* 0x20000012ff097230 */ /* 0x020fe40000004100 */
[----:B------:R-:W-:-:S03]  /*21e0*/  HADD2.F32 R15, -RZ, R19.H0_H0 ;  /* 0x20000013ff0f7230 */ /* 0x000fc60000004100 */
        /* <DEDUP_REMOVED lines=13> */
.L_x_1985:
        /* <DEDUP_REMOVED lines=14> */
.L_x_1987:
[----:B------:R-:W-:Y:S05]  /*23a0*/  BSYNC B0 ;  /* 0x0000000000007941 */ /* 0x000fea0003800000 */
.L_x_1986:
        /* <DEDUP_REMOVED lines=61> */
.L_x_1988:
        /* <DEDUP_REMOVED lines=14> */
.L_x_1990:
[----:B------:R-:W-:Y:S05]  /*2860*/  BSYNC B0 ;  /* 0x0000000000007941 */ /* 0x000fea0003800000 */
.L_x_1989:
        /* <DEDUP_REMOVED lines=13> */
.L_x_1991:
        /* <DEDUP_REMOVED lines=14> */
.L_x_1993:
[----:B------:R-:W-:Y:S05]  /*2a20*/  BSYNC B0 ;  /* 0x0000000000007941 */ /* 0x000fea0003800000 */
.L_x_1992:
        /* <DEDUP_REMOVED lines=40> */
.L_x_1994:
        /* <DEDUP_REMOVED lines=14> */
.L_x_1996:
[----:B------:R-:W-:Y:S05]  /*2d90*/  BSYNC B0 ;  /* 0x0000000000007941 */ /* 0x000fea0003800000 */
.L_x_1995:
        /* <DEDUP_REMOVED lines=11> */
.L_x_1997:
        /* <DEDUP_REMOVED lines=14> */
.L_x_1999:
[----:B------:R-:W-:Y:S05]  /*2f30*/  BSYNC B0 ;  /* 0x0000000000007941 */ /* 0x000fea0003800000 */
.L_x_1998:
        /* <DEDUP_REMOVED lines=11> */
.L_x_2000:
        /* <DEDUP_REMOVED lines=14> */
.L_x_2002:
[----:B------:R-:W-:Y:S05]  /*30d0*/  BSYNC B0 ;  /* 0x0000000000007941 */ /* 0x000fea0003800000 */
.L_x_2001:
        /* <DEDUP_REMOVED lines=11> */
.L_x_2003:
        /* <DEDUP_REMOVED lines=14> */
.L_x_2005:
[----:B------:R-:W-:Y:S05]  /*3270*/  BSYNC B0 ;  /* 0x0000000000007941 */ /* 0x000fea0003800000 */
.L_x_2004:
        /* <DEDUP_REMOVED lines=11> */
.L_x_2006:
        /* <DEDUP_REMOVED lines=13> */
.L_x_2008:
[----:B------:R-:W-:Y:S05]  /*3400*/  BSYNC B0 ;  /* 0x0000000000007941 */ /* 0x000fea0003800000 */
.L_x_2007:
[----:B------:R-:W5:Y:S01]  /*3410*/  LDC R7, c[0x0][0x10] ;  /* 0x00000400ff077b82 */ /* 0x000f620000000800 */
[----:B------:R-:W-:Y:S02]  /*3420*/  IADD3 R2, R2, 0x1, RZ ;  /* 0x0000000102027810 */ /* 0x000fe40007ffe0ff */
[----:B-----5:R-:W-:-:S04]  /*3430*/  IADD3 R32, R7, R32, RZ ;  /* 0x0000002007207210 */ /* 0x020fc80007ffe0ff */
[----:B------:R-:W-:-:S13]  /*3440*/  ISETP.GE.AND P1, PT, R32, UR4, PT ;  /* 0x0000000420007c0c */ /* 0x000fda000bf26270 */
[----:B------:R-:W-:Y:S05]  /*3450*/  @!P1 BRA `(.L_x_2009) ;  /* 0xffffffcc00809947 */ /* 0x000fea000383ffff */
[----:B------:R-:W-:Y:S05]  /*3460*/  EXIT ;  /* 0x000000000000794d */ /* 0x000fea0003800000 */
.L_x_2010:
        /* <DEDUP_REMOVED lines=9> */
.L_x_2338:


//--------------------- .text._Z35group_norm_nhwc_fwd_one_pass_kernelI11Fp32IOFp32WLi64ELi20ELi640EEv26Group_norm_nhwc_fwd_params --------------------------
	.section	.text._Z35group_norm_nhwc_fwd_one_pass_kernelI11Fp32IOFp32WLi64ELi20ELi640EEv26Group_norm_nhwc_fwd_params,"ax",@progbits
	.align	128
        .global         _Z35group_norm_nhwc_fwd_one_pass_kernelI11Fp32IOFp32WLi64ELi20ELi640EEv26Group_norm_nhwc_fwd_params
        .type           _Z35group_norm_nhwc_fwd_one_pass_kernelI11Fp32IOFp32WLi64ELi20ELi640EEv26Group_norm_nhwc_fwd_params,@function
        .size           _Z35group_norm_nhwc_fwd_one_pass_kernelI11Fp32IOFp32WLi64ELi20ELi640EEv26Group_norm_nhwc_fwd_params,(.L_x_2339 - _Z35group_norm_nhwc_fwd_one_pass_kernelI11Fp32IOFp32WLi64ELi20ELi640EEv26Group_norm_nhwc_fwd_params)
        .other          _Z35group_norm_nhwc_fwd_one_pass_kernelI11Fp32IOFp32WLi64ELi20ELi640EEv26Group_norm_nhwc_fwd_params,@"STO_CUDA_ENTRY STV_DEFAULT"
_Z35group_norm_nhwc_fwd_one_pass_kernelI11Fp32IOFp32WLi64ELi20ELi640EEv26Group_norm_nhwc_fwd_params:
.text._Z35group_norm_nhwc_fwd_one_pass_kernelI11Fp32IOFp32WLi64ELi20ELi640EEv26Group_norm_nhwc_fwd_params:
        /* <DEDUP_REMOVED lines=30> */
[----:B-1----:R-:W-:-:S13]  /*01e0*/  ISETP.LT.U32.AND P0, PT, R3, 0x280, !P0 ;  /* 0x000002800300780c */ /* 0x002fda0004701070 */
.L_x_2023:
[----:B0-----:R-:W0:Y:S01]  /*01f0*/  LDC R10, c[0x0][0x288] ;  /* 0x0000a200ff0a7b82 */ /* 0x001e220000000800 */
[----:B------:R-:W-:Y:S01]  /*0200*/  SHF.R.S32.HI R13, RZ, 0x1f, R25 ;  /* 0x0000001fff0d7819 */ /* 0x000fe20000011419 */
        /* <DEDUP_REMOVED lines=8> */
[----:B------:R-:W-:Y:S01]  /*0290*/  IMAD R11, R8, R9, RZ ;  /* 0x00000009080b7224 */ /* 0x000fe200078e02ff */
[----:B------:R-:W-:-:S03]  /*02a0*/  IABS R8, R21 ;  /* 0x0000001500087213 */ /* 0x000fc60000000000 */
[----:B------:R-:W-:-:S06]  /*02b0*/  IMAD.HI.U32 R5, R5, R11, R4 ;  /* 0x0000000b05057227 */ /* 0x000fcc00078e0004 */
[----:B------:R-:W-:-:S05]  /*02c0*/  IMAD.HI.U32 R5, R5, R8, RZ ;  /* 0x0000000805057227 */ /* 0x000fca00078e00ff */
[----:B------:R-:W-:-:S05]  /*02d0*/  IADD3 R2, -R5, RZ, RZ ;  /* 0x000000ff05027210 */ /* 0x000fca0007ffe1ff */
[----:B------:R-:W-:-:S05]  /*02e0*/  IMAD R2, R9, R2, R8 ;  /* 0x0000000209027224 */ /* 0x000fca00078e0208 */
[----:B------:R-:W-:-:S13]  /*02f0*/  ISETP.GT.U32.AND P2, PT, R9, R2, PT ;  /* 0x000000020900720c */ /* 0x000fda0003f44070 */
[-C--:B------:R-:W-:Y:S02]  /*0300*/  @!P2 IADD3 R2, R2, -R9.reuse, RZ ;  /* 0x800000090202a210 */ /* 0x080fe40007ffe0ff */
[----:B------:R-:W-:Y:S02]  /*0310*/  @!P2 IADD3 R5, R5, 0x1, RZ ;  /* 0x000000010505a810 */ /* 0x000fe40007ffe0ff */
[----:B------:R-:W-:Y:S02]  /*0320*/  ISETP.GE.U32.AND P1, PT, R2, R9, PT ;  /* 0x000000090200720c */ /* 0x000fe40003f26070 */
[----:B------:R-:W-:Y:S01]  /*0330*/  LOP3.LUT R2, R21, R10, RZ, 0x3c, !PT ;  /* 0x0000000a15027212 */ /* 0x000fe200078e3cff */
[----:B------:R-:W0:Y:S01]  /*0340*/  @P0 LDC.64 R8, c[0x0][0x220] ;  /* 0x00008800ff080b82 */ /* 0x000e220000000a00 */
[----:B------:R-:W-:Y:S02]  /*0350*/  ISETP.NE.AND P2, PT, R10, RZ, PT ;  /* 0x000000ff0a00720c */ /* 0x000fe40003f45270 */
[----:B------:R-:W-:-:S07]  /*0360*/  ISETP.GE.AND P3, PT, R2, RZ, PT ;  /* 0x000000ff0200720c */ /* 0x000fce0003f66270 */
[----:B------:R-:W-:-:S04]  /*0370*/  @P1 IADD3 R5, R5, 0x1, RZ ;  /* 0x0000000105051810 */ /* 0x000fc80007ffe0ff */
[----:B------:R-:W-:Y:S02]  /*0380*/  MOV R11, R5 ;  /* 0x00000005000b7202 */ /* 0x000fe40000000f00 */
[----:B------:R-:W1:Y:S02]  /*0390*/  @P0 LDC.64 R4, c[0x0][0x270] ;  /* 0x00009c00ff040b82 */ /* 0x000e640000000a00 */
[----:B------:R-:W-:Y:S02]  /*03a0*/  @!P3 IADD3 R11, -R11, RZ, RZ ;  /* 0x000000ff0b0bb210 */ /* 0x000fe40007ffe1ff */
[----:B------:R-:W-:-:S04]  /*03b0*/  @!P2 LOP3.LUT R11, RZ, R10, RZ, 0x33, !PT ;  /* 0x0000000aff0ba212 */ /* 0x000fc800078e33ff */
[----:B------:R-:W-:-:S05]  /*03c0*/  IADD3 R2, -R11, RZ, RZ ;  /* 0x000000ff0b027210 */ /* 0x000fca0007ffe1ff */
[----:B------:R-:W-:Y:S01]  /*03d0*/  IMAD R2, R10, R2, R21 ;  /* 0x000000020a027224 */ /* 0x000fe200078e0215 */
[----:B------:R-:W-:-:S03]  /*03e0*/  SHF.R.S32.HI R10, RZ, 0x1f, R11 ;  /* 0x0000001fff0a7819 */ /* 0x000fc6000001140b */
[----:B------:R-:W-:Y:S02]  /*03f0*/  IMAD R2, R2, 0x14, RZ ;  /* 0x0000001402027824 */ /* 0x000fe400078e02ff */
[----:B------:R-:W-:-:S03]  /*0400*/  IMAD R10, R10, UR12, RZ ;  /* 0x0000000c0a0a7c24 */ /* 0x000fc6000f8e02ff */
[----:B------:R-:W-:Y:S01]  /*0410*/  IADD3 R26, P1, R25, R2, RZ ;  /* 0x00000002191a7210 */ /* 0x000fe20007f3e0ff */
[----:B------:R-:W-:-:S03]  /*0420*/  IMAD R29, R11, UR13, R10 ;  /* 0x0000000d0b1d7c24 */ /* 0x000fc6000f8e020a */
[----:B------:R-:W-:Y:S02]  /*0430*/  LEA.HI.X.SX32 R27, R2, R13, 0x1, P1 ;  /* 0x0000000d021b7211 */ /* 0x000fe400008f0eff */
[----:B------:R-:W-:Y:S01]  /*0440*/  SHF.R.S32.HI R13, RZ, 0x1f, R20 ;  /* 0x0000001fff0d7819 */ /* 0x000fe20000011414 */
[----:B------:R-:W-:-:S04]  /*0450*/  IMAD.WIDE.U32 R26, R11, UR12, R26 ;  /* 0x0000000c0b1a7c25 */ /* 0x000fc8000f8e001a */
[----:B-1----:R-:W-:Y:S01]  /*0460*/  @P0 IMAD R10, R13, R4, RZ ;  /* 0x000000040d0a0224 */ /* 0x002fe200078e02ff */
[----:B------:R-:W-:Y:S02]  /*0470*/  IADD3 R29, R27, R29, RZ ;  /* 0x0000001d1b1d7210 */ /* 0x000fe40007ffe0ff */
[----:B------:R-:W-:Y:S01]  /*0480*/  @P0 MOV R28, R26 ;  /* 0x0000001a001c0202 */ /* 0x000fe20000000f00 */
[----:B------:R-:W-:-:S04]  /*0490*/  @P0 IMAD R11, R20, R5, R10 ;  /* 0x00000005140b0224 */ /* 0x000fc800078e020a */
[----:B------:R-:W-:-:S05]  /*04a0*/  @P0 IMAD.WIDE.U32 R4, R20, R4, R28 ;  /* 0x0000000414040225 */ /* 0x000fca00078e001c */
[----:B------:R-:W-:Y:S02]  /*04b0*/  @P0 IADD3 R10, R5, R11, RZ ;  /* 0x0000000b050a0210 */ /* 0x000fe40007ffe0ff */
[C---:B0-----:R-:W-:Y:S02]  /*04c0*/  @P0 LEA R8, P1, R4.reuse, R8, 0x2 ;  /* 0x0000000804080211 */ /* 0x041fe400078210ff */
[----:B------:R-:W-:Y:S02]  /*04d0*/  MOV R5, RZ ;  /* 0x000000ff00057202 */ /* 0x000fe40000000f00 */
[----:B------:R-:W-:Y:S02]  /*04e0*/  @P0 LEA.HI.X R9, R4, R9, R10, 0x2, P1 ;  /* 0x0000000904090211 */ /* 0x000fe400008f140a */
[----:B------:R-:W-:-:S06]  /*04f0*/  MOV R4, RZ ;  /* 0x000000ff00047202 */ /* 0x000fcc0000000f00 */
[----:B------:R-:W2:Y:S01]  /*0500*/  @P0 LDG.E.64 R4, desc[UR8][R8.64] ;  /* 0x0000000808040981 */ /* 0x000ea2000c1e1b00 */
[C---:B------:R-:W-:Y:S01]  /*0510*/  ISETP.GT.AND P1, PT, R0.reuse, 0x1e, PT ;  /* 0x0000001e0000780c */ /* 0x040fe20003f24270 */
[----:B------:R-:W-:Y:S01]  /*0520*/  BSSY B0, `(.L_x_2011) ;  /* 0x0000058000007945 */ /* 0x000fe20003800000 */
[----:B------:R-:W-:Y:S02]  /*0530*/  ISETP.NE.AND P3, PT, R0, RZ, PT ;  /* 0x000000ff0000720c */ /* 0x000fe40003f65270 */
[----:B------:R-:W-:Y:S01]  /*0540*/  ISETP.NE.AND P2, PT, R3, RZ, PT ;  /* 0x000000ff0300720c */ /* 0x000fe20003f45270 */
[C---:B--2---:R-:W-:Y:S01]  /*0550*/  FMUL.FTZ R12, R4.reuse, R4 ;  /* 0x00000004040c7220 */ /* 0x044fe20000410000 */
[----:B------:R-:W-:-:S03]  /*0560*/  FADD.FTZ R10, R4, R5 ;  /* 0x00000005040a7221 */ /* 0x000fc60000010000 */
[----:B------:R-:W-:Y:S01]  /*0570*/  FFMA.FTZ R12, R5, R5, R12 ;  /* 0x00000005050c7223 */ /* 0x000fe2000001000c */
[----:B------:R-:W-:-:S03]  /*0580*/  FADD.FTZ R10, RZ, R10 ;  /* 0x0000000aff0a7221 */ /* 0x000fc60000010000 */
[----:B------:R-:W-:Y:S02]  /*0590*/  FADD.FTZ R12, RZ, R12 ;  /* 0x0000000cff0c7221 */ /* 0x000fe40000010000 */
        /* <DEDUP_REMOVED lines=36> */
[----:B0-----:R-:W-:-:S03]  /*07e0*/  FADD.FTZ R22, R23, R13 ;  /* 0x0000000d17167221 */ /* 0x001fc60000010000 */
[----:B------:R-:W-:Y:S01]  /*07f0*/  FADD.FTZ R13, R12, R14 ;  /* 0x0000000e0c0d7221 */ /* 0x000fe20000010000 */
[----:B------:R-:W-:-:S03]  /*0800*/  FADD.FTZ R22, R22, R15 ;  /* 0x0000000f16167221 */ /* 0x000fc60000010000 */
[----:B--2---:R-:W-:Y:S01]  /*0810*/  FADD.FTZ R23, R13, R8 ;  /* 0x000000080d177221 */ /* 0x004fe20000010000 */
[----:B------:R-:W-:Y:S01]  /*0820*/  FADD.FTZ R22, R22, R9 ;  /* 0x0000000916167221 */ /* 0x000fe20000010000 */
[----:B------:R-:W0:Y:S02]  /*0830*/  LDS.128 R12, [UR5+0x50] ;  /* 0x00005005ff0c7984 */ /* 0x000e240008000c00 */
        /* <DEDUP_REMOVED lines=24> */
[----:B------:R-:W-:-:S03]  /*09c0*/  FADD.FTZ R12, R22, R13 ;  /* 0x0000000d160c7221 */ /* 0x000fc60000010000 */
[----:B------:R-:W-:Y:S01]  /*09d0*/  FADD.FTZ R13, R23, R14 ;  /* 0x0000000e170d7221 */ /* 0x000fe20000010000 */
[----:B------:R-:W-:Y:S01]  /*09e0*/  FADD.FTZ R12, R12, R15 ;  /* 0x0000000f0c0c7221 */ /* 0x000fe20000010000 */
[----:B------:R-:W0:Y:S02]  /*09f0*/  LDS.64 R22, [UR5+0xb0] ;  /* 0x0000b005ff167984 */ /* 0x000e240008000a00 */
        /* <DEDUP_REMOVED lines=10> */
.L_x_2012:
[----:B------:R-:W-:Y:S05]  /*0aa0*/  BSYNC B0 ;  /* 0x0000000000007941 */ /* 0x000fea0003800000 */
.L_x_2011:
        /* <DEDUP_REMOVED lines=30> */
.L_x_2015:
[----:B-1----:R-:W2:Y:S04]  /*0c90*/  LDG.E.STRONG.GPU R10, desc[UR8][R8.64] ;  /* 0x00000008080a7981 */ /* 0x002ea8000c1ef900 */
[----:B--2---:R-:W-:Y:S01]  /*0ca0*/  CCTL.IVALL ;  /* 0x00000000ff00798f */ /* 0x004fe20002000000 */
[----:B------:R-:W-:Y:S05]  /*0cb0*/  YIELD ;  /* 0x0000000000007946 */ /* 0x000fea0003800000 */
[----:B------:R-:W-:-:S13]  /*0cc0*/  ISETP.NE.AND P1, PT, R10, R17, PT ;  /* 0x000000110a00720c */ /* 0x000fda0003f25270 */
[----:B------:R-:W-:Y:S05]  /*0cd0*/  @P1 BRA `(.L_x_2015) ;  /* 0xfffffffc00ec1947 */ /* 0x000fea000383ffff */
.L_x_2014:
        /* <DEDUP_REMOVED lines=11> */
.L_x_2017:
        /* <DEDUP_REMOVED lines=19> */
[----:B------:R-:W2:Y:S01]  /*0ec0*/  @!P3 S2R R12, SR_CTAID.Y ;  /* 0x00000000000cb919 */ /* 0x000ea20000002600 */
[----:B-1----:R-:W-:-:S05]  /*0ed0*/  @!P1 IMAD R19, R19, R10, R13 ;  /* 0x0000000a13139224 */ /* 0x002fca00078e020d */
[----:B------:R-:W2:Y:S02]  /*0ee0*/  @!P3 LDC R13, c[0x0][0x10] ;  /* 0x00000400ff0dbb82 */ /* 0x000ea40000000800 */
[----:B--2---:R-:W-:Y:S01]  /*0ef0*/  @!P3 IMAD R12, R17, R13, R12 ;  /* 0x0000000d110cb224 */ /* 0x004fe200078e020c */
[----:B------:R-:W-:Y:S01]  /*0f00*/  IADD3 R17, R15, 0x3, RZ ;  /* 0x000000030f117810 */ /* 0x000fe20007ffe0ff */
[----:B0-----:R-:W-:Y:S01]  /*0f10*/  @!P4 FADD.FTZ R22, R22, R8 ;  /* 0x000000081616c221 */ /* 0x001fe20000010000 */
[----:B------:R-:W-:Y:S02]  /*0f20*/  @!P1 IMAD R8, R10, R11, RZ ;  /* 0x0000000b0a089224 */ /* 0x000fe400078e02ff */
[----:B------:R-:W-:Y:S01]  /*0f30*/  @!P4 FADD.FTZ R23, R23, R9 ;  /* 0x000000091717c221 */ /* 0x000fe20000010000 */
[----:B------:R-:W0:Y:S01]  /*0f40*/  @!P1 LDC.64 R10, c[0x0][0x248] ;  /* 0x00009200ff0a9b82 */ /* 0x000e220000000a00 */
[----:B------:R-:W-:Y:S01]  /*0f50*/  ISETP.EQ.OR P4, PT, R17, UR7, P2 ;  /* 0x0000000711007c0c */ /* 0x000fe20009782670 */
[----:B------:R-:W-:-:S05]  /*0f60*/  @!P1 IMAD R8, R8, R14, RZ ;  /* 0x0000000e08089224 */ /* 0x000fca00078e02ff */
[----:B------:R-:W-:Y:S02]  /*0f70*/  @!P1 SHF.L.U32 R9, R8, 0x1, RZ ;  /* 0x0000000108099819 */ /* 0x000fe400000006ff */
[----:B------:R-:W-:-:S05]  /*0f80*/  @!P3 LOP3.LUT R8, R6, 0x1, RZ, 0xc0, !PT ;  /* 0x000000010608b812 */ /* 0x000fca00078ec0ff */
[----:B------:R-:W-:Y:S01]  /*0f90*/  @!P3 IMAD R13, R13, R8, RZ ;  /* 0x000000080d0db224 */ /* 0x000fe200078e02ff */
[----:B------:R-:W1:Y:S03]  /*0fa0*/  @!P4 S2R R24, SR_CTAID.Y ;  /* 0x000000000018c919 */ /* 0x000e660000002600 */
[----:B------:R-:W-:-:S05]  /*0fb0*/  @!P3 IMAD R13, R13, R14, RZ ;  /* 0x0000000e0d0db224 */ /* 0x000fca00078e02ff */
[----:B------:R-:W-:Y:S01]  /*0fc0*/  @!P3 SHF.L.U32 R13, R13, 0x1, RZ ;  /* 0x000000010d0db819 */ /* 0x000fe200000006ff */
[----:B0-----:R-:W-:Y:S02]  /*0fd0*/  @!P1 IMAD.WIDE R10, R9, 0x4, R10 ;  /* 0x00000004090a9825 */ /* 0x001fe400078e020a */
[----:B------:R-:W0:Y:S02]  /*0fe0*/  @!P3 LDC.64 R8, c[0x0][0x248] ;  /* 0x00009200ff08bb82 */ /* 0x000e240000000a00 */
[----:B------:R-:W-:-:S04]  /*0ff0*/  @!P1 IMAD.WIDE.U32 R18, R19, 0x8, R10 ;  /* 0x0000000813129825 */ /* 0x000fc800078e000a */
[----:B0-----:R-:W-:Y:S02]  /*1000*/  @!P3 IMAD.WIDE R8, R13, 0x4, R8 ;  /* 0x000000040d08b825 */ /* 0x001fe400078e0208 */
[----:B------:R-:W1:Y:S02]  /*1010*/  @!P4 LDC R13, c[0x0][0x10] ;  /* 0x00000400ff0dcb82 */ /* 0x000e640000000800 */
[----:B------:R-:W-:Y:S01]  /*1020*/  @!P3 IMAD.WIDE.U32 R10, R12, 0x8, R8 ;  /* 0x000000080c0ab825 */ /* 0x000fe200078e0008 */
[----:B------:R-:W-:-:S05]  /*1030*/  @!P4 LOP3.LUT R8, R6, 0x1, RZ, 0xc0, !PT ;  /* 0x000000010608c812 */ /* 0x000fca00078ec0ff */
[----:B------:R-:W2:Y:S01]  /*1040*/  @!P3 LDG.E.64 R10, desc[UR8][R10.64] ;  /* 0x000000080a0ab981 */ /* 0x000ea2000c1e1b00 */
[----:B-1----:R-:W-:Y:S02]  /*1050*/  @!P4 IMAD R17, R17, R13, R24 ;  /* 0x0000000d1111c224 */ /* 0x002fe400078e0218 */
[----:B------:R-:W-:Y:S02]  /*1060*/  @!P4 IMAD R9, R13, R8, RZ ;  /* 0x000000080d09c224 */ /* 0x000fe400078e02ff */
[----:B------:R-:W0:Y:S02]  /*1070*/  @!P4 LDC.64 R12, c[0x0][0x248] ;  /* 0x00009200ff0ccb82 */ /* 0x000e240000000a00 */
[----:B------:R-:W-:-:S05]  /*1080*/  @!P4 IMAD R9, R9, R14, RZ ;  /* 0x0000000e0909c224 */ /* 0x000fca00078e02ff */
[----:B------:R-:W-:-:S05]  /*1090*/  @!P4 SHF.L.U32 R9, R9, 0x1, RZ ;  /* 0x000000010909c819 */ /* 0x000fca00000006ff */
[----:B0-----:R-:W-:Y:S02]  /*10a0*/  @!P4 IMAD.WIDE R12, R9, 0x4, R12 ;  /* 0x00000004090cc825 */ /* 0x001fe400078e020c */
[----:B------:R-:W3:Y:S02]  /*10b0*/  @!P1 LDG.E.64 R8, desc[UR8][R18.64] ;  /* 0x0000000812089981 */ /* 0x000ee4000c1e1b00 */
        /* <DEDUP_REMOVED lines=12> */
.L_x_2016:
        /* <DEDUP_REMOVED lines=19> */
.L_x_2019:
[----:B------:R-:W-:Y:S05]  /*12b0*/  BSYNC B0 ;  /* 0x0000000000007941 */ /* 0x000fea0003800000 */
.L_x_2018:
        /* <DEDUP_REMOVED lines=23> */
[----:B------:R-:W-:-:S04]  /*1430*/  @!P3 IMAD.WIDE.U32 R10, R13, 0x8, R10 ;  /* 0x000000080d0ab825 */ /* 0x000fc800078e000a */
[----:B-1----:R-:W-:Y:S02]  /*1440*/  @!P1 IMAD.WIDE R8, R19, 0x4, R8 ;  /* 0x0000000413089825 */ /* 0x002fe400078e0208 */
[----:B------:R-:W0:Y:S02]  /*1450*/  @!P3 LDG.E.64 R10, desc[UR8][R10.64] ;  /* 0x000000080a0ab981 */ /* 0x000e24000c1e1b00 */
[----:B------:R-:W-:-:S06]  /*1460*/  @!P1 IMAD.WIDE.U32 R8, R15, 0x8, R8 ;  /* 0x000000080f089825 */ /* 0x000fcc00078e0008 */
[----:B------:R-:W2:Y:S01]  /*1470*/  @!P1 LDG.E.64 R8, desc[UR8][R8.64] ;  /* 0x0000000808089981 */ /* 0x000ea2000c1e1b00 */
[----:B0-----:R-:W-:Y:S01]  /*1480*/  @!P3 FADD.FTZ R22, R22, R10 ;  /* 0x0000000a1616b221 */ /* 0x001fe20000010000 */
[----:B------:R-:W-:-:S03]  /*1490*/  @!P3 FADD.FTZ R23, R23, R11 ;  /* 0x0000000b1717b221 */ /* 0x000fc60000010000 */
[----:B--2---:R-:W-:Y:S01]  /*14a0*/  @!P1 FADD.FTZ R22, R22, R8 ;  /* 0x0000000816169221 */ /* 0x004fe20000010000 */
[----:B------:R-:W-:-:S07]  /*14b0*/  @!P1 FADD.FTZ R23, R23, R9 ;  /* 0x0000000917179221 */ /* 0x000fce0000010000 */
.L_x_2013:
        /* <DEDUP_REMOVED lines=20> */
[----:B------:R-:W2:Y:S04]  /*1600*/  LDG.E.64 R10, desc[UR8][R10.64] ;  /* 0x000000080a0a7981 */ /* 0x000ea8000c1e1b00 */
[----:B------:R-:W2:Y:S04]  /*1610*/  LDG.E.64 R8, desc[UR8][R8.64] ;  /* 0x0000000808087981 */ /* 0x000ea8000c1e1b00 */
[----:B------:R-:W1:Y:S02]  /*1620*/  LDS.64 R16, [UR5+0xc0] ;  /* 0x0000c005ff107984 */ /* 0x000e640008000a00 */
[----:B-1----:R-:W-:-:S04]  /*1630*/  FMUL.FTZ R16, R16, UR6 ;  /* 0x0000000610107c20 */ /* 0x002fc80008410000 */
[C---:B------:R-:W-:Y:S01]  /*1640*/  FMUL.FTZ R2, R16.reuse, R16 ;  /* 0x0000001010027220 */ /* 0x040fe20000410000 */
[C---:B------:R-:W-:Y:S01]  /*1650*/  FADD.FTZ R13, -R16.reuse, R4 ;  /* 0x00000004100d7221 */ /* 0x040fe20000010100 */
[----:B------:R-:W-:Y:S02]  /*1660*/  FADD.FTZ R5, -R16, R5 ;  /* 0x0000000510057221 */ /* 0x000fe40000010100 */
[----:B------:R-:W-:-:S05]  /*1670*/  FFMA.FTZ R2, R17, UR6, -R2 ;  /* 0x0000000611027c23 */ /* 0x000fca0008010802 */
[----:B------:R-:W-:-:S13]  /*1680*/  FSETP.GTU.FTZ.AND P1, PT, R2, RZ, PT ;  /* 0x000000ff0200720b */ /* 0x000fda0003f3c000 */
[----:B------:R-:W1:Y:S02]  /*1690*/  @P1 LDC R17, c[0x0][0x238] ;  /* 0x00008e00ff111b82 */ /* 0x000e640000000800 */
[----:B-1----:R-:W-:Y:S01]  /*16a0*/  @P1 FADD.FTZ R17, R2, R17 ;  /* 0x0000001102111221 */ /* 0x002fe20000010000 */
[----:B------:R-:W-:-:S06]  /*16b0*/  MOV R2, 0x3f800000 ;  /* 0x3f80000000027802 */ /* 0x000fcc0000000f00 */
        /* <DEDUP_REMOVED lines=17> */
.L_x_2020:
[----:B------:R-:W-:Y:S04]  /*17d0*/  BSSY B0, `(.L_x_2021) ;  /* 0x000000d000007945 */ /* 0x000fe80003800000 */
[----:B------:R-:W-:Y:S05]  /*17e0*/  @!P0 BRA `(.L_x_2022) ;  /* 0x00000000002c8947 */ /* 0x000fea0003800000 */
[----:B------:R-:W-:Y:S01]  /*17f0*/  SHF.R.S32.HI R5, RZ, 0x1f, R20 ;  /* 0x0000001fff057819 */ /* 0x000fe20000011414 */
[----:B------:R-:W-:Y:S01]  /*1800*/  ULDC.64 UR12, c[0x0][0x270] ;  /* 0x00009c00000c7ab9 */ /* 0x000fe20000000a00 */
[----:B------:R-:W-:-:S03]  /*1810*/  MOV R27, R29 ;  /* 0x0000001d001b7202 */ /* 0x000fc60000000f00 */
[----:B------:R-:W-:Y:S02]  /*1820*/  IMAD R5, R5, UR12, RZ ;  /* 0x0000000c05057c24 */ /* 0x000fe4000f8e02ff */
[----:B------:R-:W-:-:S04]  /*1830*/  IMAD.WIDE.U32 R26, R20, UR12, R26 ;  /* 0x0000000c141a7c25 */ /* 0x000fc8000f8e001a */
[----:B------:R-:W-:Y:S01]  /*1840*/  IMAD R5, R20, UR13, R5 ;  /* 0x0000000d14057c24 */ /* 0x000fe2000f8e0205 */
[----:B------:R-:W-:Y:S02]  /*1850*/  ULDC.64 UR12, c[0x0][0x210] ;  /* 0x00008400000c7ab9 */ /* 0x000fe40000000a00 */
[----:B------:R-:W-:Y:S02]  /*1860*/  LEA R4, P1, R26, UR12, 0x2 ;  /* 0x0000000c1a047c11 */ /* 0x000fe4000f8210ff */
[----:B------:R-:W-:-:S04]  /*1870*/  IADD3 R5, R27, R5, RZ ;  /* 0x000000051b057210 */ /* 0x000fc80007ffe0ff */
[----:B------:R-:W-:-:S05]  /*1880*/  LEA.HI.X R5, R26, UR13, R5, 0x2, P1 ;  /* 0x0000000d1a057c11 */ /* 0x000fca00088f1405 */
[----:B------:R1:W-:Y:S02]  /*1890*/  STG.E.64 desc[UR8][R4.64], R8 ;  /* 0x0000000804007986 */ /* 0x0003e4000c101b08 */
.L_x_2022:
[----:B------:R-:W-:Y:S05]  /*18a0*/  BSYNC B0 ;  /* 0x0000000000007941 */ /* 0x000fea0003800000 */
.L_x_2021:
[----:B------:R-:W2:Y:S01]  /*18b0*/  LDC R2, c[0x0][0x10] ;  /* 0x00000400ff027b82 */ /* 0x000ea20000000800 */
[----:B------:R-:W-:Y:S02]  /*18c0*/  IADD3 R6, R6, 0x1, RZ ;  /* 0x0000000106067810 */ /* 0x000fe40007ffe0ff */
[----:B--2---:R-:W-:-:S04]  /*18d0*/  IADD3 R21, R2, R21, RZ ;  /* 0x0000001502157210 */ /* 0x004fc80007ffe0ff */
[----:B------:R-:W-:-:S13]  /*18e0*/  ISETP.GE.AND P1, PT, R21, UR4, PT ;  /* 0x0000000415007c0c */ /* 0x000fda000bf26270 */
[----:B------:R-:W-:Y:S05]  /*18f0*/  @!P1 BRA `(.L_x_2023) ;  /* 0xffffffe8003c9947 */ /* 0x000fea000383ffff */
[----:B------:R-:W-:Y:S05]  /*1900*/  EXIT ;  /* 0x000000000000794d */ /* 0x000fea0003800000 */
.L_x_2024:
        /* <DEDUP_REMOVED lines=15> */
.L_x_2339:


//--------------------- .text._Z35group_norm_nhwc_fwd_one_pass_kernelI11Fp32IOFp32WLi128ELi20ELi640EEv26Group_norm_nhwc_fwd_params --------------------------
	.section	.text._Z35group_norm_nhwc_fwd_one_pass_kernelI11Fp32IOFp32WLi128ELi20ELi640EEv26Group_norm_nhwc_fwd_params,"ax",@progbits
	.align	128
        .global         _Z35group_norm_nhwc_fwd_one_pass_kernelI11Fp32IOFp32WLi128ELi20ELi640EEv26Group_norm_nhwc_fwd_params
        .type           _Z35group_norm_nhwc_fwd_one_pass_kernelI11Fp32IOFp32WLi128ELi20ELi640EEv26Group_norm_nhwc_fwd_params,@function
        .size           _Z35group_norm_nhwc_fwd_one_pass_kernelI11Fp32IOFp32WLi128ELi20ELi640EEv26Group_norm_nhwc_fwd_params,(.L_x_2340 - _Z35group_norm_nhwc_fwd_one_pass_kernelI11Fp32IOFp32WLi128ELi20ELi640EEv26Group_norm_nhwc_fwd_params)
        .other          _Z35group_norm_nhwc_fwd_one_pass_kernelI11Fp32IOFp32WLi128ELi20ELi640EEv26Group_norm_nhwc_fwd_params,@"STO_CUDA_ENTRY STV_DEFAULT"
_Z35group_norm_nhwc_fwd_one_pass_kernelI11Fp32IOFp32WLi128ELi20ELi640EEv26Group_norm_nhwc_fwd_params:
.text._Z35group_norm_nhwc_fwd_one_pass_kernelI11Fp32IOFp32WLi128ELi20ELi640EEv26Group_norm_nhwc_fwd_params:
        /* <DEDUP_REMOVED lines=16> */
[----:B------:R-:W-:Y:S02]  /*0100*/  SHF.R.U32.HI R2, RZ, 0x3, R3 ;  /* 0x00000003ff027819 */ /* 0x000fe40000011603 */
[----:B------:R-:W-:Y:S01]  /*0110*/  SHF.R.S32.HI R3, RZ, 0x1f, R6 ;  /* 0x0000001fff037819 */ /* 0x000fe20000011406 */
[----:B--2---:R-:W-:Y:S02]  /*0120*/  ULEA UR5, UR6, UR5, 0x18 ;  /* 0x0000000506057291 */ /* 0x004fe4000f8ec03f */
[----:B-1----:R-:W-:Y:S01]  /*0130*/  IMAD R21, R21, UR7, R2 ;  /* 0x0000000715157c24 */ /* 0x002fe2000f8e0202 */
[----:B------:R-:W-:-:S04]  /*0140*/  LEA.HI R3, R3, R6, RZ, 0x5 ;  /* 0x0000000603037211 */ /* 0x000fc800078f28ff */
[----:B------:R-:W-:Y:S02]  /*0150*/  ISETP.GE.U32.AND P0, PT, R21, UR8, PT ;  /* 0x0000000815007c0c */ /* 0x000fe4000bf06070 */
[----:B------:R-:W-:Y:S02]  /*0160*/  SHF.R.S32.HI R0, RZ, 0x1f, R21 ;  /* 0x0000001fff007819 */ /* 0x000fe40000011415 */
[----:B------:R-:W-:Y:S02]  /*0170*/  SHF.R.S32.HI R3, RZ, 0x5, R3 ;  /* 0x00000005ff037819 */ /* 0x000fe40000011403 */
[----:B------:R-:W-:Y:S01]  /*0180*/  ISETP.GE.AND.EX P0, PT, R0, UR9, PT, P0 ;  /* 0x0000000900007c0c */ /* 0x000fe2000bf06300 */
[----:B------:R-:W-:Y:S01]  /*0190*/  ULDC.64 UR8, c[0x0][0x208] ;  /* 0x0000820000087ab9 */ /* 0x000fe20000000a00 */
[----:B------:R-:W-:Y:S02]  /*01a0*/  LEA R20, R3, UR5, 0x3 ;  /* 0x0000000503147c11 */ /* 0x000fe4000f8e18ff */
[----:B------:R-:W-:-:S13]  /*01b0*/  ISETP.LT.U32.AND P0, PT, R6, 0x280, !P0 ;  /* 0x000002800600780c */ /* 0x000fda0004701070 */
.L_x_2040:
[----:B0-----:R-:W0:Y:S01]  /*01c0*/  LDC R5, c[0x0][0x288] ;  /* 0x0000a200ff057b82 */ /* 0x001e220000000800 */
[----:B------:R-:W-:Y:S01]  /*01d0*/  IADD3 R12, R21, 0x40, RZ ;  /* 0x00000040150c7810 */ /* 0x000fe20007ffe0ff */
[----:B------:R-:W-:Y:S01]  /*01e0*/  ULDC.64 UR12, c[0x0][0x278] ;  /* 0x00009e00000c7ab9 */ /* 0x000fe20000000a00 */
[----:B------:R-:W-:Y:S02]  /*01f0*/  SHF.R.S32.HI R17, RZ, 0x1f, R21 ;  /* 0x0000001fff117819 */ /* 0x000fe40000011415 */
[----:B------:R-:W-:Y:S02]  /*0200*/  SHF.R.S32.HI R13, RZ, 0x1f, R12 ;  /* 0x0000001fff0d7819 */ /* 0x000fe4000001140c */
[----:B0-----:R-:W-:-:S04]  /*0210*/  IABS R9, R5 ;  /* 0x0000000500097213 */ /* 0x001fc80000000000 */
        /* <DEDUP_REMOVED lines=9> */
[----:B------:R-:W-:-:S04]  /*02b0*/  IMAD.HI.U32 R15, R3, R4, RZ ;  /* 0x00000004030f7227 */ /* 0x000fc800078e00ff */
[----:B------:R-:W-:Y:S01]  /*02c0*/  IMAD.WIDE.U32 R2, R6, -0x33333333, RZ ;  /* 0xcccccccd06027825 */ /* 0x000fe200078e00ff */
[----:B------:R-:W-:-:S04]  /*02d0*/  IADD3 R0, -R15, RZ, RZ ;  /* 0x000000ff0f007210 */ /* 0x000fc80007ffe1ff */
[----:B------:R-:W-:Y:S01]  /*02e0*/  SHF.R.U32.HI R3, RZ, 0x3, R3 ;  /* 0x00000003ff037819 */ /* 0x000fe20000011603 */
[----:B------:R-:W-:-:S04]  /*02f0*/  IMAD R0, R9, R0, R4 ;  /* 0x0000000009007224 */ /* 0x000fc800078e0204 */
[----:B------:R-:W-:Y:S01]  /*0300*/  IMAD R4, R3, -0xa, R6 ;  /* 0xfffffff603047824 */ /* 0x000fe200078e0206 */
[----:B------:R-:W-:Y:S01]  /*0310*/  ISETP.GT.U32.AND P2, PT, R9, R0, PT ;  /* 0x000000000900720c */ /* 0x000fe20003f44070 */
[----:B------:R-:W0:Y:S03]  /*0320*/  @P0 LDC.64 R2, c[0x0][0x270] ;  /* 0x00009c00ff020b82 */ /* 0x000e260000000a00 */
[----:B------:R-:W-:-:S04]  /*0330*/  SHF.L.U32 R27, R4, 0x1, RZ ;  /* 0x00000001041b7819 */ /* 0x000fc800000006ff */
[----:B------:R-:W-:-:S05]  /*0340*/  SHF.R.S32.HI R11, RZ, 0x1f, R27 ;  /* 0x0000001fff0b7819 */ /* 0x000fca000001141b */
[-C--:B------:R-:W-:Y:S02]  /*0350*/  @!P2 IADD3 R0, R0, -R9.reuse, RZ ;  /* 0x800000090000a210 */ /* 0x080fe40007ffe0ff */
[----:B------:R-:W-:Y:S02]  /*0360*/  @!P2 IADD3 R15, R15, 0x1, RZ ;  /* 0x000000010f0fa810 */ /* 0x000fe40007ffe0ff */
[----:B------:R-:W-:Y:S02]  /*0370*/  ISETP.GE.U32.AND P1, PT, R0, R9, PT ;  /* 0x000000090000720c */ /* 0x000fe40003f26070 */
[----:B------:R-:W-:Y:S01]  /*0380*/  LOP3.LUT R0, R24, R5, RZ, 0x3c, !PT ;  /* 0x0000000518007212 */ /* 0x000fe200078e3cff */
[----:B------:R-:W1:Y:S01]  /*0390*/  @P0 LDC.64 R8, c[0x0][0x220] ;  /* 0x00008800ff080b82 */ /* 0x000e620000000a00 */
[----:B------:R-:W-:Y:S02]  /*03a0*/  ISETP.NE.AND P2, PT, R5, RZ, PT ;  /* 0x000000ff0500720c */ /* 0x000fe40003f45270 */
[----:B------:R-:W-:-:S07]  /*03b0*/  ISETP.GE.AND P3, PT, R0, RZ, PT ;  /* 0x000000ff0000720c */ /* 0x000fce0003f66270 */
[----:B------:R-:W-:Y:S02]  /*03c0*/  @P1 IADD3 R15, R15, 0x1, RZ ;  /* 0x000000010f0f1810 */ /* 0x000fe40007ffe0ff */
[----:B------:R-:W-:-:S04]  /*03d0*/  ISETP.GE.U32.AND P1, PT, R12, UR12, PT ;  /* 0x0000000c0c007c0c */ /* 0x000fc8000bf26070 */
[----:B------:R-:W-:Y:S01]  /*03e0*/  ISETP.GE.AND.EX P1, PT, R13, UR13, PT, P1 ;  /* 0x0000000d0d007c0c */ /* 0x000fe2000bf26310 */
[----:B------:R-:W-:Y:S01]  /*03f0*/  ULDC.64 UR12, c[0x0][0x280] ;  /* 0x0000a000000c7ab9 */ /* 0x000fe20000000a00 */
[----:B------:R-:W-:Y:S02]  /*0400*/  @!P3 IADD3 R15, -R15, RZ, RZ ;  /* 0x000000ff0f0fb210 */ /* 0x000fe40007ffe1ff */
[----:B------:R-:W-:Y:S02]  /*0410*/  ISETP.GT.U32.OR P1, PT, R6, 0x27f, P1 ;  /* 0x0000027f0600780c */ /* 0x000fe40000f24470 */
[----:B------:R-:W-:-:S04]  /*0420*/  @!P2 LOP3.LUT R15, RZ, R5, RZ, 0x33, !PT ;  /* 0x00000005ff0fa212 */ /* 0x000fc800078e33ff */
[----:B------:R-:W-:Y:S02]  /*0430*/  IADD3 R0, -R15, RZ, RZ ;  /* 0x000000ff0f007210 */ /* 0x000fe40007ffe1ff */
[----:B------:R-:W-:-:S03]  /*0440*/  SHF.R.S32.HI R10, RZ, 0x1f, R15 ;  /* 0x0000001fff0a7819 */ /* 0x000fc6000001140f */
[----:B------:R-:W-:Y:S02]  /*0450*/  IMAD R0, R5, R0, R24 ;  /* 0x0000000005007224 */ /* 0x000fe400078e0218 */
[----:B------:R-:W2:Y:S01]  /*0460*/  @!P1 LDC.64 R4, c[0x0][0x270] ;  /* 0x00009c00ff049b82 */ /* 0x000ea20000000a00 */
[----:B------:R-:W-:Y:S02]  /*0470*/  IMAD R14, R10, UR12, RZ ;  /* 0x0000000c0a0e7c24 */ /* 0x000fe4000f8e02ff */
[----:B------:R-:W-:Y:S02]  /*0480*/  IMAD R0, R0, 0x14, RZ ;  /* 0x0000001400007824 */ /* 0x000fe400078e02ff */
[----:B------:R-:W-:Y:S02]  /*0490*/  IMAD R29, R15, UR13, R14 ;  /* 0x0000000d0f1d7c24 */ /* 0x000fe4000f8e020e */
[----:B0-----:R-:W-:Y:S01]  /*04a0*/  @P0 IMAD R14, R17, R2, RZ ;  /* 0x00000002110e0224 */ /* 0x001fe200078e02ff */
[----:B------:R-:W-:-:S04]  /*04b0*/  IADD3 R26, P2, R27, R0, RZ ;  /* 0x000000001b1a7210 */ /* 0x000fc80007f5e0ff */
[----:B------:R-:W-:Y:S02]  /*04c0*/  LEA.HI.X.SX32 R27, R0, R11, 0x1, P2 ;  /* 0x0000000b001b7211 */ /* 0x000fe400010f0eff */
[----:B------:R-:W0:Y:S01]  /*04d0*/  @!P1 LDC.64 R10, c[0x0][0x220] ;  /* 0x00008800ff0a9b82 */ /* 0x000e220000000a00 */
[----:B------:R-:W-:-:S05]  /*04e0*/  IMAD.WIDE.U32 R26, R15, UR12, R26 ;  /* 0x0000000c0f1a7c25 */ /* 0x000fca000f8e001a */
[----:B------:R-:W-:Y:S01]  /*04f0*/  IADD3 R29, R27, R29, RZ ;  /* 0x0000001d1b1d7210 */ /* 0x000fe20007ffe0ff */
[----:B--2---:R-:W-:Y:S01]  /*0500*/  @!P1 IMAD R15, R13, R4, RZ ;  /* 0x000000040d0f9224 */ /* 0x004fe200078e02ff */
[-C--:B------:R-:W-:Y:S01]  /*0510*/  @P0 MOV R28, R26.reuse ;  /* 0x0000001a001c0202 */ /* 0x080fe20000000f00 */
[C---:B------:R-:W-:Y:S01]  /*0520*/  @P0 IMAD R13, R21.reuse, R3, R14 ;  /* 0x00000003150d0224 */ /* 0x040fe200078e020e */
[----:B------:R-:W-:Y:S01]  /*0530*/  @!P1 MOV R14, R26 ;  /* 0x0000001a000e9202 */ /* 0x000fe20000000f00 */
[----:B------:R-:W-:Y:S01]  /*0540*/  @!P1 IMAD R17, R12, R5, R15 ;  /* 0x000000050c119224 */ /* 0x000fe200078e020f */
[----:B------:R-:W-:Y:S01]  /*0550*/  @!P1 MOV R15, R29 ;  /* 0x0000001d000f9202 */ /* 0x000fe20000000f00 */
[----:B------:R-:W-:-:S04]  /*0560*/  @P0 IMAD.WIDE.U32 R2, R21, R2, R28 ;  /* 0x0000000215020225 */ /* 0x000fc800078e001c */
[----:B------:R-:W-:Y:S01]  /*0570*/  @!P1 IMAD.WIDE.U32 R4, R12, R4, R14 ;  /* 0x000000040c049225 */ /* 0x000fe200078e000e */
[----:B------:R-:W-:Y:S02]  /*0580*/  @P0 IADD3 R3, R3, R13, RZ ;  /* 0x0000000d03030210 */ /* 0x000fe40007ffe0ff */
[----:B-1----:R-:W-:Y:S02]  /*0590*/  @P0 LEA R8, P2, R2, R8, 0x2 ;  /* 0x0000000802080211 */ /* 0x002fe400078410ff */
[----:B------:R-:W-:Y:S02]  /*05a0*/  @!P1 IADD3 R5, R5, R17, RZ ;  /* 0x0000001105059210 */ /* 0x000fe40007ffe0ff */
[----:B0-----:R-:W-:Y:S02]  /*05b0*/  @!P1 LEA R10, P3, R4, R10, 0x2 ;  /* 0x0000000a040a9211 */ /* 0x001fe400078610ff */
[----:B------:R-:W-:Y:S02]  /*05c0*/  @P0 LEA.HI.X R9, R2, R9, R3, 0x2, P2 ;  /* 0x0000000902090211 */ /* 0x000fe400010f1403 */
[----:B------:R-:W-:-:S02]  /*05d0*/  MOV R3, RZ ;  /* 0x000000ff00037202 */ /* 0x000fc40000000f00 */
[----:B------:R-:W-:Y:S02]  /*05e0*/  MOV R2, RZ ;  /* 0x000000ff00027202 */ /* 0x000fe40000000f00 */
[----:B------:R-:W-:Y:S02]  /*05f0*/  @!P1 LEA.HI.X R11, R4, R11, R5, 0x2, P3 ;  /* 0x0000000b040b9211 */ /* 0x000fe400018f1405 */
[----:B------:R-:W-:Y:S02]  /*0600*/  CS2R R4, SRZ ;  /* 0x0000000000047805 */ /* 0x000fe4000001ff00 */
[----:B------:R-:W2:Y:S04]  /*0610*/  @P0 LDG.E.64 R2, desc[UR8][R8.64] ;  /* 0x0000000808020981 */ /* 0x000ea8000c1e1b00 */
[----:B------:R-:W3:Y:S01]  /*0620*/  @!P1 LDG.E.64 R4, desc[UR8][R10.64] ;  /* 0x000000080a049981 */ /* 0x000ee2000c1e1b00 */
[----:B------:R-:W-:Y:S01]  /*0630*/  ISETP.NE.AND P2, PT, R6, RZ, PT ;  /* 0x000000ff0600720c */ /* 0x000fe20003f45270 */
[----:B------:R-:W-:Y:S01]  /*0640*/  BSSY B0, `(.L_x_2025) ;  /* 0x000005e000007945 */ /* 0x000fe20003800000 */
[----:B------:R-:W0:Y:S02]  /*0650*/  S2R R12, SR_LANEID ;  /* 0x00000000000c7919 */ /* 0x000e240000000000 */
[----:B0-----:R-:W-:-:S02]  /*0660*/  ISETP.GT.AND P1, PT, R12, 0x1e, PT ;  /* 0x0000001e0c00780c */ /* 0x001fc40003f24270 */
[----:B------:R-:W-:Y:S01]  /*0670*/  ISETP.NE.AND P3, PT, R12, RZ, PT ;  /* 0x000000ff0c00720c */ /* 0x000fe20003f65270 */
[----:B--2---:R-:W-:Y:S01]  /*0680*/  FMUL.FTZ R15, R3, R3 ;  /* 0x00000003030f7220 */ /* 0x004fe20000410000 */
[C---:B------:R-:W-:Y:S01]  /*0690*/  FADD.FTZ R13, R2.reuse, R3 ;  /* 0x00000003020d7221 */ /* 0x040fe20000010000 */
[----:B---3--:R-:W-:Y:S02]  /*06a0*/  FMUL.FTZ R17, R5, R5 ;  /* 0x0000000505117220 */ /* 0x008fe40000410000 */
[----:B------:R-:W-:Y:S01]  /*06b0*/  FFMA.FTZ R15, R2, R2, R15 ;  /* 0x00000002020f7223 */ /* 0x000fe2000001000f */
[C---:B------:R-:W-:Y:S01]  /*06c0*/  FADD.FTZ R14, R4.reuse, R5 ;  /* 0x00000005040e7221 */ /* 0x040fe20000010000 */
[----:B------:R-:W-:Y:S01]  /*06d0*/  FADD.FTZ R13, RZ, R13 ;  /* 0x0000000dff0d7221 */ /* 0x000fe20000010000 */
[----:B------:R-:W-:Y:S01]  /*06e0*/  FFMA.FTZ R16, R4, R4, R17 ;  /* 0x0000000404107223 */ /* 0x000fe20000010011 */
[----:B------:R-:W-:Y:S02]  /*06f0*/  FADD.FTZ R15, RZ, R15 ;  /* 0x0000000fff0f7221 */ /* 0x000fe40000010000 */
[----:B------:R-:W-:-:S02]  /*0700*/  FADD.FTZ R13, R13, R14 ;  /* 0x0000000e0d0d7221 */ /* 0x000fc40000010000 */
        /* <DEDUP_REMOVED lines=81> */
.L_x_2026:
[----:B------:R-:W-:Y:S05]  /*0c20*/  BSYNC B0 ;  /* 0x0000000000007941 */ /* 0x000fea0003800000 */
.L_x_2025:
        /* <DEDUP_REMOVED lines=30> */
.L_x_2029:
[----:B-1----:R-:W2:Y:S04]  /*0e10*/  LDG.E.STRONG.GPU R10, desc[UR8][R8.64] ;  /* 0x00000008080a7981 */ /* 0x002ea8000c1ef900 */
[----:B--2---:R-:W-:Y:S01]  /*0e20*/  CCTL.IVALL ;  /* 0x00000000ff00798f */ /* 0x004fe20002000000 */
[----:B------:R-:W-:Y:S05]  /*0e30*/  YIELD ;  /* 0x0000000000007946 */ /* 0x000fea0003800000 */
[----:B------:R-:W-:-:S13]  /*0e40*/  ISETP.NE.AND P1, PT, R10, R17, PT ;  /* 0x000000110a00720c */ /* 0x000fda0003f25270 */
[----:B------:R-:W-:Y:S05]  /*0e50*/  @P1 BRA `(.L_x_2029) ;  /* 0xfffffffc00ec1947 */ /* 0x000fea000383ffff */
.L_x_2028:
        /* <DEDUP_REMOVED lines=11> */
.L_x_2031:
        /* <DEDUP_REMOVED lines=63> */
.L_x_2030:
        /* <DEDUP_REMOVED lines=19> */
.L_x_2033:
[----:B------:R-:W-:Y:S05]  /*1430*/  BSYNC B0 ;  /* 0x0000000000007941 */ /* 0x000fea0003800000 */
.L_x_2032:
        /* <DEDUP_REMOVED lines=33> */
.L_x_2027:
[----:B------:R-:W-:Y:S01]  /*1650*/  ULDC.64 UR12, c[0x0][0x218] ;  /* 0x00008600000c7ab9 */ /* 0x000fe20000000a00 */
[C---:B------:R-:W-:Y:S01]  /*1660*/  LOP3.LUT P1, RZ, R6.reuse, UR7, RZ, 0xfc, !PT ;  /* 0x0000000706ff7c12 */ /* 0x040fe2000f82fcff */
[----:B------:R-:W2:Y:S01]  /*1670*/  S2UR UR6, SR_CgaCtaId ;  /* 0x00000000000679c3 */ /* 0x000ea20000008800 */
[----:B------:R-:W-:Y:S01]  /*1680*/  ISETP.EQ.U32.AND P3, PT, RZ, UR12, PT ;  /* 0x0000000cff007c0c */ /* 0x000fe2000bf62070 */
[----:B------:R-:W-:Y:S01]  /*1690*/  IMAD.WIDE.U32 R8, R6, -0x33333333, RZ ;  /* 0xcccccccd06087825 */ /* 0x000fe200078e00ff */
[----:B------:R-:W-:Y:S02]  /*16a0*/  UMOV UR5, 0x400 ;  /* 0x0000040000057882 */ /* 0x000fe40000000000 */
[----:B------:R-:W-:Y:S02]  /*16b0*/  ISETP.EQ.OR.EX P1, PT, RZ, UR13, P1, P3 ;  /* 0x0000000dff007c0c */ /* 0x000fe40008f22730 */
[----:B------:R-:W-:Y:S01]  /*16c0*/  SHF.R.U32.HI R9, RZ, 0x3, R9 ;  /* 0x00000003ff097819 */ /* 0x000fe20000011609 */
[----:B-1----:R-:W1:Y:S04]  /*16d0*/  LDC.64 R10, c[0x0][0x228] ;  /* 0x00008a00ff0a7b82 */ /* 0x002e680000000a00 */
[----:B------:R-:W-:-:S04]  /*16e0*/  IMAD R9, R9, -0xa, R6 ;  /* 0xfffffff609097824 */ /* 0x000fc800078e0206 */
[----:B------:R-:W3:Y:S01]  /*16f0*/  LDC.64 R12, c[0x0][0x230] ;  /* 0x00008c00ff0c7b82 */ /* 0x000ee20000000a00 */
[----:B------:R-:W-:-:S04]  /*1700*/  SHF.L.U32 R9, R9, 0x1, RZ ;  /* 0x0000000109097819 */ /* 0x000fc800000006ff */
[----:B------:R-:W-:-:S03]  /*1710*/  IADD3 R17, R9, R0, RZ ;  /* 0x0000000009117210 */ /* 0x000fc60007ffe0ff */
        /* <DEDUP_REMOVED lines=17> */
[C---:B------:R-:W-:Y:S01]  /*1830*/  FADD.FTZ R3, -R16.reuse, R3 ;  /* 0x0000000310037221 */ /* 0x040fe20000010100 */
[C---:B------:R-:W-:Y:S01]  /*1840*/  FADD.FTZ R15, -R16.reuse, R4 ;  /* 0x00000004100f7221 */ /* 0x040fe20000010100 */
[----:B------:R-:W-:Y:S01]  /*1850*/  FFMA.FTZ R0, R17, UR6, -R0 ;  /* 0x0000000611007c23 */ /* 0x000fe20008010800 */
[----:B------:R-:W-:-:S04]  /*1860*/  FADD.FTZ R5, -R16, R5 ;  /* 0x0000000510057221 */ /* 0x000fc80000010100 */
[----:B------:R-:W-:-:S13]  /*1870*/  FSETP.GTU.FTZ.AND P1, PT, R0, RZ, PT ;  /* 0x000000ff0000720b */ /* 0x000fda0003f3c000 */
[----:B------:R-:W1:Y:S02]  /*1880*/  @P1 LDC R17, c[0x0][0x238] ;  /* 0x00008e00ff111b82 */ /* 0x000e640000000800 */
[----:B-1----:R-:W-:Y:S01]  /*1890*/  @P1 FADD.FTZ R17, R0, R17 ;  /* 0x0000001100111221 */ /* 0x002fe20000010000 */
[----:B------:R-:W-:-:S06]  /*18a0*/  MOV R0, 0x3f800000 ;  /* 0x3f80000000007802 */ /* 0x000fcc0000000f00 */
        /* <DEDUP_REMOVED lines=22> */
.L_x_2034:
[----:B------:R-:W-:Y:S04]  /*1a10*/  BSSY B0, `(.L_x_2035) ;  /* 0x000000e000007945 */ /* 0x000fe80003800000 */
[----:B------:R-:W-:Y:S05]  /*1a20*/  @!P0 BRA `(.L_x_2036) ;  /* 0x0000000000308947 */ /* 0x000fea0003800000 */
[----:B------:R-:W-:Y:S01]  /*1a30*/  SHF.R.S32.HI R10, RZ, 0x1f, R21 ;  /* 0x0000001fff0a7819 */ /* 0x000fe20000011415 */
[----:B------:R-:W-:Y:S01]  /*1a40*/  ULDC.64 UR12, c[0x0][0x270] ;  /* 0x00009c00000c7ab9 */ /* 0x000fe20000000a00 */
[----:B------:R-:W-:Y:S02]  /*1a50*/  MOV R8, R26 ;  /* 0x0000001a00087202 */ /* 0x000fe40000000f00 */
[----:B------:R-:W-:Y:S01]  /*1a60*/  MOV R9, R29 ;  /* 0x0000001d00097202 */ /* 0x000fe20000000f00 */
        /* <DEDUP_REMOVED lines=8> */
.L_x_2036:
[----:B------:R-:W-:Y:S05]  /*1af0*/  BSYNC B0 ;  /* 0x0000000000007941 */ /* 0x000fea0003800000 */
.L_x_2035:
[----:B------:R-:W-:Y:S05]  /*1b00*/  @!P1 BRA `(.L_x_2037) ;  /* 0x0000000000289947 */ /* 0x000fea0003800000 */
        /* <DEDUP_REMOVED lines=10> */
.L_x_2037:
        /* <DEDUP_REMOVED lines=17> */
.L_x_2039:
[----:B------:R-:W-:Y:S05]  /*1cc0*/  BSYNC B0 ;  /* 0x0000000000007941 */ /* 0x000fea0003800000 */
.L_x_2038:
[----:B-1----:R-:W1:Y:S01]  /*1cd0*/  LDC R3, c[0x0][0x10] ;  /* 0x00000400ff037b82 */ /* 0x002e620000000800 */
[----:B------:R-:W-:Y:S02]  /*1ce0*/  IADD3 R7, R7, 0x1, RZ ;  /* 0x0000000107077810 */ /* 0x000fe40007ffe0ff */
[----:B-1----:R-:W-:-:S04]  /*1cf0*/  IADD3 R24, R3, R24, RZ ;  /* 0x0000001803187210 */ /* 0x002fc80007ffe0ff */
[----:B------:R-:W-:-:S13]  /*1d00*/  ISETP.GE.AND P1, PT, R24, UR4, PT ;  /* 0x0000000418007c0c */ /* 0x000fda000bf26270 */
[----:B------:R-:W-:Y:S05]  /*1d10*/  @!P1 BRA `(.L_x_2040) ;  /* 0xffffffe400289947 */ /* 0x000fea000383ffff */
[----:B------:R-:W-:Y:S05]  /*1d20*/  EXIT ;  /* 0x000000000000794d */ /* 0x000fea0003800000 */
.L_x_2041:
        /* <DEDUP_REMOVED lines=13> */
.L_x_2340:


//--------------------- .text._Z35group_norm_nhwc_fwd_one_pass_kernelI11Fp32IOFp32WLi256ELi20ELi640EEv26Group_norm_nhwc_fwd_params --------------------------
	.section	.text._Z35group_norm_nhwc_fwd_one_pass_kernelI11Fp32IOFp32WLi256ELi20ELi640EEv26Group_norm_nhwc_fwd_params,"ax",@progbits
	.align	128
        .global         _Z35group_norm_nhwc_fwd_one_pass_kernelI11Fp32IOFp32WLi256ELi20ELi640EEv26Group_norm_nhwc_fwd_params
        .type           _Z35group_norm_nhwc_fwd_one_pass_kernelI11Fp32IOFp32WLi256ELi20ELi640EEv26Group_norm_nhwc_fwd_params,@function
        .size           _Z35group_norm_nhwc_fwd_one_pass_kernelI11Fp32IOFp32WLi256ELi20ELi640EEv26Group_norm_nhwc_fwd_params,(.L_x_2341 - _Z35group_norm_nhwc_fwd_one_pass_kernelI11Fp32IOFp32WLi256ELi20ELi640EEv26Group_norm_nhwc_fwd_params)
        .other          _Z35group_norm_nhwc_fwd_one_pass_kernelI11Fp32IOFp32WLi256ELi20ELi640EEv26Group_norm_nhwc_fwd_params,@"STO_CUDA_ENTRY STV_DEFAULT"
_Z35group_norm_nhwc_fwd_one_pass_kernelI11Fp32IOFp32WLi256ELi20ELi640EEv26Group_norm_nhwc_fwd_params:
.text._Z35group_norm_nhwc_fwd_one_pass_kernelI11Fp32IOFp32WLi256ELi20ELi640EEv26Group_norm_nhwc_fwd_params:
        /* <DEDUP_REMOVED lines=33> */
[----:B0-----:R-:W-:-:S07]  /*0210*/  IADD3 R34, R37, 0xc0, RZ ;  /* 0x000000c025227810 */ /* 0x001fce0007ffe0ff */
.L_x_2063:
[----:B0-2---:R-:W0:Y:S01]  /*0220*/  LDC R9, c[0x0][0x288] ;  /* 0x0000a200ff097b82 */ /* 0x005e220000000800 */
[----:B------:R-:W-:Y:S01]  /*0230*/  ULDC.64 UR12, c[0x0][0x278] ;  /* 0x00009e00000c7ab9 */ /* 0x000fe20000000a00 */
[----:B------:R-:W-:-:S06]  /*0240*/  SHF.R.S32.HI R15, RZ, 0x1f, R36 ;  /* 0x0000001fff0f7819 */ /* 0x000fcc0000011424 */
[----:B-1----:R-:W1:Y:S01]  /*0250*/  @P0 LDC.64 R12, c[0x0][0x270] ;  /* 0x00009c00ff0c0b82 */ /* 0x002e620000000a00 */
[----:B0-----:R-:W-:Y:S02]  /*0260*/  IABS R3, R9 ;  /* 0x0000000900037213 */ /* 0x001fe40000000000 */
[----:B------:R-:W-:Y:S02]  /*0270*/  ISETP.NE.AND P3, PT, R9, RZ, PT ;  /* 0x000000ff0900720c */ /* 0x000fe40003f65270 */
[----:B------:R-:W0:Y:S01]  /*0280*/  I2F.RP R0, R3 ;  /* 0x0000000300007306 */ /* 0x000e220000209400 */
[----:B-1----:R-:W-:-:S04]  /*0290*/  @P0 IMAD R22, R33, R12, RZ ;  /* 0x0000000c21160224 */ /* 0x002fc800078e02ff */
[----:B------:R-:W-:-:S03]  /*02a0*/  @P0 IMAD R29, R37, R13, R22 ;  /* 0x0000000d251d0224 */ /* 0x000fc600078e0216 */
[----:B0-----:R-:W0:Y:S02]  /*02b0*/  MUFU.RCP R0, R0 ;  /* 0x0000000000007308 */ /* 0x001e240000001000 */
[----:B0--3--:R-:W-:-:S06]  /*02c0*/  IADD3 R6, R0, 0xffffffe, RZ ;  /* 0x0ffffffe00067810 */ /* 0x009fcc0007ffe0ff */
[----:B------:R0:W1:Y:S02]  /*02d0*/  F2I.FTZ.U32.TRUNC.NTZ R7, R6 ;  /* 0x0000000600077305 */ /* 0x000064000021f000 */
[----:B0-----:R-:W-:Y:S02]  /*02e0*/  MOV R6, RZ ;  /* 0x000000ff00067202 */ /* 0x001fe40000000f00 */
[----:B-1----:R-:W-:-:S05]  /*02f0*/  IADD3 R8, RZ, -R7, RZ ;  /* 0x80000007ff087210 */ /* 0x002fca0007ffe0ff */
        /* <DEDUP_REMOVED lines=12> */
[----:B------:R-:W-:Y:S02]  /*03c0*/  SHF.R.S32.HI R3, RZ, 0x1f, R35 ;  /* 0x0000001fff037819 */ /* 0x000fe40000011423 */
[----:B------:R-:W-:-:S02]  /*03d0*/  ISETP.GE.AND P4, PT, R0, RZ, PT ;  /* 0x000000ff0000720c */ /* 0x000fc40003f86270 */
[----:B------:R-:W-:-:S04]  /*03e0*/  ISETP.GE.U32.AND P2, PT, R35, UR12, PT ;  /* 0x0000000c23007c0c */ /* 0x000fc8000bf46070 */
[----:B------:R-:W-:Y:S02]  /*03f0*/  ISETP.GE.AND.EX P2, PT, R3, UR13, PT, P2 ;  /* 0x0000000d03007c0c */ /* 0x000fe4000bf46320 */
[----:B------:R-:W-:Y:S02]  /*0400*/  @P1 IADD3 R7, R7, 0x1, RZ ;  /* 0x0000000107071810 */ /* 0x000fe40007ffe0ff */
[----:B------:R-:W-:Y:S02]  /*0410*/  ISETP.GE.U32.AND P1, PT, R36, UR12, PT ;  /* 0x0000000c24007c0c */ /* 0x000fe4000bf26070 */
[----:B------:R-:W-:Y:S02]  /*0420*/  MOV R11, R7 ;  /* 0x00000007000b7202 */ /* 0x000fe40000000f00 */
[----:B------:R-:W-:Y:S02]  /*0430*/  ISETP.GE.AND.EX P1, PT, R15, UR13, PT, P1 ;  /* 0x0000000d0f007c0c */ /* 0x000fe4000bf26310 */
[----:B------:R-:W-:-:S02]  /*0440*/  @!P4 IADD3 R11, -R11, RZ, RZ ;  /* 0x000000ff0b0bc210 */ /* 0x000fc40007ffe1ff */
[----:B------:R-:W-:Y:S02]  /*0450*/  @!P3 LOP3.LUT R11, RZ, R9, RZ, 0x33, !PT ;  /* 0x00000009ff0bb212 */ /* 0x000fe400078e33ff */
[C---:B------:R-:W-:Y:S02]  /*0460*/  ISETP.GT.U32.OR P1, PT, R4.reuse, 0x27f, P1 ;  /* 0x0000027f0400780c */ /* 0x040fe40000f24470 */
[----:B------:R-:W-:Y:S02]  /*0470*/  ISETP.GT.U32.OR P2, PT, R4, 0x27f, P2 ;  /* 0x0000027f0400780c */ /* 0x000fe40001744470 */
[----:B------:R-:W-:Y:S02]  /*0480*/  IADD3 R7, -R11, RZ, RZ ;  /* 0x000000ff0b077210 */ /* 0x000fe40007ffe1ff */
[----:B------:R-:W-:Y:S02]  /*0490*/  ISETP.GE.U32.AND P3, PT, R34, UR12, PT ;  /* 0x0000000c22007c0c */ /* 0x000fe4000bf66070 */
[----:B------:R-:W-:Y:S01]  /*04a0*/  SHF.R.S32.HI R6, RZ, 0x1f, R11 ;  /* 0x0000001fff067819 */ /* 0x000fe2000001140b */
[----:B------:R-:W-:Y:S01]  /*04b0*/  IMAD R0, R9, R7, R38 ;  /* 0x0000000709007224 */ /* 0x000fe200078e0226 */
[----:B------:R-:W-:Y:S01]  /*04c0*/  ISETP.GE.AND.EX P3, PT, R5, UR13, PT, P3 ;  /* 0x0000000d05007c0c */ /* 0x000fe2000bf66330 */
[----:B------:R-:W-:Y:S01]  /*04d0*/  ULDC.64 UR12, c[0x0][0x280] ;  /* 0x0000a000000c7ab9 */ /* 0x000fe20000000a00 */
[----:B------:R-:W-:Y:S01]  /*04e0*/  SHF.R.S32.HI R7, RZ, 0x1f, R39 ;  /* 0x0000001fff077819 */ /* 0x000fe20000011427 */
[----:B------:R-:W-:Y:S01]  /*04f0*/  IMAD R0, R0, 0x14, RZ ;  /* 0x0000001400007824 */ /* 0x000fe200078e02ff */
[----:B------:R-:W0:Y:S01]  /*0500*/  @!P1 LDC.64 R18, c[0x0][0x270] ;  /* 0x00009c00ff129b82 */ /* 0x000e220000000a00 */
[----:B------:R-:W-:Y:S01]  /*0510*/  ISETP.GT.U32.OR P3, PT, R4, 0x27f, P3 ;  /* 0x0000027f0400780c */ /* 0x000fe20001f64470 */
[----:B------:R-:W-:-:S02]  /*0520*/  IMAD R10, R6, UR12, RZ ;  /* 0x0000000c060a7c24 */ /* 0x000fc4000f8e02ff */
[----:B------:R-:W-:Y:S02]  /*0530*/  IADD3 R40, P4, R39, R0, RZ ;  /* 0x0000000027287210 */ /* 0x000fe40007f9e0ff */
[----:B------:R-:W-:Y:S02]  /*0540*/  IMAD R43, R11, UR13, R10 ;  /* 0x0000000d0b2b7c24 */ /* 0x000fe4000f8e020a */
[----:B------:R-:W1:Y:S01]  /*0550*/  @!P2 LDC.64 R20, c[0x0][0x270] ;  /* 0x00009c00ff14ab82 */ /* 0x000e620000000a00 */
[----:B------:R-:W-:-:S03]  /*0560*/  LEA.HI.X.SX32 R41, R0, R7, 0x1, P4 ;  /* 0x0000000700297211 */ /* 0x000fc600020f0eff */
[----:B------:R-:W-:-:S04]  /*0570*/  IMAD.WIDE.U32 R40, R11, UR12, R40 ;  /* 0x0000000c0b287c25 */ /* 0x000fc8000f8e0028 */
[----:B------:R-:W2:Y:S01]  /*0580*/  @P0 LDC.64 R6, c[0x0][0x220] ;  /* 0x00008800ff060b82 */ /* 0x000ea20000000a00 */
[----:B------:R-:W-:Y:S02]  /*0590*/  IADD3 R43, R41, R43, RZ ;  /* 0x0000002b292b7210 */ /* 0x000fe40007ffe0ff */
[-C--:B------:R-:W-:Y:S02]  /*05a0*/  @P0 MOV R42, R40.reuse ;  /* 0x00000028002a0202 */ /* 0x080fe40000000f00 */
[----:B------:R-:W-:-:S03]  /*05b0*/  @!P1 MOV R24, R40 ;  /* 0x0000002800189202 */ /* 0x000fc60000000f00 */
[----:B------:R-:W3:Y:S01]  /*05c0*/  @!P1 LDC.64 R8, c[0x0][0x220] ;  /* 0x00008800ff089b82 */ /* 0x000ee20000000a00 */
[----:B0-----:R-:W-:Y:S01]  /*05d0*/  @!P1 IMAD R13, R15, R18, RZ ;  /* 0x000000120f0d9224 */ /* 0x001fe200078e02ff */
[-C--:B------:R-:W-:Y:S01]  /*05e0*/  @!P1 MOV R25, R43.reuse ;  /* 0x0000002b00199202 */ /* 0x080fe20000000f00 */
[----:B------:R-:W-:Y:S01]  /*05f0*/  @P0 IMAD.WIDE.U32 R22, R37, R12, R42 ;  /* 0x0000000c25160225 */ /* 0x000fe200078e002a */
[----:B------:R-:W-:Y:S02]  /*0600*/  @!P2 MOV R26, R40 ;  /* 0x00000028001aa202 */ /* 0x000fe40000000f00 */
[----:B------:R-:W-:Y:S01]  /*0610*/  @!P2 MOV R27, R43 ;  /* 0x0000002b001ba202 */ /* 0x000fe20000000f00 */
[C---:B------:R-:W-:Y:S01]  /*0620*/  @!P1 IMAD R19, R36.reuse, R19, R13 ;  /* 0x0000001324139224 */ /* 0x040fe200078e020d */
[----:B------:R-:W0:Y:S01]  /*0630*/  @!P2 LDC.64 R16, c[0x0][0x220] ;  /* 0x00008800ff10ab82 */ /* 0x000e220000000a00 */
[----:B-1----:R-:W-:Y:S01]  /*0640*/  @!P2 IMAD R12, R3, R20, RZ ;  /* 0x00000014030ca224 */ /* 0x002fe200078e02ff */
[----:B------:R-:W-:Y:S01]  /*0650*/  @P0 IADD3 R29, R23, R29, RZ ;  /* 0x0000001d171d0210 */ /* 0x000fe20007ffe0ff */
[----:B------:R-:W-:Y:S01]  /*0660*/  @!P1 IMAD.WIDE.U32 R24, R36, R18, R24 ;  /* 0x0000001224189225 */ /* 0x000fe200078e0018 */
[----:B------:R-:W-:-:S03]  /*0670*/  @!P3 MOV R23, R43 ;  /* 0x0000002b0017b202 */ /* 0x000fc60000000f00 */
[C---:B------:R-:W-:Y:S01]  /*0680*/  @!P2 IMAD R21, R35.reuse, R21, R12 ;  /* 0x000000152315a224 */ /* 0x040fe200078e020c */
[----:B------:R-:W1:Y:S01]  /*0690*/  @!P3 LDC.64 R10, c[0x0][0x270] ;  /* 0x00009c00ff0abb82 */ /* 0x000e620000000a00 */
[----:B------:R-:W-:Y:S01]  /*06a0*/  @!P2 IMAD.WIDE.U32 R26, R35, R20, R26 ;  /* 0x00000014231aa225 */ /* 0x000fe200078e001a */
[----:B--2---:R-:W-:Y:S02]  /*06b0*/  @P0 LEA R20, P4, R22, R6, 0x2 ;  /* 0x0000000616140211 */ /* 0x004fe400078810ff */
[----:B------:R-:W-:Y:S02]  /*06c0*/  @!P1 IADD3 R19, R25, R19, RZ ;  /* 0x0000001319139210 */ /* 0x000fe40007ffe0ff */
[----:B------:R-:W-:Y:S02]  /*06d0*/  @!P2 IADD3 R6, R27, R21, RZ ;  /* 0x000000151b06a210 */ /* 0x000fe40007ffe0ff */
[----:B------:R-:W2:Y:S01]  /*06e0*/  @!P3 LDC.64 R12, c[0x0][0x220] ;  /* 0x00008800ff0cbb82 */ /* 0x000ea20000000a00 */
[----:B---3--:R-:W-:-:S02]  /*06f0*/  @!P1 LEA R18, P5, R24, R8, 0x2 ;  /* 0x0000000818129211 */ /* 0x008fc400078a10ff */
[----:B------:R-:W-:Y:S02]  /*0700*/  @P0 LEA.HI.X R21, R22, R7, R29, 0x2, P4 ;  /* 0x0000000716150211 */ /* 0x000fe400020f141d */
[----:B------:R-:W-:Y:S02]  /*0710*/  @!P3 MOV R22, R40 ;  /* 0x000000280016b202 */ /* 0x000fe40000000f00 */
[----:B------:R-:W-:Y:S02]  /*0720*/  @!P1 LEA.HI.X R19, R24, R9, R19, 0x2, P5 ;  /* 0x0000000918139211 */ /* 0x000fe400028f1413 */
[C---:B0-----:R-:W-:Y:S02]  /*0730*/  @!P2 LEA R16, P6, R26.reuse, R16, 0x2 ;  /* 0x000000101a10a211 */ /* 0x041fe400078c10ff */
[----:B------:R-:W-:Y:S02]  /*0740*/  MOV R7, RZ ;  /* 0x000000ff00077202 */ /* 0x000fe40000000f00 */
[----:B------:R-:W-:-:S02]  /*0750*/  @!P2 LEA.HI.X R17, R26, R17, R6, 0x2, P6 ;  /* 0x000000111a11a211 */ /* 0x000fc400030f1406 */
[----:B------:R-:W-:Y:S01]  /*0760*/  MOV R6, RZ ;  /* 0x000000ff00067202 */ /* 0x000fe20000000f00 */
[-C--:B-1----:R-:W-:Y:S02]  /*0770*/  @!P3 IMAD R8, R5, R10.reuse, RZ ;  /* 0x0000000a0508b224 */ /* 0x082fe400078e02ff */
[----:B------:R-:W-:-:S03]  /*0780*/  @!P3 IMAD.WIDE.U32 R22, R34, R10, R22 ;  /* 0x0000000a2216b225 */ /* 0x000fc600078e0016 */
[----:B------:R-:W3:Y:S01]  /*0790*/  @P0 LDG.E.64 R6, desc[UR8][R20.64] ;  /* 0x0000000814060981 */ /* 0x000ee2000c1e1b00 */
[----:B------:R-:W-:Y:S01]  /*07a0*/  @!P3 IMAD R25, R34, R11, R8 ;  /* 0x0000000b2219b224 */ /* 0x000fe200078e0208 */
[----:B------:R-:W-:Y:S02]  /*07b0*/  CS2R R8, SRZ ;  /* 0x0000000000087805 */ /* 0x000fe4000001ff00 */
[----:B------:R-:W-:Y:S02]  /*07c0*/  CS2R R10, SRZ ;  /* 0x00000000000a7805 */ /* 0x000fe4000001ff00 */
[----:B------:R-:W-:Y:S02]  /*07d0*/  @!P3 IADD3 R23, R23, R25, RZ ;  /* 0x000000191717b210 */ /* 0x000fe40007ffe0ff */
[----:B------:R0:W4:Y:S01]  /*07e0*/  @!P1 LDG.E.64 R8, desc[UR8][R18.64] ;  /* 0x0000000812089981 */ /* 0x000122000c1e1b00 */
[----:B--2---:R-:W-:-:S03]  /*07f0*/  @!P3 LEA R24, P1, R22, R12, 0x2 ;  /* 0x0000000c1618b211 */ /* 0x004fc600078210ff */
[----:B------:R-:W2:Y:S01]  /*0800*/  @!P2 LDG.E.64 R10, desc[UR8][R16.64] ;  /* 0x00000008100aa981 */ /* 0x000ea2000c1e1b00 */
[----:B------:R-:W-:Y:S02]  /*0810*/  @!P3 LEA.HI.X R25, R22, R13, R23, 0x2, P1 ;  /* 0x0000000d1619b211 */ /* 0x000fe400008f1417 */
[----:B------:R-:W-:-:S06]  /*0820*/  CS2R R12, SRZ ;  /* 0x00000000000c7805 */ /* 0x000fcc000001ff00 */
[----:B------:R-:W5:Y:S01]  /*0830*/  @!P3 LDG.E.64 R12, desc[UR8][R24.64] ;  /* 0x00000008180cb981 */ /* 0x000f62000c1e1b00 */
[C---:B------:R-:W-:Y:S02]  /*0840*/  ISETP.GT.AND P1, PT, R2.reuse, 0x1e, PT ;  /* 0x0000001e0200780c */ /* 0x040fe40003f24270 */
[----:B------:R-:W-:Y:S02]  /*0850*/  ISETP.NE.AND P2, PT, R2, RZ, PT ;  /* 0x000000ff0200720c */ /* 0x000fe40003f45270 */
[----:B------:R-:W-:Y:S01]  /*0860*/  ISETP.NE.AND P3, PT, R4, RZ, PT ;  /* 0x000000ff0400720c */ /* 0x000fe20003f65270 */
[----:B------:R-:W-:Y:S01]  /*0870*/  BSSY B0, `(.L_x_2042) ;  /* 0x0000065000007945 */ /* 0x000fe20003800000 */
[----:B---3--:R-:W-:Y:S01]  /*0880*/  FMUL.FTZ R21, R7, R7 ;  /* 0x0000000707157220 */ /* 0x008fe20000410000 */
[----:B0-----:R-:W-:-:S03]  /*0890*/  FADD.FTZ R18, R6, R7 ;  /* 0x0000000706127221 */ /* 0x001fc60000010000 */
[----:B------:R-:W-:Y:S01]  /*08a0*/  FFMA.FTZ R21, R6, R6, R21 ;  /* 0x0000000606157223 */ /* 0x000fe20000010015 */
[----:B----4-:R-:W-:Y:S01]  /*08b0*/  FMUL.FTZ R23, R9, R9 ;  /* 0x0000000909177220 */ /* 0x010fe20000410000 */
[C---:B------:R-:W-:Y:S01]  /*08c0*/  FADD.FTZ R19, R8.reuse, R9 ;  /* 0x0000000908137221 */ /* 0x040fe20000010000 */
[----:B------:R-:W-:Y:S01]  /*08d0*/  FADD.FTZ R18, RZ, R18 ;  /* 0x00000012ff127221 */ /* 0x000fe20000010000 */
[----:B------:R-:W-:Y:S01]  /*08e0*/  FADD.FTZ R21, RZ, R21 ;  /* 0x00000015ff157221 */ /* 0x000fe20000010000 */
[----:B------:R-:W-:Y:S01]  /*08f0*/  FFMA.FTZ R20, R8, R8, R23 ;  /* 0x0000000808147223 */ /* 0x000fe20000010017 */
[----:B--2---:R-:W-:Y:S01]  /*0900*/  FMUL.FTZ R23, R11, R11 ;  /* 0x0000000b0b177220 */ /* 0x004fe20000410000 */
[----:B------:R-:W-:Y:S01]  /*0910*/  FADD.FTZ R18, R18, R19 ;  /* 0x0000001312127221 */ /* 0x000fe20000010000 */
[C---:B------:R-:W-:Y:S01]  /*0920*/  FADD.FTZ R17, R10.reuse, R11 ;  /* 0x0000000b0a117221 */ /* 0x040fe20000010000 */
[----:B------:R-:W-:Y:S01]  /*0930*/  FADD.FTZ R20, R21, R20 ;  /* 0x0000001415147221 */ /* 0x000fe20000010000 */
[----:B------:R-:W-:Y:S01]  /*0940*/  FFMA.FTZ R23, R10, R10, R23 ;  /* 0x0000000a0a177223 */ /* 0x000fe20000010017 */
[----:B-----5:R-:W-:Y:S01]  /*0950*/  FMUL.FTZ R19, R13, R13 ;  /* 0x0000000d0d137220 */ /* 0x020fe20000410000 */
[----:B------:R-:W-:-:S02]  /*0960*/  FADD.FTZ R17, R18, R17 ;  /* 0x0000001112117221 */ /* 0x000fc40000010000 */
[----:B------:R-:W-:Y:S01]  /*0970*/  FADD.FTZ R20, R20, R23 ;  /* 0x0000001714147221 */ /* 0x000fe20000010000 */
[C---:B------:R-:W-:Y:S01]  /*0980*/  FADD.FTZ R16, R12.reuse, R13 ;  /* 0x0000000d0c107221 */ /* 0x040fe20000010000 */
[----:B------:R-:W-:-:S03]  /*0990*/  FFMA.FTZ R19, R12, R12, R19 ;  /* 0x0000000c0c137223 */ /* 0x000fc60000010013 */
        /* <DEDUP_REMOVED lines=43> */
[----:B------:R-:W-:Y:S02]  /*0c50*/  FADD.FTZ R28, R16, R29 ;  /* 0x0000001d101c7221 */ /* 0x000fe40000010000 */
[----:B------:R-:W1:Y:S01]  /*0c60*/  LDS.128 R16, [UR5+0x60] ;  /* 0x00006005ff107984 */ /* 0x000e620008000c00 */
[----:B------:R-:W-:Y:S01]  /*0c70*/  FADD.FTZ R45, R45, R30 ;  /* 0x0000001e2d2d7221 */ /* 0x000fe20000010000 */
[----:B------:R-:W-:-:S03]  /*0c80*/  FADD.FTZ R28, R28, R31 ;  /* 0x0000001f1c1c7221 */ /* 0x000fc60000010000 */
[----:B---3--:R-:W-:Y:S01]  /*0c90*/  FADD.FTZ R45, R45, R20 ;  /* 0x000000142d2d7221 */ /* 0x008fe20000010000 */
[----:B------:R-:W-:Y:S02]  /*0ca0*/  FADD.FTZ R20, R28, R21 ;  /* 0x000000151c147221 */ /* 0x000fe40000010000 */
[----:B------:R-:W2:Y:S01]  /*0cb0*/  LDS.128 R28, [UR5+0x70] ;  /* 0x00007005ff1c7984 */ /* 0x000ea20008000c00 */
[----:B------:R-:W-:Y:S01]  /*0cc0*/  FADD.FTZ R45, R45, R22 ;  /* 0x000000162d2d7221 */ /* 0x000fe20000010000 */
[----:B------:R-:W-:-:S04]  /*0cd0*/  FADD.FTZ R20, R20, R23 ;  /* 0x0000001714147221 */ /* 0x000fc80000010000 */
        /* <DEDUP_REMOVED lines=8> */
[----:B------:R-:W-:Y:S02]  /*0d60*/  FADD.FTZ R45, R45, R18 ;  /* 0x000000122d2d7221 */ /* 0x000fe40000010000 */
[----:B------:R-:W1:Y:S02]  /*0d70*/  LDS.128 R16, [UR5+0x90] ;  /* 0x00009005ff107984 */ /* 0x000e640008000c00 */
[----:B--2---:R-:W-:Y:S01]  /*0d80*/  FADD.FTZ R45, R45, R28 ;  /* 0x0000001c2d2d7221 */ /* 0x004fe20000010000 */
[----:B------:R-:W-:Y:S02]  /*0d90*/  FADD.FTZ R28, R24, R29 ;  /* 0x0000001d181c7221 */ /* 0x000fe40000010000 */
[----:B------:R-:W2:Y:S01]  /*0da0*/  LDS.128 R24, [UR5+0xa0] ;  /* 0x0000a005ff187984 */ /* 0x000ea20008000c00 */
[----:B------:R-:W-:Y:S01]  /*0db0*/  FADD.FTZ R45, R45, R30 ;  /* 0x0000001e2d2d7221 */ /* 0x000fe20000010000 */
[----:B------:R-:W-:-:S02]  /*0dc0*/  FADD.FTZ R30, R28, R31 ;  /* 0x0000001f1c1e7221 */ /* 0x000fc40000010000 */
        /* <DEDUP_REMOVED lines=15> */
.L_x_2043:
[----:B------:R-:W-:Y:S05]  /*0ec0*/  BSYNC B0 ;  /* 0x0000000000007941 */ /* 0x000fea0003800000 */
.L_x_2042:
        /* <DEDUP_REMOVED lines=30> */
.L_x_2046:
[----:B-1----:R-:W2:Y:S04]  /*10b0*/  LDG.E.STRONG.GPU R18, desc[UR8][R16.64] ;  /* 0x0000000810127981 */ /* 0x002ea8000c1ef900 */
[----:B--2---:R-:W-:Y:S01]  /*10c0*/  CCTL.IVALL ;  /* 0x00000000ff00798f */ /* 0x004fe20002000000 */
[----:B------:R-:W-:Y:S05]  /*10d0*/  YIELD ;  /* 0x0000000000007946 */ /* 0x000fea0003800000 */
[----:B------:R-:W-:-:S13]  /*10e0*/  ISETP.NE.AND P1, PT, R18, R45, PT ;  /* 0x0000002d1200720c */ /* 0x000fda0003f25270 */
[----:B------:R-:W-:Y:S05]  /*10f0*/  @P1 BRA `(.L_x_2046) ;  /* 0xfffffffc00ec1947 */ /* 0x000fea000383ffff */
.L_x_2045:
        /* <DEDUP_REMOVED lines=11> */
.L_x_2048:
[C---:B-1----:R-:W-:Y:S02]  /*11b0*/  IADD3 R21, R26.reuse, 0x1, RZ ;  /* 0x000000011a157810 */ /* 0x042fe40007ffe0ff */
        /* <DEDUP_REMOVED lines=12> */
[----:B------:R-:W-:Y:S02]  /*1280*/  @!P1 IMAD R22, R22, R27, RZ ;  /* 0x0000001b16169224 */ /* 0x000fe400078e02ff */
        /* <DEDUP_REMOVED lines=49> */
.L_x_2047:
        /* <DEDUP_REMOVED lines=19> */
.L_x_2050:
[----:B------:R-:W-:Y:S05]  /*16d0*/  BSYNC B0 ;  /* 0x0000000000007941 */ /* 0x000fea0003800000 */
.L_x_2049:
        /* <DEDUP_REMOVED lines=32> */
.L_x_2044:
[----:B------:R-:W-:Y:S01]  /*18e0*/  ULDC.64 UR12, c[0x0][0x218] ;  /* 0x00008600000c7ab9 */ /* 0x000fe20000000a00 */
[----:B------:R-:W-:Y:S01]  /*18f0*/  LOP3.LUT P1, RZ, R4, UR7, RZ, 0xfc, !PT ;  /* 0x0000000704ff7c12 */ /* 0x000fe2000f82fcff */
[----:B------:R-:W2:Y:S01]  /*1900*/  S2UR UR6, SR_CgaCtaId ;  /* 0x00000000000679c3 */ /* 0x000ea20000008800 */
[----:B------:R-:W-:Y:S01]  /*1910*/  ISETP.EQ.U32.AND P2, PT, RZ, UR12, PT ;  /* 0x0000000cff007c0c */ /* 0x000fe2000bf42070 */
[----:B------:R-:W-:Y:S01]  /*1920*/  UMOV UR5, 0x400 ;  /* 0x0000040000057882 */ /* 0x000fe20000000000 */
[----:B-1----:R-:W-:Y:S02]  /*1930*/  IADD3 R31, R39, R0, RZ ;  /* 0x00000000271f7210 */ /* 0x002fe40007ffe0ff */
[----:B------:R-:W-:Y:S01]  /*1940*/  ISETP.EQ.OR.EX P1, PT, RZ, UR13, P1, P2 ;  /* 0x0000000dff007c0c */ /* 0x000fe20008f22720 */
[----:B------:R-:W-:Y:S02]  /*1950*/  ULDC.64 UR12, c[0x0][0x278] ;  /* 0x00009e00000c7ab9 */ /* 0x000fe40000000a00 */
[----:B------:R-:W1:Y:S08]  /*1960*/  LDC.64 R18, c[0x0][0x228] ;  /* 0x00008a00ff127b82 */ /* 0x000e700000000a00 */
        /* <DEDUP_REMOVED lines=12> */
[----:B------:R1:W2:Y:S04]  /*1a30*/  LDG.E.64 R16, desc[UR8][R28.64] ;  /* 0x000000081c107981 */ /* 0x0002a8000c1e1b00 */
[----:B------:R-:W2:Y:S01]  /*1a40*/  LDG.E.64 R18, desc[UR8][R18.64] ;  /* 0x0000000812127981 */ /* 0x000ea2000c1e1b00 */
[----:B------:R-:W-:-:S02]  /*1a50*/  ISETP.NE.AND P4, PT, RZ, UR10, PT ;  /* 0x0000000aff007c0c */ /* 0x000fc4000bf85270 */
[----:B------:R-:W-:Y:S01]  /*1a60*/  ISETP.GE.U32.AND P2, PT, R35, UR12, PT ;  /* 0x0000000c23007c0c */ /* 0x000fe2000bf46070 */
[----:B------:R-:W3:Y:S01]  /*1a70*/  LDS.64 R20, [UR5+0xc0] ;  /* 0x0000c005ff147984 */ /* 0x000ee20008000a00 */
[----:B------:R-:W-:Y:S02]  /*1a80*/  ISETP.GE.U32.AND P3, PT, R34, UR12, PT ;  /* 0x0000000c22007c0c */ /* 0x000fe4000bf66070 */
[----:B------:R-:W-:Y:S02]  /*1a90*/  ISETP.GE.AND.EX P2, PT, R3, UR13, PT, P2 ;  /* 0x0000000d03007c0c */ /* 0x000fe4000bf46320 */
[----:B------:R-:W-:Y:S02]  /*1aa0*/  ISETP.GE.AND.EX P3, PT, R5, UR13, PT, P3 ;  /* 0x0000000d05007c0c */ /* 0x000fe4000bf66330 */
[C---:B------:R-:W-:Y:S02]  /*1ab0*/  ISETP.GT.U32.OR P2, PT, R4.reuse, 0x27f, P2 ;  /* 0x0000027f0400780c */ /* 0x040fe40001744470 */
[----:B------:R-:W-:Y:S01]  /*1ac0*/  ISETP.GT.U32.OR P3, PT, R4, 0x27f, P3 ;  /* 0x0000027f0400780c */ /* 0x000fe20001f64470 */
[----:B---3--:R-:W-:-:S04]  /*1ad0*/  FMUL.FTZ R20, R20, UR6 ;  /* 0x0000000614147c20 */ /* 0x008fc80008410000 */
[C---:B------:R-:W-:Y:S01]  /*1ae0*/  FMUL.FTZ R0, R20.reuse, R20 ;  /* 0x0000001414007220 */ /* 0x040fe20000410000 */
[C---:B------:R-:W-:Y:S01]  /*1af0*/  FADD.FTZ R23, -R20.reuse, R6 ;  /* 0x0000000614177221 */ /* 0x040fe20000010100 */
[C---:B------:R-:W-:Y:S01]  /*1b00*/  FADD.FTZ R7, -R20.reuse, R7 ;  /* 0x0000000714077221 */ /* 0x040fe20000010100 */
[C---:B0-----:R-:W-:Y:S01]  /*1b10*/  FADD.FTZ R25, -R20.reuse, R8 ;  /* 0x0000000814197221 */ /* 0x041fe20000010100 */
[----:B------:R-:W-:Y:S01]  /*1b20*/  FFMA.FTZ R0, R21, UR6, -R0 ;  /* 0x0000000615007c23 */ /* 0x000fe20008010800 */
[C---:B------:R-:W-:Y:S01]  /*1b30*/  FADD.FTZ R9, -R20.reuse, R9 ;  /* 0x0000000914097221 */ /* 0x040fe20000010100 */
[C---:B------:R-:W-:Y:S01]  /*1b40*/  FADD.FTZ R27, -R20.reuse, R10 ;  /* 0x0000000a141b7221 */ /* 0x040fe20000010100 */
[C---:B------:R-:W-:Y:S01]  /*1b50*/  FADD.FTZ R11, -R20.reuse, R11 ;  /* 0x0000000b140b7221 */ /* 0x040fe20000010100 */
[----:B-1----:R-:W-:Y:S01]  /*1b60*/  FADD.FTZ R29, -R20, R12 ;  /* 0x0000000c141d7221 */ /* 0x002fe20000010100 */
[----:B------:R-:W-:Y:S01]  /*1b70*/  FSETP.GTU.FTZ.AND P1, PT, R0, RZ, PT ;  /* 0x000000ff0000720b */ /* 0x000fe20003f3c000 */
[----:B------:R-:W-:-:S12]  /*1b80*/  FADD.FTZ R13, -R20, R13 ;  /* 0x0000000d140d7221 */ /* 0x000fd80000010100 */
        /* <DEDUP_REMOVED lines=15> */
[C-C-:B--2---:R-:W-:Y:S01]  /*1c80*/  FFMA.FTZ R12, R16.reuse, R23, R18.reuse ;  /* 0x00000017100c7223 */ /* 0x144fe20000010012 */
        /* <DEDUP_REMOVED lines=18> */
.L_x_2051:
[----:B------:R-:W-:Y:S04]  /*1db0*/  BSSY B0, `(.L_x_2052) ;  /* 0x000000d000007945 */ /* 0x000fe80003800000 */
[----:B------:R-:W-:Y:S05]  /*1dc0*/  @!P0 BRA `(.L_x_2053) ;  /* 0x00000000002c8947 */ /* 0x000fea0003800000 */
        /* <DEDUP_REMOVED lines=8> */
[----:B------:R-:W-:-:S04]  /*1e50*/  IADD3 R19, R17, R19, RZ ;  /* 0x0000001311137210 */ /* 0x000fc80007ffe0ff */
[----:B------:R-:W-:-:S05]  /*1e60*/  LEA.HI.X R19, R16, UR13, R19, 0x2, P5 ;  /* 0x0000000d10137c11 */ /* 0x000fca000a8f1413 */
[----:B------:R0:W-:Y:S02]  /*1e70*/  STG.E.64 desc[UR8][R18.64], R12 ;  /* 0x0000000c12007986 */ /* 0x0001e4000c101b08 */
.L_x_2053:
[----:B------:R-:W-:Y:S05]  /*1e80*/  BSYNC B0 ;  /* 0x0000000000007941 */ /* 0x000fea0003800000 */
.L_x_2052:
[----:B------:R-:W-:Y:S05]  /*1e90*/  @!P4 BRA `(.L_x_2054) ;  /* 0x000000000028c947 */ /* 0x000fea0003800000 */
        /* <DEDUP_REMOVED lines=10> */
.L_x_2054:
[----:B------:R-:W-:Y:S04]  /*1f40*/  BSSY B0, `(.L_x_2055) ;  /* 0x000000d000007945 */ /* 0x000fe80003800000 */
[----:B------:R-:W-:Y:S05]  /*1f50*/  @P1 BRA `(.L_x_2056) ;  /* 0x00000000002c1947 */ /* 0x000fea0003800000 */
[----:B------:R-:W-:Y:S01]  /*1f60*/  ULDC.64 UR12, c[0x0][0x270] ;  /* 0x00009c00000c7ab9 */ /* 0x000fe20000000a00 */
[----:B0-----:R-:W-:Y:S01]  /*1f70*/  MOV R12, R40 ;  /* 0x00000028000c7202 */ /* 0x001fe20000000f00 */
        /* <DEDUP_REMOVED lines=9> */
.L_x_2056:
[----:B------:R-:W-:Y:S05]  /*2010*/  BSYNC B0 ;  /* 0x0000000000007941 */ /* 0x000fea0003800000 */
.L_x_2055:
[----:B------:R-:W-:Y:S05]  /*2020*/  @!P4 BRA `(.L_x_2057) ;  /* 0x000000000028c947 */ /* 0x000fea0003800000 */
[----:B------:R-:W-:Y:S01]  /*2030*/  FMUL.FTZ R0, R8, -1.4426950216293334961 ;  /* 0xbfb8aa3b08007820 */ /* 0x000fe20000410000 */
[----:B0-----:R-:W-:-:S05]  /*2040*/  FMUL.FTZ R12, R9, -1.4426950216293334961 ;  /* 0xbfb8aa3b090c7820 */ /* 0x001fca0000410000 */
        /* <DEDUP_REMOVED lines=8> */
.L_x_2057:
[----:B------:R-:W-:Y:S04]  /*20d0*/  BSSY B0, `(.L_x_2058) ;  /* 0x000000d000007945 */ /* 0x000fe80003800000 */
[----:B------:R-:W-:Y:S05]  /*20e0*/  @P2 BRA `(.L_x_2059) ;  /* 0x00000000002c2947 */ /* 0x000fea0003800000 */
[----:B------:R-:W-:Y:S01]  /*20f0*/  ULDC.64 UR12, c[0x0][0x270] ;  /* 0x00009c00000c7ab9 */ /* 0x000fe20000000a00 */
[----:B-1----:R-:W-:Y:S01]  /*2100*/  MOV R6, R40 ;  /* 0x0000002800067202 */ /* 0x002fe20000000f00 */
[----:B------:R-:W-:Y:S01]  /*2110*/  IMAD R0, R3, UR12, RZ ;  /* 0x0000000c03007c24 */ /* 0x000fe2000f8e02ff */
[----:B------:R-:W-:-:S03]  /*2120*/  MOV R7, R43 ;  /* 0x0000002b00077202 */ /* 0x000fc60000000f00 */
[C---:B------:R-:W-:Y:S02]  /*2130*/  IMAD R3, R35.reuse, UR13, R0 ;  /* 0x0000000d23037c24 */ /* 0x040fe4000f8e0200 */
[----:B0-----:R-:W-:Y:S01]  /*2140*/  IMAD.WIDE.U32 R12, R35, UR12, R6 ;  /* 0x0000000c230c7c25 */ /* 0x001fe2000f8e0006 */
[----:B------:R-:W-:Y:S02]  /*2150*/  ULDC.64 UR12, c[0x0][0x210] ;  /* 0x00008400000c7ab9 */ /* 0x000fe40000000a00 */
[----:B------:R-:W-:Y:S02]  /*2160*/  LEA R6, P1, R12, UR12, 0x2 ;  /* 0x0000000c0c067c11 */ /* 0x000fe4000f8210ff */
[----:B------:R-:W-:-:S04]  /*2170*/  IADD3 R3, R13, R3, RZ ;  /* 0x000000030d037210 */ /* 0x000fc80007ffe0ff */
[----:B------:R-:W-:-:S05]  /*2180*/  LEA.HI.X R7, R12, UR13, R3, 0x2, P1 ;  /* 0x0000000d0c077c11 */ /* 0x000fca00088f1403 */
[----:B------:R2:W-:Y:S02]  /*2190*/  STG.E.64 desc[UR8][R6.64], R8 ;  /* 0x0000000806007986 */ /* 0x0005e4000c101b08 */
.L_x_2059:
[----:B------:R-:W-:Y:S05]  /*21a0*/  BSYNC B0 ;  /* 0x0000000000007941 */ /* 0x000fea0003800000 */
.L_x_2058:
[----:B------:R-:W-:Y:S05]  /*21b0*/  @!P4 BRA `(.L_x_2060) ;  /* 0x000000000028c947 */ /* 0x000fea0003800000 */
[----:B------:R-:W-:Y:S01]  /*21c0*/  FMUL.FTZ R0, R10, -1.4426950216293334961 ;  /* 0xbfb8aa3b0a007820 */ /* 0x000fe20000410000 */
[----:B-12---:R-:W-:-:S05]  /*21d0*/  FMUL.FTZ R6, R11, -1.4426950216293334961 ;  /* 0xbfb8aa3b0b067820 */ /* 0x006fca0000410000 */
        /* <DEDUP_REMOVED lines=8> */
.L_x_2060:
[----:B------:R-:W-:Y:S04]  /*2260*/  BSSY B0, `(.L_x_2061) ;  /* 0x000000c000007945 */ /* 0x000fe80003800000 */
[----:B------:R-:W-:Y:S05]  /*2270*/  @P3 BRA `(.L_x_2062) ;  /* 0x0000000000283947 */ /* 0x000fea0003800000 */
[----:B------:R-:W-:Y:S01]  /*2280*/  ULDC.64 UR12, c[0x0][0x270] ;  /* 0x00009c00000c7ab9 */ /* 0x000fe20000000a00 */
[----:B------:R-:W-:Y:S01]  /*2290*/  MOV R41, R43 ;  /* 0x0000002b00297202 */ /* 0x000fe20000000f00 */
[----:B------:R-:W-:Y:S02]  /*22a0*/  IMAD R5, R5, UR12, RZ ;  /* 0x0000000c05057c24 */ /* 0x000fe4000f8e02ff */
[----:B------:R-:W-:-:S04]  /*22b0*/  IMAD.WIDE.U32 R40, R34, UR12, R40 ;  /* 0x0000000c22287c25 */ /* 0x000fc8000f8e0028 */
[----:B------:R-:W-:Y:S01]  /*22c0*/  IMAD R5, R34, UR13, R5 ;  /* 0x0000000d22057c24 */ /* 0x000fe2000f8e0205 */
[----:B------:R-:W-:Y:S02]  /*22d0*/  ULDC.64 UR12, c[0x0][0x210] ;  /* 0x00008400000c7ab9 */ /* 0x000fe40000000a00 */
[----:B-12---:R-:W-:Y:S02]  /*22e0*/  LEA R6, P1, R40, UR12, 0x2 ;  /* 0x0000000c28067c11 */ /* 0x006fe4000f8210ff */
[----:B------:R-:W-:-:S04]  /*22f0*/  IADD3 R5, R41, R5, RZ ;  /* 0x0000000529057210 */ /* 0x000fc80007ffe0ff */
[----:B------:R-:W-:-:S05]  /*2300*/  LEA.HI.X R7, R40, UR13, R5, 0x2, P1 ;  /* 0x0000000d28077c11 */ /* 0x000fca00088f1405 */
[----:B------:R3:W-:Y:S02]  /*2310*/  STG.E.64 desc[UR8][R6.64], R10 ;  /* 0x0000000a06007986 */ /* 0x0007e4000c101b08 */
.L_x_2062:
[----:B------:R-:W-:Y:S05]  /*2320*/  BSYNC B0 ;  /* 0x0000000000007941 */ /* 0x000fea0003800000 */
.L_x_2061:
[----:B------:R-:W4:Y:S01]  /*2330*/  LDC R3, c[0x0][0x10] ;  /* 0x00000400ff037b82 */ /* 0x000f220000000800 */
[----:B------:R-:W-:Y:S02]  /*2340*/  IADD3 R14, R14, 0x1, RZ ;  /* 0x000000010e0e7810 */ /* 0x000fe40007ffe0ff */
[----:B----4-:R-:W-:-:S04]  /*2350*/  IADD3 R38, R3, R38, RZ ;  /* 0x0000002603267210 */ /* 0x010fc80007ffe0ff */
[----:B------:R-:W-:-:S13]  /*2360*/  ISETP.GE.AND P1, PT, R38, UR4, PT ;  /* 0x0000000426007c0c */ /* 0x000fda000bf26270 */
[----:B------:R-:W-:Y:S05]  /*2370*/  @!P1 BRA `(.L_x_2063) ;  /* 0xffffffdc00a89947 */ /* 0x000fea000383ffff */
[----:B------:R-:W-:Y:S05]  /*2380*/  EXIT ;  /* 0x000000000000794d */ /* 0x000fea0003800000 */
.L_x_2064:
        /* <DEDUP_REMOVED lines=15> */
.L_x_2341:


//--------------------- .text._Z35group_norm_nhwc_fwd_one_pass_kernelI11Fp32IOFp32WLi512ELi20ELi640EEv26Group_norm_nhwc_fwd_params --------------------------
	.section	.text._Z35group_norm_nhwc_fwd_one_pass_kernelI11Fp32IOFp32WLi512ELi20ELi640EEv26Group_norm_nhwc_fwd_params,"ax",@progbits
	.align	128
        .global         _Z35group_norm_nhwc_fwd_one_pass_kernelI11Fp32IOFp32WLi512ELi20ELi640EEv26Group_norm_nhwc_fwd_params
        .type           _Z35group_norm_nhwc_fwd_one_pass_kernelI11Fp32IOFp32WLi512ELi20ELi640EEv26Group_norm_nhwc_fwd_params,@function
        .size           _Z35group_norm_nhwc_fwd_one_pass_kernelI11Fp32IOFp32WLi512ELi20ELi640EEv26Group_norm_nhwc_fwd_params,(.L_x_2342 - _Z35group_norm_nhwc_fwd_one_pass_kernelI11Fp32IOFp32WLi512ELi20ELi640EEv26Group_norm_nhwc_fwd_params)
        .other          _Z35group_norm_nhwc_fwd_one_pass_kernelI11Fp32IOFp32WLi512ELi20ELi640EEv26Group_norm_nhwc_fwd_params,@"STO_CUDA_ENTRY STV_DEFAULT"
_Z35group_norm_nhwc_fwd_one_pass_kernelI11Fp32IOFp32WLi512ELi20ELi640EEv26Group_norm_nhwc_fwd_params:
.text._Z35group_norm_nhwc_fwd_one_pass_kernelI11Fp32IOFp32WLi512ELi20ELi640EEv26Group_norm_nhwc_fwd_params:
        /* <DEDUP_REMOVED lines=8> */
[----:B------:R-:W1:Y:S01]  /*0080*/  S2UR UR7, SR_CTAID.X ;  /* 0x00000000000779c3 */ /* 0x000e620000002500 */
[----:B------:R-:W-:Y:S01]  /*0090*/  ULDC.64 UR8, c[0x0][0x278] ;  /* 0x00009e0000087ab9 */ /* 0x000fe20000000a00 */
[----:B------:R-:W-:Y:S01]  /*00a0*/  HFMA2.MMA R32, -RZ, RZ, 0, 0 ;  /* 0x00000000ff207435 */ /* 0x000fe200000001ff */
[----:B------:R-:W-:-:S05]  /*00b0*/  ULDC.U8 UR10, c[0x0][0x28c] ;  /* 0x0000a300000a7ab9 */ /* 0x000fca0000000000 */
[----:B------:R-:W1:Y:S01]  /*00c0*/  LDC R0, c[0x0][0x294] ;  /* 0x0000a500ff007b82 */ /* 0x000e620000000800 */
[----:B0-----:R-:W-:-:S05]  /*00d0*/  IMAD.WIDE.U32 R2, R30, -0x33333333, RZ ;  /* 0xcccccccd1e027825 */ /* 0x001fca00078e00ff */
[----:B------:R-:W-:-:S05]  /*00e0*/  SHF.R.U32.HI R3, RZ, 0x3, R3 ;  /* 0x00000003ff037819 */ /* 0x000fca0000011603 */
[----:B-1----:R-:W-:Y:S02]  /*00f0*/  IMAD R37, R0, UR7, R3 ;  /* 0x0000000700257c24 */ /* 0x002fe4000f8e0203 */
[----:B------:R-:W-:-:S03]  /*0100*/  IMAD R39, R3, -0xa, R30 ;  /* 0xfffffff603277824 */ /* 0x000fc600078e021e */
[----:B------:R-:W-:Y:S02]  /*0110*/  ISETP.GE.U32.AND P0, PT, R37, UR8, PT ;  /* 0x0000000825007c0c */ /* 0x000fe4000bf06070 */
[----:B------:R-:W-:Y:S02]  /*0120*/  SHF.R.S32.HI R35, RZ, 0x1f, R37 ;  /* 0x0000001fff237819 */ /* 0x000fe40000011425 */
[----:B------:R-:W-:Y:S02]  /*0130*/  SHF.L.U32 R39, R39, 0x1, RZ ;  /* 0x0000000127277819 */ /* 0x000fe400000006ff */
[----:B------:R-:W-:Y:S01]  /*0140*/  ISETP.GE.AND.EX P0, PT, R35, UR9, PT, P0 ;  /* 0x0000000923007c0c */ /* 0x000fe2000bf06300 */
[----:B------:R-:W-:Y:S01]  /*0150*/  ULDC.64 UR8, c[0x0][0x208] ;  /* 0x0000820000087ab9 */ /* 0x000fe20000000a00 */
[----:B------:R-:W-:Y:S02]  /*0160*/  IADD3 R36, R37, 0x40, RZ ;  /* 0x0000004025247810 */ /* 0x000fe40007ffe0ff */
[----:B------:R-:W-:-:S02]  /*0170*/  ISETP.LT.U32.AND P0, PT, R30, 0x280, !P0 ;  /* 0x000002801e00780c */ /* 0x000fc40004701070 */
[----:B------:R-:W-:-:S11]  /*0180*/  IADD3 R34, R37, 0x80, RZ ;  /* 0x0000008025227810 */ /* 0x000fd60007ffe0ff */
.L_x_2098:
[----:B-1----:R-:W0:Y:S01]  /*0190*/  LDC R9, c[0x0][0x288] ;  /* 0x0000a200ff097b82 */ /* 0x002e220000000800 */
[C---:B------:R-:W-:Y:S01]  /*01a0*/  IADD3 R31, R37.reuse, 0x180, RZ ;  /* 0x00000180251f7810 */ /* 0x040fe20007ffe0ff */
[----:B------:R-:W-:Y:S01]  /*01b0*/  ULDC.64 UR14, c[0x0][0x278] ;  /* 0x00009e00000e7ab9 */ /* 0x000fe20000000a00 */
[C---:B------:R-:W-:Y:S01]  /*01c0*/  IADD3 R22, R37.reuse, 0xc0, RZ ;  /* 0x000000c025167810 */ /* 0x040fe20007ffe0ff */
[----:B------:R-:W-:Y:S01]  /*01d0*/  ULDC.64 UR12, c[0x0][0x280] ;  /* 0x0000a000000c7ab9 */ /* 0x000fe20000000a00 */
[----:B------:R-:W-:Y:S02]  /*01e0*/  IADD3 R23, R37, 0x100, RZ ;  /* 0x0000010025177810 */ /* 0x000fe40007ffe0ff */
[----:B------:R-:W-:Y:S01]  /*01f0*/  ISETP.GE.U32.AND P4, PT, R22, UR14, PT ;  /* 0x0000000e16007c0c */ /* 0x000fe2000bf86070 */
[----:B------:R-:W1:Y:S01]  /*0200*/  @P0 LDC.64 R12, c[0x0][0x220] ;  /* 0x00008800ff0c0b82 */ /* 0x000e620000000a00 */
[----:B------:R-:W-:Y:S02]  /*0210*/  SHF.R.S32.HI R25, RZ, 0x1f, R22 ;  /* 0x0000001fff197819 */ /* 0x000fe40000011416 */
[----:B------:R-:W-:-:S02]  /*0220*/  SHF.R.S32.HI R15, RZ, 0x1f, R39 ;  /* 0x0000001fff0f7819 */ /* 0x000fc40000011427 */
[----:B------:R-:W-:Y:S02]  /*0230*/  ISETP.GE.AND.EX P4, PT, R25, UR15, PT, P4 ;  /* 0x0000000f19007c0c */ /* 0x000fe4000bf86340 */
[----:B------:R-:W-:Y:S02]  /*0240*/  SHF.R.S32.HI R33, RZ, 0x1f, R36 ;  /* 0x0000001fff217819 */ /* 0x000fe40000011424 */
[----:B------:R-:W-:Y:S02]  /*0250*/  ISETP.GT.U32.OR P4, PT, R30, 0x27f, P4 ;  /* 0x0000027f1e00780c */ /* 0x000fe40002784470 */
[----:B------:R-:W-:Y:S02]  /*0260*/  ISETP.GE.U32.AND P6, PT, R36, UR14, PT ;  /* 0x0000000e24007c0c */ /* 0x000fe4000bfc6070 */
[----:B------:R-:W-:Y:S02]  /*0270*/  SHF.R.S32.HI R19, RZ, 0x1f, R31 ;  /* 0x0000001fff137819 */ /* 0x000fe4000001141f */
[----:B------:R-:W-:-:S02]  /*0280*/  ISETP.GE.AND.EX P6, PT, R33, UR15, PT, P6 ;  /* 0x0000000f21007c0c */ /* 0x000fc4000bfc6360 */
[----:B0-2---:R-:W-:Y:S02]  /*0290*/  IABS R5, R9 ;  /* 0x0000000900057213 */ /* 0x005fe40000000000 */
[----:B------:R-:W-:Y:S02]  /*02a0*/  ISETP.GT.U32.OR P6, PT, R30, 0x27f, P6 ;  /* 0x0000027f1e00780c */ /* 0x000fe400037c4470 */
[----:B------:R-:W0:Y:S01]  /*02b0*/  I2F.RP R0, R5 ;  /* 0x0000000500007306 */ /* 0x000e220000209400 */
[----:B------:R-:W2:Y:S07]  /*02c0*/  @!P4 LDC.64 R20, c[0x0][0x220] ;  /* 0x00008800ff14cb82 */ /* 0x000eae0000000a00 */
        /* <DEDUP_REMOVED lines=8> */
[----:B------:R-:W-:-:S05]  /*0350*/  IADD3 R2, R37, 0x140, RZ ;  /* 0x0000014025027810 */ /* 0x000fca0007ffe0ff */
        /* <DEDUP_REMOVED lines=17> */
[----:B------:R-:W-:-:S02]  /*0470*/  ISETP.GT.U32.OR P1, PT, R30, 0x27f, P1 ;  /* 0x0000027f1e00780c */ /* 0x000fc40000f24470 */
[----:B------:R-:W-:Y:S02]  /*0480*/  @!P2 LOP3.LUT R11, RZ, R9, RZ, 0x33, !PT ;  /* 0x00000009ff0ba212 */ /* 0x000fe400078e33ff */
[----:B------:R-:W-:Y:S02]  /*0490*/  ISETP.GE.U32.AND P3, PT, R23, UR14, PT ;  /* 0x0000000e17007c0c */ /* 0x000fe4000bf66070 */
[----:B------:R-:W-:-:S05]  /*04a0*/  IADD3 R3, -R11, RZ, RZ ;  /* 0x000000ff0b037210 */ /* 0x000fca0007ffe1ff */
[----:B------:R-:W-:Y:S01]  /*04b0*/  IMAD R0, R9, R3, R38 ;  /* 0x0000000309007224 */ /* 0x000fe200078e0226 */
[----:B------:R-:W-:Y:S01]  /*04c0*/  SHF.R.S32.HI R9, RZ, 0x1f, R23 ;  /* 0x0000001fff097819 */ /* 0x000fe20000011417 */
[----:B------:R-:W3:Y:S01]  /*04d0*/  @!P1 LDC.64 R6, c[0x0][0x270] ;  /* 0x00009c00ff069b82 */ /* 0x000ee20000000a00 */
[----:B------:R-:W-:Y:S01]  /*04e0*/  SHF.R.S32.HI R3, RZ, 0x1f, R11 ;  /* 0x0000001fff037819 */ /* 0x000fe2000001140b */
[----:B------:R-:W-:Y:S01]  /*04f0*/  IMAD R0, R0, 0x14, RZ ;  /* 0x0000001400007824 */ /* 0x000fe200078e02ff */
[----:B------:R-:W-:-:S03]  /*0500*/  ISETP.GE.AND.EX P3, PT, R9, UR15, PT, P3 ;  /* 0x0000000f09007c0c */ /* 0x000fc6000bf66330 */
[----:B------:R-:W-:Y:S01]  /*0510*/  IMAD R8, R3, UR12, RZ ;  /* 0x0000000c03087c24 */ /* 0x000fe2000f8e02ff */
[----:B------:R-:W-:Y:S01]  /*0520*/  IADD3 R40, P2, R39, R0, RZ ;  /* 0x0000000027287210 */ /* 0x000fe20007f5e0ff */
[----:B------:R-:W4:Y:S01]  /*0530*/  @!P1 LDC.64 R16, c[0x0][0x220] ;  /* 0x00008800ff109b82 */ /* 0x000f220000000a00 */
[----:B------:R-:W-:Y:S01]  /*0540*/  ISETP.GT.U32.OR P3, PT, R30, 0x27f, P3 ;  /* 0x0000027f1e00780c */ /* 0x000fe20001f64470 */
[----:B------:R-:W-:Y:S01]  /*0550*/  IMAD R43, R11, UR13, R8 ;  /* 0x0000000d0b2b7c24 */ /* 0x000fe2000f8e0208 */
[----:B------:R-:W-:Y:S01]  /*0560*/  LEA.HI.X.SX32 R41, R0, R15, 0x1, P2 ;  /* 0x0000000f00297211 */ /* 0x000fe200010f0eff */
[----:B0-----:R-:W-:Y:S01]  /*0570*/  @P0 IMAD R8, R35, R4, RZ ;  /* 0x0000000423080224 */ /* 0x001fe200078e02ff */
[----:B------:R-:W-:Y:S02]  /*0580*/  ISETP.GE.U32.AND P2, PT, R2, UR14, PT ;  /* 0x0000000e02007c0c */ /* 0x000fe4000bf46070 */
[----:B------:R-:W-:Y:S01]  /*0590*/  SHF.R.S32.HI R3, RZ, 0x1f, R2 ;  /* 0x0000001fff037819 */ /* 0x000fe20000011402 */
[----:B------:R-:W-:-:S02]  /*05a0*/  IMAD.WIDE.U32 R40, R11, UR12, R40 ;  /* 0x0000000c0b287c25 */ /* 0x000fc4000f8e0028 */
[----:B------:R-:W0:Y:S01]  /*05b0*/  @!P4 LDC.64 R10, c[0x0][0x270] ;  /* 0x00009c00ff0acb82 */ /* 0x000e220000000a00 */
[----:B------:R-:W-:Y:S01]  /*05c0*/  ISETP.GE.AND.EX P2, PT, R3, UR15, PT, P2 ;  /* 0x0000000f03007c0c */ /* 0x000fe2000bf46320 */
[----:B------:R-:W-:Y:S01]  /*05d0*/  @P0 IMAD R27, R37, R5, R8 ;  /* 0x00000005251b0224 */ /* 0x000fe200078e0208 */
[----:B------:R-:W-:Y:S02]  /*05e0*/  IADD3 R43, R41, R43, RZ ;  /* 0x0000002b292b7210 */ /* 0x000fe40007ffe0ff */
[----:B------:R-:W-:Y:S01]  /*05f0*/  @P0 MOV R42, R40 ;  /* 0x00000028002a0202 */ /* 0x000fe20000000f00 */
[----:B---3--:R-:W-:Y:S01]  /*0600*/  @!P1 IMAD R8, R19, R6, RZ ;  /* 0x0000000613089224 */ /* 0x008fe200078e02ff */
[----:B------:R-:W-:Y:S01]  /*0610*/  ISETP.GT.U32.OR P2, PT, R30, 0x27f, P2 ;  /* 0x0000027f1e00780c */ /* 0x000fe20001744470 */
[----:B------:R-:W3:Y:S01]  /*0620*/  @!P3 LDC.64 R14, c[0x0][0x270] ;  /* 0x00009c00ff0ebb82 */ /* 0x000ee20000000a00 */
[----:B------:R-:W-:Y:S01]  /*0630*/  @!P1 MOV R26, R40 ;  /* 0x00000028001a9202 */ /* 0x000fe20000000f00 */
[----:B------:R-:W-:Y:S01]  /*0640*/  @P0 IMAD.WIDE.U32 R18, R37, R4, R42 ;  /* 0x0000000425120225 */ /* 0x000fe200078e002a */
[----:B------:R-:W-:-:S03]  /*0650*/  @!P4 MOV R24, R40 ;  /* 0x000000280018c202 */ /* 0x000fc60000000f00 */
[----:B------:R-:W-:Y:S01]  /*0660*/  @!P1 IMAD R29, R31, R7, R8 ;  /* 0x000000071f1d9224 */ /* 0x000fe200078e0208 */
[----:B------:R-:W-:Y:S02]  /*0670*/  @P0 IADD3 R7, R19, R27, RZ ;  /* 0x0000001b13070210 */ /* 0x000fe40007ffe0ff */
[----:B------:R-:W-:Y:S02]  /*0680*/  @!P1 MOV R27, R43 ;  /* 0x0000002b001b9202 */ /* 0x000fe40000000f00 */
[C---:B-1----:R-:W-:Y:S01]  /*0690*/  @P0 LEA R12, P5, R18.reuse, R12, 0x2 ;  /* 0x0000000c120c0211 */ /* 0x042fe200078a10ff */
[----:B------:R-:W1:Y:S01]  /*06a0*/  @!P2 LDC.64 R4, c[0x0][0x270] ;  /* 0x00009c00ff04ab82 */ /* 0x000e620000000a00 */
[----:B------:R-:W-:Y:S02]  /*06b0*/  @!P1 IMAD.WIDE.U32 R26, R31, R6, R26 ;  /* 0x000000061f1a9225 */ /* 0x000fe400078e001a */
[----:B------:R-:W-:Y:S02]  /*06c0*/  @P0 LEA.HI.X R13, R18, R13, R7, 0x2, P5 ;  /* 0x0000000d120d0211 */ /* 0x000fe400028f1407 */
[----:B------:R-:W-:-:S02]  /*06d0*/  SHF.R.S32.HI R31, RZ, 0x1f, R34 ;  /* 0x0000001fff1f7819 */ /* 0x000fc40000011422 */
[----:B------:R-:W-:Y:S01]  /*06e0*/  @!P1 IADD3 R29, R27, R29, RZ ;  /* 0x0000001d1b1d9210 */ /* 0x000fe20007ffe0ff */
[----:B------:R-:W5:Y:S01]  /*06f0*/  @!P6 LDC.64 R6, c[0x0][0x270] ;  /* 0x00009c00ff06eb82 */ /* 0x000f620000000a00 */
[----:B0-----:R-:W-:Y:S01]  /*0700*/  @!P4 IMAD R27, R25, R10, RZ ;  /* 0x0000000a191bc224 */ /* 0x001fe200078e02ff */
[----:B------:R-:W-:Y:S02]  /*0710*/  @!P4 MOV R25, R43 ;  /* 0x0000002b0019c202 */ /* 0x000fe40000000f00 */
[----:B----4-:R-:W-:Y:S01]  /*0720*/  @!P1 LEA R16, P5, R26, R16, 0x2 ;  /* 0x000000101a109211 */ /* 0x010fe200078a10ff */
[C---:B------:R-:W-:Y:S01]  /*0730*/  @!P4 IMAD R27, R22.reuse, R11, R27 ;  /* 0x0000000b161bc224 */ /* 0x040fe200078e021b */
[----:B------:R-:W-:Y:S01]  /*0740*/  @!P3 MOV R11, R43 ;  /* 0x0000002b000bb202 */ /* 0x000fe20000000f00 */
[----:B------:R-:W-:Y:S01]  /*0750*/  @!P4 IMAD.WIDE.U32 R24, R22, R10, R24 ;  /* 0x0000000a1618c225 */ /* 0x000fe200078e0018 */
[----:B------:R-:W0:Y:S01]  /*0760*/  @!P3 LDC.64 R18, c[0x0][0x220] ;  /* 0x00008800ff12bb82 */ /* 0x000e220000000a00 */
[----:B------:R-:W-:-:S02]  /*0770*/  @!P1 LEA.HI.X R17, R26, R17, R29, 0x2, P5 ;  /* 0x000000111a119211 */ /* 0x000fc400028f141d */
[----:B---3--:R-:W-:Y:S01]  /*0780*/  @!P3 IMAD R26, R9, R14, RZ ;  /* 0x0000000e091ab224 */ /* 0x008fe200078e02ff */
[----:B------:R-:W-:Y:S02]  /*0790*/  @!P3 MOV R10, R40 ;  /* 0x00000028000ab202 */ /* 0x000fe40000000f00 */
[----:B------:R-:W-:Y:S01]  /*07a0*/  @!P4 IADD3 R27, R25, R27, RZ ;  /* 0x0000001b191bc210 */ /* 0x000fe20007ffe0ff */
[C---:B------:R-:W-:Y:S01]  /*07b0*/  @!P3 IMAD R29, R23.reuse, R15, R26 ;  /* 0x0000000f171db224 */ /* 0x040fe200078e021a */
[----:B------:R-:W3:Y:S01]  /*07c0*/  @!P2 LDC.64 R8, c[0x0][0x220] ;  /* 0x00008800ff08ab82 */ /* 0x000ee20000000a00 */
[----:B------:R-:W-:Y:S01]  /*07d0*/  @!P3 IMAD.WIDE.U32 R14, R23, R14, R10 ;  /* 0x0000000e170eb225 */ /* 0x000fe200078e000a */
[----:B------:R-:W-:Y:S02]  /*07e0*/  @!P2 MOV R22, R40 ;  /* 0x000000280016a202 */ /* 0x000fe40000000f00 */
[----:B------:R-:W-:Y:S01]  /*07f0*/  @!P2 MOV R23, R43 ;  /* 0x0000002b0017a202 */ /* 0x000fe20000000f00 */
[----:B-1----:R-:W-:Y:S01]  /*0800*/  @!P2 IMAD R25, R3, R4, RZ ;  /* 0x000000040319a224 */ /* 0x002fe200078e02ff */
[----:B--2---:R-:W-:-:S02]  /*0810*/  @!P4 LEA R20, P5, R24, R20, 0x2 ;  /* 0x000000141814c211 */ /* 0x004fc400078a10ff */
[----:B------:R-:W1:Y:S01]  /*0820*/  @!P6 LDC.64 R10, c[0x0][0x220] ;  /* 0x00008800ff0aeb82 */ /* 0x000e620000000a00 */
[----:B------:R-:W-:Y:S01]  /*0830*/  @!P2 IMAD R25, R2, R5, R25 ;  /* 0x000000050219a224 */ /* 0x000fe200078e0219 */
[----:B------:R-:W-:Y:S01]  /*0840*/  @!P4 LEA.HI.X R21, R24, R21, R27, 0x2, P5 ;  /* 0x000000151815c211 */ /* 0x000fe200028f141b */
[----:B-----5:R-:W-:Y:S01]  /*0850*/  @!P6 IMAD R5, R33, R6, RZ ;  /* 0x000000062105e224 */ /* 0x020fe200078e02ff */
[----:B------:R-:W-:Y:S01]  /*0860*/  @!P3 IADD3 R29, R15, R29, RZ ;  /* 0x0000001d0f1db210 */ /* 0x000fe20007ffe0ff */
[----:B------:R-:W-:Y:S01]  /*0870*/  @!P2 IMAD.WIDE.U32 R2, R2, R4, R22 ;  /* 0x000000040202a225 */ /* 0x000fe200078e0016 */
[----:B------:R-:W-:Y:S02]  /*0880*/  @!P6 MOV R4, R40 ;  /* 0x000000280004e202 */ /* 0x000fe40000000f00 */
[----:B0-----:R-:W-:Y:S01]  /*0890*/  @!P3 LEA R18, P5, R14, R18, 0x2 ;  /* 0x000000120e12b211 */ /* 0x001fe200078a10ff */
[----:B------:R-:W-:Y:S01]  /*08a0*/  @!P6 IMAD R7, R36, R7, R5 ;  /* 0x000000072407e224 */ /* 0x000fe200078e0205 */
[----:B------:R-:W-:-:S02]  /*08b0*/  @!P6 MOV R5, R43 ;  /* 0x0000002b0005e202 */ /* 0x000fc40000000f00 */
[----:B------:R-:W-:Y:S02]  /*08c0*/  @!P3 LEA.HI.X R19, R14, R19, R29, 0x2, P5 ;  /* 0x000000130e13b211 */ /* 0x000fe400028f141d */
[----:B------:R-:W-:Y:S01]  /*08d0*/  @!P2 IADD3 R25, R3, R25, RZ ;  /* 0x000000190319a210 */ /* 0x000fe20007ffe0ff */
[----:B------:R-:W-:Y:S01]  /*08e0*/  @!P6 IMAD.WIDE.U32 R4, R36, R6, R4 ;  /* 0x000000062404e225 */ /* 0x000fe200078e0004 */
[C---:B---3--:R-:W-:Y:S02]  /*08f0*/  @!P2 LEA R22, P5, R2.reuse, R8, 0x2 ;  /* 0x000000080216a211 */ /* 0x048fe400078a10ff */
[----:B------:R-:W-:Y:S02]  /*0900*/  MOV R3, RZ ;  /* 0x000000ff00037202 */ /* 0x000fe40000000f00 */
[----:B------:R-:W-:Y:S02]  /*0910*/  @!P2 LEA.HI.X R23, R2, R9, R25, 0x2, P5 ;  /* 0x000000090217a211 */ /* 0x000fe400028f1419 */
[----:B------:R-:W-:-:S02]  /*0920*/  @!P6 IADD3 R2, R5, R7, RZ ;  /* 0x000000070502e210 */ /* 0x000fc40007ffe0ff */
[----:B-1----:R-:W-:-:S04]  /*0930*/  @!P6 LEA R6, P5, R4, R10, 0x2 ;  /* 0x0000000a0406e211 */ /* 0x002fc800078a10ff */
[----:B------:R-:W-:Y:S02]  /*0940*/  @!P6 LEA.HI.X R7, R4, R11, R2, 0x2, P5 ;  /* 0x0000000b0407e211 */ /* 0x000fe400028f1402 */
[----:B------:R-:W-:-:S04]  /*0950*/  ISETP.GE.U32.AND P5, PT, R34, UR14, PT ;  /* 0x0000000e22007c0c */ /* 0x000fc8000bfa6070 */
[----:B------:R-:W-:-:S04]  /*0960*/  ISETP.GE.AND.EX P5, PT, R31, UR15, PT, P5 ;  /* 0x0000000f1f007c0c */ /* 0x000fc8000bfa6350 */
[----:B------:R-:W-:-:S13]  /*0970*/  ISETP.GT.U32.OR P5, PT, R30, 0x27f, P5 ;  /* 0x0000027f1e00780c */ /* 0x000fda0002fa4470 */
[----:B------:R-:W0:Y:S01]  /*0980*/  @!P5 LDC.64 R4, c[0x0][0x270] ;  /* 0x00009c00ff04db82 */ /* 0x000e220000000a00 */
[----:B------:R-:W-:Y:S02]  /*0990*/  @!P5 MOV R8, R40 ;  /* 0x000000280008d202 */ /* 0x000fe40000000f00 */
[----:B------:R-:W-:-:S05]  /*09a0*/  @!P5 MOV R9, R43 ;  /* 0x0000002b0009d202 */ /* 0x000fca0000000f00 */
[----:B------:R-:W1:Y:S01]  /*09b0*/  @!P5 LDC.64 R24, c[0x0][0x220] ;  /* 0x00008800ff18db82 */ /* 0x000e620000000a00 */
[----:B------:R-:W-:Y:S01]  /*09c0*/  IADD3 R45, R37, 0x1c0, RZ ;  /* 0x000001c0252d7810 */ /* 0x000fe20007ffe0ff */
[----:B0-----:R-:W-:-:S04]  /*09d0*/  @!P5 IMAD R2, R31, R4, RZ ;  /* 0x000000041f02d224 */ /* 0x001fc800078e02ff */
[C---:B------:R-:W-:Y:S01]  /*09e0*/  @!P5 IMAD R11, R34.reuse, R5, R2 ;  /* 0x00000005220bd224 */ /* 0x040fe200078e0202 */
[----:B------:R-:W-:Y:S01]  /*09f0*/  MOV R2, RZ ;  /* 0x000000ff00027202 */ /* 0x000fe20000000f00 */
[----:B------:R-:W-:-:S05]  /*0a00*/  @!P5 IMAD.WIDE.U32 R4, R34, R4, R8 ;  /* 0x000000042204d225 */ /* 0x000fca00078e0008 */
[----:B------:R0:W2:Y:S01]  /*0a10*/  @!P6 LDG.E.64 R2, desc[UR8][R6.64] ;  /* 0x000000080602e981 */ /* 0x0000a2000c1e1b00 */
[----:B------:R-:W-:Y:S02]  /*0a20*/  @!P5 IADD3 R5, R5, R11, RZ ;  /* 0x0000000b0505d210 */ /* 0x000fe40007ffe0ff */
[----:B------:R-:W-:Y:S02]  /*0a30*/  CS2R R28, SRZ ;  /* 0x00000000001c7805 */ /* 0x000fe4000001ff00 */
[C---:B-1----:R-:W-:Y:S02]  /*0a40*/  @!P5 LEA R24, P6, R4.reuse, R24, 0x2 ;  /* 0x000000180418d211 */ /* 0x042fe400078c10ff */
[----:B------:R-:W-:Y:S02]  /*0a50*/  SHF.R.S32.HI R9, RZ, 0x1f, R45 ;  /* 0x0000001fff097819 */ /* 0x000fe4000001142d */
[----:B------:R-:W-:Y:S01]  /*0a60*/  @!P5 LEA.HI.X R25, R4, R25, R5, 0x2, P6 ;  /* 0x000000190419d211 */ /* 0x000fe200030f1405 */
[----:B------:R1:W3:Y:S01]  /*0a70*/  @P0 LDG.E.64 R28, desc[UR8][R12.64] ;  /* 0x000000080c1c0981 */ /* 0x0002e2000c1e1b00 */
[----:B------:R-:W-:-:S04]  /*0a80*/  ISETP.GE.U32.AND P6, PT, R45, UR14, PT ;  /* 0x0000000e2d007c0c */ /* 0x000fc8000bfc6070 */
[----:B------:R-:W-:-:S04]  /*0a90*/  ISETP.GE.AND.EX P6, PT, R9, UR15, PT, P6 ;  /* 0x0000000f09007c0c */ /* 0x000fc8000bfc6360 */
[----:B------:R-:W-:-:S13]  /*0aa0*/  ISETP.GT.U32.OR P6, PT, R30, 0x27f, P6 ;  /* 0x0000027f1e00780c */ /* 0x000fda00037c4470 */
[----:B------:R-:W4:Y:S01]  /*0ab0*/  @!P6 LDC.64 R10, c[0x0][0x270] ;  /* 0x00009c00ff0aeb82 */ /* 0x000f220000000a00 */
[----:B------:R-:W-:Y:S02]  /*0ac0*/  CS2R R4, SRZ ;  /* 0x0000000000047805 */ /* 0x000fe4000001ff00 */
[----:B0-----:R-:W-:Y:S02]  /*0ad0*/  CS2R R6, SRZ ;  /* 0x0000000000067805 */ /* 0x001fe4000001ff00 */
[----:B------:R-:W-:Y:S02]  /*0ae0*/  @!P6 MOV R26, R40 ;  /* 0x00000028001ae202 */ /* 0x000fe40000000f00 */
[----:B------:R-:W-:Y:S01]  /*0af0*/  @!P6 MOV R27, R43 ;  /* 0x0000002b001be202 */ /* 0x000fe20000000f00 */
[----:B------:R0:W5:Y:S01]  /*0b00*/  @!P5 LDG.E.64 R4, desc[UR8][R24.64] ;  /* 0x000000081804d981 */ /* 0x000162000c1e1b00 */
[----:B------:R-:W0:Y:S03]  /*0b10*/  @!P6 LDC.64 R14, c[0x0][0x220] ;  /* 0x00008800ff0eeb82 */ /* 0x000e260000000a00 */
[----:B------:R2:W5:Y:S01]  /*0b20*/  @!P4 LDG.E.64 R6, desc[UR8][R20.64] ;  /* 0x000000081406c981 */ /* 0x000562000c1e1b00 */
[----:B----4-:R-:W-:-:S04]  /*0b30*/  @!P6 IMAD R8, R9, R10, RZ ;  /* 0x0000000a0908e224 */ /* 0x010fc800078e02ff */
[C---:B------:R-:W-:Y:S01]  /*0b40*/  @!P6 IMAD R44, R45.reuse, R11, R8 ;  /* 0x0000000b2d2ce224 */ /* 0x040fe200078e0208 */
[----:B------:R-:W-:Y:S01]  /*0b50*/  CS2R R8, SRZ ;  /* 0x0000000000087805 */ /* 0x000fe2000001ff00 */
[----:B------:R-:W-:Y:S01]  /*0b60*/  @!P6 IMAD.WIDE.U32 R26, R45, R10, R26 ;  /* 0x0000000a2d1ae225 */ /* 0x000fe200078e001a */
[----:B------:R-:W-:Y:S02]  /*0b70*/  CS2R R10, SRZ ;  /* 0x00000000000a7805 */ /* 0x000fe4000001ff00 */
[----:B-1----:R-:W-:Y:S02]  /*0b80*/  CS2R R12, SRZ ;  /* 0x00000000000c7805 */ /* 0x002fe4000001ff00 */
[----:B------:R3:W4:Y:S01]  /*0b90*/  @!P3 LDG.E.64 R8, desc[UR8][R18.64] ;  /* 0x000000081208b981 */ /* 0x000722000c1e1b00 */
[----:B0-----:R-:W-:Y:S02]  /*0ba0*/  @!P6 IADD3 R25, R27, R44, RZ ;  /* 0x0000002c1b19e210 */ /* 0x001fe40007ffe0ff */
[C---:B------:R-:W-:Y:S01]  /*0bb0*/  @!P6 LEA R24, P3, R26.reuse, R14, 0x2 ;  /* 0x0000000e1a18e211 */ /* 0x040fe200078610ff */
[----:B------:R5:W4:Y:S03]  /*0bc0*/  @!P2 LDG.E.64 R10, desc[UR8][R22.64] ;  /* 0x00000008160aa981 */ /* 0x000b26000c1e1b00 */
[----:B------:R-:W-:-:S02]  /*0bd0*/  @!P6 LEA.HI.X R25, R26, R15, R25, 0x2, P3 ;  /* 0x0000000f1a19e211 */ /* 0x000fc400018f1419 */
[----:B------:R-:W-:Y:S01]  /*0be0*/  CS2R R14, SRZ ;  /* 0x00000000000e7805 */ /* 0x000fe2000001ff00 */
[----:B------:R0:W4:Y:S05]  /*0bf0*/  @!P1 LDG.E.64 R12, desc[UR8][R16.64] ;  /* 0x00000008100c9981 */ /* 0x00012a000c1e1b00 */
[----:B------:R-:W4:Y:S01]  /*0c00*/  @!P6 LDG.E.64 R14, desc[UR8][R24.64] ;  /* 0x00000008180ee981 */ /* 0x000f22000c1e1b00 */
[----:B------:R-:W1:Y:S01]  /*0c10*/  S2UR UR6, SR_CgaCtaId ;  /* 0x00000000000679c3 */ /* 0x000e620000008800 */
[----:B------:R-:W-:Y:S01]  /*0c20*/  UMOV UR5, 0x400 ;  /* 0x0000040000057882 */ /* 0x000fe20000000000 */
[----:B------:R-:W-:Y:S01]  /*0c30*/  ISETP.NE.AND P3, PT, R30, RZ, PT ;  /* 0x000000ff1e00720c */ /* 0x000fe20003f65270 */
[----:B------:R-:W-:Y:S01]  /*0c40*/  BSSY B0, `(.L_x_2065) ;  /* 0x000007f000007945 */ /* 0x000fe20003800000 */
[----:B-1----:R-:W-:Y:S01]  /*0c50*/  ULEA UR5, UR6, UR5, 0x18 ;  /* 0x0000000506057291 */ /* 0x002fe2000f8ec03f */
[----:B--2---:R-:W-:Y:S01]  /*0c60*/  FMUL.FTZ R27, R3, R3 ;  /* 0x00000003031b7220 */ /* 0x004fe20000410000 */
[----:B------:R-:W-:Y:S01]  /*0c70*/  FADD.FTZ R21, R2, R3 ;  /* 0x0000000302157221 */ /* 0x000fe20000010000 */
[----:B---3--:R-:W-:Y:S01]  /*0c80*/  FMUL.FTZ R19, R29, R29 ;  /* 0x0000001d1d137220 */ /* 0x008fe20000410000 */
[----:B------:R-:W-:-:S03]  /*0c90*/  FADD.FTZ R18, R28, R29 ;  /* 0x0000001d1c127221 */ /* 0x000fc60000010000 */
[----:B------:R-:W-:Y:S01]  /*0ca0*/  FFMA.FTZ R19, R28, R28, R19 ;  /* 0x0000001c1c137223 */ /* 0x000fe20000010013 */
[----:B------:R-:W-:Y:S01]  /*0cb0*/  FADD.FTZ R18, RZ, R18 ;  /* 0x00000012ff127221 */ /* 0x000fe20000010000 */
[----:B------:R-:W-:Y:S02]  /*0cc0*/  FFMA.FTZ R20, R2, R2, R27 ;  /* 0x0000000202147223 */ /* 0x000fe4000001001b */
[----:B------:R-:W-:Y:S01]  /*0cd0*/  FADD.FTZ R19, RZ, R19 ;  /* 0x00000013ff137221 */ /* 0x000fe20000010000 */
[----:B------:R-:W-:-:S03]  /*0ce0*/  FADD.FTZ R18, R18, R21 ;  /* 0x0000001512127221 */ /* 0x000fc60000010000 */
[----:B------:R-:W-:Y:S02]  /*0cf0*/  FADD.FTZ R19, R19, R20 ;  /* 0x0000001413137221 */ /* 0x000fe40000010000 */
[----:B------:R-:W1:Y:S01]  /*0d00*/  S2R R20, SR_LANEID ;  /* 0x0000000000147919 */ /* 0x000e620000000000 */
[----:B-----5:R-:W-:Y:S01]  /*0d10*/  FMUL.FTZ R23, R5, R5 ;  /* 0x0000000505177220 */ /* 0x020fe20000410000 */
[----:B0-----:R-:W-:-:S03]  /*0d20*/  FADD.FTZ R17, R4, R5 ;  /* 0x0000000504117221 */ /* 0x001fc60000010000 */
[----:B------:R-:W-:Y:S01]  /*0d30*/  FFMA.FTZ R16, R4, R4, R23 ;  /* 0x0000000404107223 */ /* 0x000fe20000010017 */
[----:B------:R-:W-:Y:S01]  /*0d40*/  FMUL.FTZ R21, R7, R7 ;  /* 0x0000000707157220 */ /* 0x000fe20000410000 */
[----:B------:R-:W-:Y:S01]  /*0d50*/  FADD.FTZ R17, R18, R17 ;  /* 0x0000001112117221 */ /* 0x000fe20000010000 */
[C---:B------:R-:W-:Y:S01]  /*0d60*/  FADD.FTZ R18, R6.reuse, R7 ;  /* 0x0000000706127221 */ /* 0x040fe20000010000 */
[----:B------:R-:W-:Y:S01]  /*0d70*/  FADD.FTZ R16, R19, R16 ;  /* 0x0000001013107221 */ /* 0x000fe20000010000 */
[----:B------:R-:W-:Y:S02]  /*0d80*/  FFMA.FTZ R21, R6, R6, R21 ;  /* 0x0000000606157223 */ /* 0x000fe40000010015 */
[----:B------:R-:W-:Y:S02]  /*0d90*/  FADD.FTZ R17, R17, R18 ;  /* 0x0000001211117221 */ /* 0x000fe40000010000 */
[----:B------:R-:W-:Y:S01]  /*0da0*/  FADD.FTZ R16, R16, R21 ;  /* 0x0000001510107221 */ /* 0x000fe20000010000 */
[----:B----4-:R-:W-:Y:S01]  /*0db0*/  FMUL.FTZ R19, R9, R9 ;  /* 0x0000000909137220 */ /* 0x010fe20000410000 */
[----:B------:R-:W-:-:S03]  /*0dc0*/  FADD.FTZ R18, R8, R9 ;  /* 0x0000000908127221 */ /* 0x000fc60000010000 */
[----:B------:R-:W-:Y:S01]  /*0dd0*/  FFMA.FTZ R19, R8, R8, R19 ;  /* 0x0000000808137223 */ /* 0x000fe20000010013 */
[----:B------:R-:W-:Y:S01]  /*0de0*/  FMUL.FTZ R21, R11, R11 ;  /* 0x0000000b0b157220 */ /* 0x000fe20000410000 */
[----:B------:R-:W-:Y:S01]  /*0df0*/  FADD.FTZ R17, R17, R18 ;  /* 0x0000001211117221 */ /* 0x000fe20000010000 */
[----:B------:R-:W-:Y:S01]  /*0e00*/  FADD.FTZ R18, R10, R11 ;  /* 0x0000000b0a127221 */ /* 0x000fe20000010000 */
[----:B------:R-:W-:Y:S01]  /*0e10*/  FADD.FTZ R16, R16, R19 ;  /* 0x0000001310107221 */ /* 0x000fe20000010000 */
        /* <DEDUP_REMOVED lines=14> */
[----:B------:R-:W2:Y:S01]  /*0f00*/  SHFL.DOWN PT, R16, R25, 0x1, 0x1f ;  /* 0x08201f0019107f89 */ /* 0x000ea200000e0000 */
[----:B-1----:R-:W-:-:S13]  /*0f10*/  ISETP.GT.AND P1, PT, R20, 0x1e, PT ;  /* 0x0000001e1400780c */ /* 0x002fda0003f24270 */
[----:B0-----:R-:W-:Y:S01]  /*0f20*/  @!P1 FADD.FTZ R24, R24, R17 ;  /* 0x0000001118189221 */ /* 0x001fe20000010000 */
[----:B--2---:R-:W-:-:S04]  /*0f30*/  @!P1 FADD.FTZ R25, R25, R16 ;  /* 0x0000001019199221 */ /* 0x004fc80000010000 */
        /* <DEDUP_REMOVED lines=12> */
[----:B------:R-:W-:Y:S02]  /*1000*/  ISETP.GT.AND P1, PT, R20, 0x17, PT ;  /* 0x000000171400780c */ /* 0x000fe40003f24270 */
[----:B------:R-:W-:-:S11]  /*1010*/  SHF.R.S32.HI R19, RZ, 0x1f, R30 ;  /* 0x0000001fff137819 */ /* 0x000fd6000001141e */
[----:B0-----:R-:W-:Y:S01]  /*1020*/  @!P1 FADD.FTZ R24, R24, R17 ;  /* 0x0000001118189221 */ /* 0x001fe20000010000 */
[----:B-1----:R-:W-:-:S04]  /*1030*/  @!P1 FADD.FTZ R25, R25, R16 ;  /* 0x0000001019199221 */ /* 0x002fc80000010000 */
[----:B------:R-:W0:Y:S04]  /*1040*/  SHFL.DOWN PT, R17, R24, 0x10, 0x1f ;  /* 0x0a001f0018117f89 */ /* 0x000e2800000e0000 */
[----:B------:R-:W1:Y:S01]  /*1050*/  SHFL.DOWN PT, R16, R25, 0x10, 0x1f ;  /* 0x0a001f0019107f89 */ /* 0x000e6200000e0000 */
[C---:B------:R-:W-:Y:S02]  /*1060*/  ISETP.GT.AND P1, PT, R20.reuse, 0xf, PT ;  /* 0x0000000f1400780c */ /* 0x040fe40003f24270 */
[----:B------:R-:W-:Y:S02]  /*1070*/  LEA.HI R19, R19, R30, RZ, 0x5 ;  /* 0x0000001e13137211 */ /* 0x000fe400078f28ff */
[----:B------:R-:W-:Y:S02]  /*1080*/  ISETP.NE.AND P2, PT, R20, RZ, PT ;  /* 0x000000ff1400720c */ /* 0x000fe40003f45270 */
[----:B------:R-:W-:-:S04]  /*1090*/  SHF.R.S32.HI R19, RZ, 0x5, R19 ;  /* 0x00000005ff137819 */ /* 0x000fc80000011413 */
[----:B------:R-:W-:-:S03]  /*10a0*/  LEA R19, R19, UR5, 0x3 ;  /* 0x0000000513137c11 */ /* 0x000fc6000f8e18ff */
        /* <DEDUP_REMOVED lines=8> */
[----:B0-----:R-:W0:Y:S04]  /*1130*/  LDS.128 R16, [UR5+0x20] ;  /* 0x00002005ff107984 */ /* 0x001e280008000c00 */
[----:B------:R-:W1:Y:S01]  /*1140*/  LDS.128 R20, [UR5+0x30] ;  /* 0x00003005ff147984 */ /* 0x000e620008000c00 */
        /* <DEDUP_REMOVED lines=46> */
.L_x_2066:
[----:B------:R-:W-:Y:S05]  /*1430*/  BSYNC B0 ;  /* 0x0000000000007941 */ /* 0x000fea0003800000 */
.L_x_2065:
        /* <DEDUP_REMOVED lines=9> */
[----:B0-----:R-:W0:Y:S01]  /*14d0*/  LDC.64 R18, c[0x0][0x248] ;  /* 0x00009200ff127b82 */ /* 0x001e220000000a00 */
[----:B-1----:R-:W-:Y:S01]  /*14e0*/  IMAD R26, R23, R20, RZ ;  /* 0x00000014171a7224 */ /* 0x002fe200078e02ff */
[----:B------:R-:W-:-:S02]  /*14f0*/  SEL R44, R22, RZ, !P1 ;  /* 0x000000ff162c7207 */ /* 0x000fc40004800000 */
[----:B------:R-:W-:Y:S01]  /*1500*/  SEL R45, R45, 0xffffffff, !P1 ;  /* 0xffffffff2d2d7807 */ /* 0x000fe20004800000 */
[----:B------:R-:W-:-:S05]  /*1510*/  IMAD R16, R26, R22, RZ ;  /* 0x000000161a107224 */ /* 0x000fca00078e02ff */
[----:B------:R-:W-:Y:S02]  /*1520*/  SHF.L.U32 R27, R16, 0x1, RZ ;  /* 0x00000001101b7819 */ /* 0x000fe400000006ff */
[----:B------:R-:W1:Y:S03]  /*1530*/  LDC.64 R16, c[0x0][0x240] ;  /* 0x00009000ff107b82 */ /* 0x000e660000000a00 */
[----:B0-----:R-:W-:Y:S01]  /*1540*/  IMAD.WIDE R18, R27, 0x4, R18 ;  /* 0x000000041b127825 */ /* 0x001fe200078e0212 */
[----:B------:R-:W-:-:S03]  /*1550*/  ISETP.NE.AND P1, PT, R44, -0x1, PT ;  /* 0xffffffff2c00780c */ /* 0x000fc60003f25270 */
[----:B--2---:R-:W-:-:S04]  /*1560*/  IMAD R27, R20, UR7, R21 ;  /* 0x00000007141b7c24 */ /* 0x004fc8000f8e0215 */
[----:B------:R-:W-:Y:S01]  /*1570*/  IMAD.WIDE.U32 R18, R27, 0x8, R18 ;  /* 0x000000081b127825 */ /* 0x000fe200078e0012 */
[----:B------:R-:W-:-:S04]  /*1580*/  IADD3 R27, R26, R21, RZ ;  /* 0x000000151a1b7210 */ /* 0x000fc80007ffe0ff */
[----:B------:R2:W-:Y:S01]  /*1590*/  STG.E.64 desc[UR8][R18.64], R24 ;  /* 0x0000001812007986 */ /* 0x0005e2000c101b08 */
        /* <DEDUP_REMOVED lines=8> */
.L_x_2069:
[----:B--2---:R-:W2:Y:S04]  /*1620*/  LDG.E.STRONG.GPU R18, desc[UR8][R16.64] ;  /* 0x0000000810127981 */ /* 0x004ea8000c1ef900 */
[----:B--2---:R-:W-:Y:S01]  /*1630*/  CCTL.IVALL ;  /* 0x00000000ff00798f */ /* 0x004fe20002000000 */
[----:B------:R-:W-:Y:S05]  /*1640*/  YIELD ;  /* 0x0000000000007946 */ /* 0x000fea0003800000 */
[----:B------:R-:W-:-:S13]  /*1650*/  ISETP.NE.AND P1, PT, R18, R44, PT ;  /* 0x0000002c1200720c */ /* 0x000fda0003f25270 */
[----:B------:R-:W-:Y:S05]  /*1660*/  @P1 BRA `(.L_x_2069) ;  /* 0xfffffffc00ec1947 */ /* 0x000fea000383ffff */
.L_x_2068:
        /* <DEDUP_REMOVED lines=10> */
[----:B--2---:R-:W-:-:S07]  /*1710*/  IADD3 R26, -R17, R22, RZ ;  /* 0x00000016111a7210 */ /* 0x004fce0007ffe1ff */
.L_x_2071:
[C---:B------:R-:W-:Y:S02]  /*1720*/  ISETP.EQ.OR P1, PT, R23.reuse, UR7, P3 ;  /* 0x0000000717007c0c */ /* 0x040fe40009f22670 */
[----:B------:R-:W-:-:S04]  /*1730*/  IADD3 R20, R23, 0x1, RZ ;  /* 0x0000000117147810 */ /* 0x000fc80007ffe0ff */
[----:B------:R-:W-:-:S07]  /*1740*/  ISETP.EQ.OR P2, PT, R20, UR7, P3 ;  /* 0x0000000714007c0c */ /* 0x000fce0009f42670 */
[----:B0-----:R-:W0:Y:S01]  /*1750*/  @!P1 LDC R19, c[0x0][0x10] ;  /* 0x00000400ff139b82 */ /* 0x001e220000000800 */
[----:B------:R-:W1:Y:S01]  /*1760*/  @!P1 S2R R18, SR_CTAID.Y ;  /* 0x0000000000129919 */ /* 0x000e620000002600 */
[----:B------:R-:W-:-:S06]  /*1770*/  @!P1 LOP3.LUT R44, R32, 0x1, RZ, 0xc0, !PT ;  /* 0x00000001202c9812 */ /* 0x000fcc00078ec0ff */
[----:B------:R-:W2:Y:S08]  /*1780*/  @!P1 LDC.64 R16, c[0x0][0x248] ;  /* 0x00009200ff109b82 */ /* 0x000eb00000000a00 */
[----:B------:R-:W3:Y:S01]  /*1790*/  @!P2 LDC R27, c[0x0][0x10] ;  /* 0x00000400ff1bab82 */ /* 0x000ee20000000800 */
[----:B0-----:R-:W-:-:S04]  /*17a0*/  @!P1 IMAD R21, R19, R44, RZ ;  /* 0x0000002c13159224 */ /* 0x001fc800078e02ff */
[----:B------:R-:W-:-:S05]  /*17b0*/  @!P1 IMAD R21, R21, R22, RZ ;  /* 0x0000001615159224 */ /* 0x000fca00078e02ff */
[----:B------:R-:W-:Y:S01]  /*17c0*/  @!P1 SHF.L.U32 R21, R21, 0x1, RZ ;  /* 0x0000000115159819 */ /* 0x000fe200000006ff */
[----:B-1----:R-:W-:-:S04]  /*17d0*/  @!P1 IMAD R19, R19, R23, R18 ;  /* 0x0000001713139224 */ /* 0x002fc800078e0212 */
[----:B--2---:R-:W-:Y:S02]  /*17e0*/  @!P1 IMAD.WIDE R16, R21, 0x4, R16 ;  /* 0x0000000415109825 */ /* 0x004fe400078e0210 */
[----:B------:R-:W3:Y:S02]  /*17f0*/  @!P2 S2R R21, SR_CTAID.Y ;  /* 0x000000000015a919 */ /* 0x000ee40000002600 */
[----:B------:R-:W-:Y:S02]  /*1800*/  @!P1 IMAD.WIDE.U32 R18, R19, 0x8, R16 ;  /* 0x0000000813129825 */ /* 0x000fe400078e0010 */
[----:B------:R-:W0:Y:S04]  /*1810*/  @!P2 LDC.64 R16, c[0x0][0x248] ;  /* 0x00009200ff10ab82 */ /* 0x000e280000000a00 */
[----:B------:R-:W2:Y:S01]  /*1820*/  @!P1 LDG.E.64 R18, desc[UR8][R18.64] ;  /* 0x0000000812129981 */ /* 0x000ea2000c1e1b00 */
[----:B---3--:R-:W-:Y:S01]  /*1830*/  @!P2 IMAD R21, R20, R27, R21 ;  /* 0x0000001b1415a224 */ /* 0x008fe200078e0215 */
[----:B------:R-:W-:-:S05]  /*1840*/  @!P2 LOP3.LUT R20, R32, 0x1, RZ, 0xc0, !PT ;  /* 0x000000012014a812 */ /* 0x000fca00078ec0ff */
[----:B------:R-:W-:-:S04]  /*1850*/  @!P2 IMAD R27, R27, R20, RZ ;  /* 0x000000141b1ba224 */ /* 0x000fc800078e02ff */
[----:B------:R-:W-:-:S05]  /*1860*/  @!P2 IMAD R27, R27, R22, RZ ;  /* 0x000000161b1ba224 */ /* 0x000fca00078e02ff */
[----:B------:R-:W-:-:S05]  /*1870*/  @!P2 SHF.L.U32 R27, R27, 0x1, RZ ;  /* 0x000000011b1ba819 */ /* 0x000fca00000006ff */
[----:B0-----:R-:W-:-:S04]  /*1880*/  @!P2 IMAD.WIDE R16, R27, 0x4, R16 ;  /* 0x000000041b10a825 */ /* 0x001fc800078e0210 */
[----:B------:R-:W-:-:S06]  /*1890*/  @!P2 IMAD.WIDE.U32 R16, R21, 0x8, R16 ;  /* 0x000000081510a825 */ /* 0x000fcc00078e0010 */
[----:B------:R-:W3:Y:S01]  /*18a0*/  @!P2 LDG.E.64 R16, desc[UR8][R16.64] ;  /* 0x000000081010a981 */ /* 0x000ee2000c1e1b00 */
[----:B------:R-:W-:-:S04]  /*18b0*/  IADD3 R21, R23, 0x2, RZ ;  /* 0x0000000217157810 */ /* 0x000fc80007ffe0ff */
[----:B------:R-:W-:-:S13]  /*18c0*/  ISETP.EQ.OR P4, PT, R21, UR7, P3 ;  /* 0x0000000715007c0c */ /* 0x000fda0009f82670 */
[----:B------:R-:W0:Y:S01]  /*18d0*/  @!P4 S2R R27, SR_CTAID.Y ;  /* 0x00000000001bc919 */ /* 0x000e220000002600 */
[----:B------:R-:W0:Y:S02]  /*18e0*/  @!P4 LDC R20, c[0x0][0x10] ;  /* 0x00000400ff14cb82 */ /* 0x000e240000000800 */
[----:B0-----:R-:W-:Y:S01]  /*18f0*/  @!P4 IMAD R21, R21, R20, R27 ;  /* 0x000000141515c224 */ /* 0x001fe200078e021b */
[----:B------:R-:W-:-:S05]  /*1900*/  @!P4 LOP3.LUT R27, R32, 0x1, RZ, 0xc0, !PT ;  /* 0x00000001201bc812 */ /* 0x000fca00078ec0ff */
[----:B------:R-:W-:Y:S01]  /*1910*/  @!P4 IMAD R27, R20, R27, RZ ;  /* 0x0000001b141bc224 */ /* 0x000fe200078e02ff */
[----:B------:R-:W-:-:S03]  /*1920*/  IADD3 R20, R23, 0x3, RZ ;  /* 0x0000000317147810 */ /* 0x000fc60007ffe0ff */
[----:B------:R-:W-:-:S05]  /*1930*/  @!P4 IMAD R27, R27, R22, RZ ;  /* 0x000000161b1bc224 */ /* 0x000fca00078e02ff */
[----:B------:R-:W-:Y:S01]  /*1940*/  @!P4 SHF.L.U32 R27, R27, 0x1, RZ ;  /* 0x000000011b1bc819 */ /* 0x000fe200000006ff */
[----:B--2---:R-:W-:Y:S01]  /*1950*/  @!P1 FADD.FTZ R24, R24, R18 ;  /* 0x0000001218189221 */ /* 0x004fe20000010000 */
[----:B------:R-:W-:Y:S01]  /*1960*/  @!P1 FADD.FTZ R25, R25, R19 ;  /* 0x0000001319199221 */ /* 0x000fe20000010000 */
[----:B------:R-:W-:Y:S01]  /*1970*/  ISETP.EQ.OR P1, PT, R20, UR7, P3 ;  /* 0x0000000714007c0c */ /* 0x000fe20009f22670 */
[----:B------:R-:W0:-:S12]  /*1980*/  @!P4 LDC.64 R18, c[0x0][0x248] ;  /* 0x00009200ff12cb82 */ /* 0x000e180000000a00 */
[----:B------:R-:W1:Y:S01]  /*1990*/  @!P1 LDC R45, c[0x0][0x10] ;  /* 0x00000400ff2d9b82 */ /* 0x000e620000000800 */
[----:B0-----:R-:W-:Y:S02]  /*19a0*/  @!P4 IMAD.WIDE R18, R27, 0x4, R18 ;  /* 0x000000041b12c825 */ /* 0x001fe400078e0212 */
[----:B------:R-:W1:Y:S02]  /*19b0*/  @!P1 S2R R27, SR_CTAID.Y ;  /* 0x00000000001b9919 */ /* 0x000e640000002600 */
[----:B------:R-:W-:-:S06]  /*19c0*/  @!P4 IMAD.WIDE.U32 R18, R21, 0x8, R18 ;  /* 0x000000081512c825 */ /* 0x000fcc00078e0012 */
[----:B------:R-:W2:Y:S01]  /*19d0*/  @!P4 LDG.E.64 R18, desc[UR8][R18.64] ;  /* 0x000000081212c981 */ /* 0x000ea2000c1e1b00 */
[----:B---3--:R-:W-:Y:S01]  /*19e0*/  @!P2 FADD.FTZ R24, R24, R16 ;  /* 0x000000101818a221 */ /* 0x008fe20000010000 */
[----:B------:R-:W-:Y:S01]  /*19f0*/  @!P1 LOP3.LUT R16, R32, 0x1, RZ, 0xc0, !PT ;  /* 0x0000000120109812 */ /* 0x000fe200078ec0ff */
[----:B-1----:R-:W-:Y:S02]  /*1a00*/  @!P1 IMAD R27, R20, R45, R27 ;  /* 0x0000002d141b9224 */ /* 0x002fe400078e021b */
[----:B------:R-:W0:Y:S02]  /*1a10*/  @!P1 LDC.64 R20, c[0x0][0x248] ;  /* 0x00009200ff149b82 */ /* 0x000e240000000a00 */
[----:B------:R-:W-:-:S04]  /*1a20*/  @!P1 IMAD R45, R45, R16, RZ ;  /* 0x000000102d2d9224 */ /* 0x000fc800078e02ff */
[----:B------:R-:W-:-:S05]  /*1a30*/  @!P1 IMAD R45, R45, R22, RZ ;  /* 0x000000162d2d9224 */ /* 0x000fca00078e02ff */
[----:B------:R-:W-:-:S05]  /*1a40*/  @!P1 SHF.L.U32 R45, R45, 0x1, RZ ;  /* 0x000000012d2d9819 */ /* 0x000fca00000006ff */
[----:B0-----:R-:W-:-:S04]  /*1a50*/  @!P1 IMAD.WIDE R20, R45, 0x4, R20 ;  /* 0x000000042d149825 */ /* 0x001fc800078e0214 */
[----:B------:R-:W-:-:S06]  /*1a60*/  @!P1 IMAD.WIDE.U32 R20, R27, 0x8, R20 ;  /* 0x000000081b149825 */ /* 0x000fcc00078e0014 */
[----:B------:R-:W3:Y:S01]  /*1a70*/  @!P1 LDG.E.64 R20, desc[UR8][R20.64] ;  /* 0x0000000814149981 */ /* 0x000ee2000c1e1b00 */
[----:B------:R-:W-:Y:S01]  /*1a80*/  IADD3 R26, R26, -0x4, RZ ;  /* 0xfffffffc1a1a7810 */ /* 0x000fe20007ffe0ff */
[----:B------:R-:W-:-:S03]  /*1a90*/  @!P2 FADD.FTZ R25, R25, R17 ;  /* 0x000000111919a221 */ /* 0x000fc60000010000 */
[----:B------:R-:W-:Y:S02]  /*1aa0*/  ISETP.NE.AND P2, PT, R26, RZ, PT ;  /* 0x000000ff1a00720c */ /* 0x000fe40003f45270 */
[----:B------:R-:W-:Y:S01]  /*1ab0*/  IADD3 R23, R23, 0x4, RZ ;  /* 0x0000000417177810 */ /* 0x000fe20007ffe0ff */
[----:B--2---:R-:W-:Y:S01]  /*1ac0*/  @!P4 FADD.FTZ R24, R24, R18 ;  /* 0x000000121818c221 */ /* 0x004fe20000010000 */
[----:B------:R-:W-:-:S03]  /*1ad0*/  @!P4 FADD.FTZ R25, R25, R19 ;  /* 0x000000131919c221 */ /* 0x000fc60000010000 */
[----:B---3--:R-:W-:Y:S01]  /*1ae0*/  @!P1 FADD.FTZ R24, R24, R20 ;  /* 0x0000001418189221 */ /* 0x008fe20000010000 */
[----:B------:R-:W-:-:S05]  /*1af0*/  @!P1 FADD.FTZ R25, R25, R21 ;  /* 0x0000001519199221 */ /* 0x000fca0000010000 */
[----:B------:R-:W-:Y:S05]  /*1b00*/  @P2 BRA `(.L_x_2071) ;  /* 0xfffffffc00042947 */ /* 0x000fea000383ffff */
.L_x_2070:
        /* <DEDUP_REMOVED lines=8> */
[----:B0-----:R-:W-:Y:S01]  /*1b90*/  LOP3.LUT R19, R32, 0x1, RZ, 0xc0, !PT ;  /* 0x0000000120137812 */ /* 0x001fe200078ec0ff */
[----:B------:R-:W-:-:S04]  /*1ba0*/  ULDC UR5, c[0x0][0x10] ;  /* 0x0000040000057ab9 */ /* 0x000fc80000000800 */
[----:B------:R-:W-:-:S04]  /*1bb0*/  IMAD R19, R19, UR5, RZ ;  /* 0x0000000513137c24 */ /* 0x000fc8000f8e02ff */
[----:B------:R-:W-:-:S05]  /*1bc0*/  IMAD R19, R19, R22, RZ ;  /* 0x0000001613137224 */ /* 0x000fca00078e02ff */
[----:B------:R-:W-:-:S05]  /*1bd0*/  SHF.L.U32 R19, R19, 0x1, RZ ;  /* 0x0000000113137819 */ /* 0x000fca00000006ff */
[----:B--2---:R-:W-:-:S04]  /*1be0*/  IMAD.WIDE R16, R19, 0x4, R16 ;  /* 0x0000000413107825 */ /* 0x004fc800078e0210 */
[----:B-1----:R-:W-:-:S04]  /*1bf0*/  IMAD R19, R23, UR5, R20 ;  /* 0x0000000517137c24 */ /* 0x002fc8000f8e0214 */
[----:B------:R-:W-:-:S06]  /*1c00*/  IMAD.WIDE.U32 R16, R19, 0x8, R16 ;  /* 0x0000000813107825 */ /* 0x000fcc00078e0010 */
[----:B------:R-:W2:Y:S02]  /*1c10*/  LDG.E.64 R16, desc[UR8][R16.64] ;  /* 0x0000000810107981 */ /* 0x000ea4000c1e1b00 */
[----:B--2---:R-:W-:Y:S01]  /*1c20*/  FADD.FTZ R24, R24, R16 ;  /* 0x0000001018187221 */ /* 0x004fe20000010000 */
[----:B------:R-:W-:-:S07]  /*1c30*/  FADD.FTZ R25, R25, R17 ;  /* 0x0000001119197221 */ /* 0x000fce0000010000 */
.L_x_2073:
[----:B------:R-:W-:Y:S05]  /*1c40*/  BSYNC B0 ;  /* 0x0000000000007941 */ /* 0x000fea0003800000 */
.L_x_2072:
[----:B------:R-:W-:Y:S05]  /*1c50*/  @!P2 BRA `(.L_x_2067) ;  /* 0x00000000007ca947 */ /* 0x000fea0003800000 */
[C---:B------:R-:W-:Y:S02]  /*1c60*/  IADD3 R16, R23.reuse, 0x1, RZ ;  /* 0x0000000117107810 */ /* 0x040fe40007ffe0ff */
[----:B------:R-:W-:Y:S02]  /*1c70*/  IADD3 R23, R23, 0x2, RZ ;  /* 0x0000000217177810 */ /* 0x000fe40007ffe0ff */
[----:B------:R-:W-:Y:S02]  /*1c80*/  ISETP.EQ.OR P2, PT, R16, UR7, P3 ;  /* 0x0000000710007c0c */ /* 0x000fe40009f42670 */
[----:B------:R-:W-:-:S04]  /*1c90*/  ISETP.EQ.OR P1, PT, R23, UR7, P3 ;  /* 0x0000000717007c0c */ /* 0x000fc80009f22670 */
[----:B------:R-:W-:-:S07]  /*1ca0*/  ISETP.EQ.OR P1, PT, R18, 0x2, P1 ;  /* 0x000000021200780c */ /* 0x000fce0000f22670 */
[----:B------:R-:W1:Y:S01]  /*1cb0*/  @!P2 S2R R21, SR_CTAID.Y ;  /* 0x000000000015a919 */ /* 0x000e620000002600 */
[----:B0-----:R-:W1:Y:S01]  /*1cc0*/  @!P2 LDC R19, c[0x0][0x10] ;  /* 0x00000400ff13ab82 */ /* 0x001e620000000800 */
[----:B------:R-:W-:-:S04]  /*1cd0*/  @!P2 LOP3.LUT R18, R32, 0x1, RZ, 0xc0, !PT ;  /* 0x000000012012a812 */ /* 0x000fc800078ec0ff */
[----:B------:R-:W0:Y:S01]  /*1ce0*/  @!P1 S2R R20, SR_CTAID.Y ;  /* 0x0000000000149919 */ /* 0x000e220000002600 */
[----:B------:R-:W-:Y:S02]  /*1cf0*/  @!P1 LOP3.LUT R45, R32, 0x1, RZ, 0xc0, !PT ;  /* 0x00000001202d9812 */ /* 0x000fe400078ec0ff */
[----:B------:R-:W2:Y:S01]  /*1d00*/  @!P1 LDC R26, c[0x0][0x10] ;  /* 0x00000400ff1a9b82 */ /* 0x000ea20000000800 */
[----:B-1----:R-:W-:Y:S02]  /*1d10*/  @!P2 IMAD R21, R16, R19, R21 ;  /* 0x000000131015a224 */ /* 0x002fe400078e0215 */
[----:B------:R-:W-:-:S05]  /*1d20*/  @!P2 IMAD R19, R19, R18, RZ ;  /* 0x000000121313a224 */ /* 0x000fca00078e02ff */
[----:B------:R-:W1:Y:S01]  /*1d30*/  @!P2 LDC.64 R16, c[0x0][0x248] ;  /* 0x00009200ff10ab82 */ /* 0x000e620000000a00 */
[----:B--2---:R-:W-:Y:S02]  /*1d40*/  @!P1 IMAD R45, R26, R45, RZ ;  /* 0x0000002d1a2d9224 */ /* 0x004fe400078e02ff */
[-C--:B------:R-:W-:Y:S02]  /*1d50*/  @!P2 IMAD R27, R19, R22.reuse, RZ ;  /* 0x00000016131ba224 */ /* 0x080fe400078e02ff */
[----:B------:R-:W-:Y:S02]  /*1d60*/  @!P1 IMAD R22, R45, R22, RZ ;  /* 0x000000162d169224 */ /* 0x000fe400078e02ff */
[----:B0-----:R-:W-:Y:S01]  /*1d70*/  @!P1 IMAD R23, R23, R26, R20 ;  /* 0x0000001a17179224 */ /* 0x001fe200078e0214 */
[----:B------:R-:W0:Y:S01]  /*1d80*/  @!P1 LDC.64 R18, c[0x0][0x248] ;  /* 0x00009200ff129b82 */ /* 0x000e220000000a00 */
[----:B------:R-:W-:-:S05]  /*1d90*/  @!P2 SHF.L.U32 R27, R27, 0x1, RZ ;  /* 0x000000011b1ba819 */ /* 0x000fca00000006ff */
[----:B-1----:R-:W-:Y:S01]  /*1da0*/  @!P2 IMAD.WIDE R16, R27, 0x4, R16 ;  /* 0x000000041b10a825 */ /* 0x002fe200078e0210 */
[----:B------:R-:W-:-:S03]  /*1db0*/  @!P1 SHF.L.U32 R27, R22, 0x1, RZ ;  /* 0x00000001161b9819 */ /* 0x000fc600000006ff */
[----:B------:R-:W-:-:S04]  /*1dc0*/  @!P2 IMAD.WIDE.U32 R16, R21, 0x8, R16 ;  /* 0x000000081510a825 */ /* 0x000fc800078e0010 */
[----:B0-----:R-:W-:Y:S02]  /*1dd0*/  @!P1 IMAD.WIDE R18, R27, 0x4, R18 ;  /* 0x000000041b129825 */ /* 0x001fe400078e0212 */
[----:B------:R-:W2:Y:S02]  /*1de0*/  @!P2 LDG.E.64 R16, desc[UR8][R16.64] ;  /* 0x000000081010a981 */ /* 0x000ea4000c1e1b00 */
[----:B------:R-:W-:-:S06]  /*1df0*/  @!P1 IMAD.WIDE.U32 R18, R23, 0x8, R18 ;  /* 0x0000000817129825 */ /* 0x000fcc00078e0012 */
[----:B------:R-:W3:Y:S01]  /*1e00*/  @!P1 LDG.E.64 R18, desc[UR8][R18.64] ;  /* 0x0000000812129981 */ /* 0x000ee2000c1e1b00 */
[----:B--2---:R-:W-:Y:S01]  /*1e10*/  @!P2 FADD.FTZ R24, R24, R16 ;  /* 0x000000101818a221 */ /* 0x004fe20000010000 */
[----:B------:R-:W-:-:S03]  /*1e20*/  @!P2 FADD.FTZ R25, R25, R17 ;  /* 0x000000111919a221 */ /* 0x000fc60000010000 */
[----:B---3--:R-:W-:Y:S01]  /*1e30*/  @!P1 FADD.FTZ R24, R24, R18 ;  /* 0x0000001218189221 */ /* 0x008fe20000010000 */
[----:B------:R-:W-:-:S07]  /*1e40*/  @!P1 FADD.FTZ R25, R25, R19 ;  /* 0x0000001319199221 */ /* 0x000fce0000010000 */
.L_x_2067:
[----:B------:R-:W-:Y:S01]  /*1e50*/  ULDC.64 UR12, c[0x0][0x218] ;  /* 0x00008600000c7ab9 */ /* 0x000fe20000000a00 */
[----:B------:R-:W-:Y:S01]  /*1e60*/  LOP3.LUT P1, RZ, R30, UR7, RZ, 0xfc, !PT ;  /* 0x000000071eff7c12 */ /* 0x000fe2000f82fcff */
[----:B------:R-:W1:Y:S01]  /*1e70*/  S2UR UR6, SR_CgaCtaId ;  /* 0x00000000000679c3 */ /* 0x000e620000008800 */
[----:B------:R-:W-:Y:S01]  /*1e80*/  ISETP.EQ.U32.AND P2, PT, RZ, UR12, PT ;  /* 0x0000000cff007c0c */ /* 0x000fe2000bf42070 */
[----:B------:R-:W-:Y:S01]  /*1e90*/  UMOV UR5, 0x400 ;  /* 0x0000040000057882 */ /* 0x000fe20000000000 */
[----:B------:R-:W-:Y:S01]  /*1ea0*/  IADD3 R0, R39, R0, RZ ;  /* 0x0000000027007210 */ /* 0x000fe20007ffe0ff */
[----:B------:R-:W-:Y:S01]  /*1eb0*/  ULDC.64 UR14, c[0x0][0x278] ;  /* 0x00009e00000e7ab9 */ /* 0x000fe20000000a00 */
[----:B------:R-:W-:-:S03]  /*1ec0*/  ISETP.EQ.OR.EX P1, PT, RZ, UR13, P1, P2 ;  /* 0x0000000dff007c0c */ /* 0x000fc60008f22720 */
[----:B0-2---:R-:W0:Y:S08]  /*1ed0*/  LDC.64 R18, c[0x0][0x228] ;  /* 0x00008a00ff127b82 */ /* 0x005e300000000a00 */
[----:B------:R-:W2:Y:S08]  /*1ee0*/  LDC.64 R16, c[0x0][0x230] ;  /* 0x00008c00ff107b82 */ /* 0x000eb00000000a00 */
[----:B------:R-:W3:Y:S01]  /*1ef0*/  @!P1 LDC.64 R20, c[0x0][0x218] ;  /* 0x00008600ff149b82 */ /* 0x000ee20000000a00 */
[----:B-1----:R-:W-:-:S03]  /*1f00*/  ULEA UR5, UR6, UR5, 0x18 ;  /* 0x0000000506057291 */ /* 0x002fc6000f8ec03f */
[----:B------:R-:W-:Y:S02]  /*1f10*/  ULDC UR6, c[0x0][0x2a4] ;  /* 0x0000a90000067ab9 */ /* 0x000fe40000000800 */
[----:B------:R-:W-:Y:S01]  /*1f20*/  @!P1 FMUL.FTZ R23, R25, UR6 ;  /* 0x0000000619179c20 */ /* 0x000fe20008410000 */
[----:B------:R-:W-:Y:S01]  /*1f30*/  @!P1 FMUL.FTZ R22, R24, UR6 ;  /* 0x0000000618169c20 */ /* 0x000fe20008410000 */
[C---:B0-----:R-:W-:Y:S02]  /*1f40*/  IMAD.WIDE R44, R0.reuse, 0x4, R18 ;  /* 0x00000004002c7825 */ /* 0x041fe400078e0212 */
[----:B------:R-:W-:Y:S02]  /*1f50*/  @!P3 STS.64 [UR5+0xc0], R24 ;  /* 0x0000c018ff00b988 */ /* 0x000fe40008000a05 */
[----:B--2---:R-:W-:-:S04]  /*1f60*/  IMAD.WIDE R18, R0, 0x4, R16 ;  /* 0x0000000400127825 */ /* 0x004fc800078e0210 */
[----:B---3--:R-:W-:-:S05]  /*1f70*/  @!P1 IMAD.WIDE R26, R38, 0x8, R20 ;  /* 0x00000008261a9825 */ /* 0x008fca00078e0214 */
[----:B------:R-:W-:Y:S01]  /*1f80*/  @!P1 STG.E.64 desc[UR8][R26.64], R22 ;  /* 0x000000161a009986 */ /* 0x000fe2000c101b08 */
[----:B------:R-:W-:Y:S06]  /*1f90*/  BAR.SYNC.DEFER_BLOCKING 0x0 ;  /* 0x0000000000007b1d */ /* 0x000fec0000010000 */
[----:B------:R0:W2:Y:S04]  /*1fa0*/  LDG.E.64 R16, desc[UR8][R44.64] ;  /* 0x000000082c107981 */ /* 0x0000a8000c1e1b00 */
[----:B------:R-:W2:Y:S01]  /*1fb0*/  LDG.E.64 R18, desc[UR8][R18.64] ;  /* 0x0000000812127981 */ /* 0x000ea2000c1e1b00 */
[----:B------:R-:W-:-:S02]  /*1fc0*/  ISETP.NE.AND P6, PT, RZ, UR10, PT ;  /* 0x0000000aff007c0c */ /* 0x000fc4000bfc5270 */
[----:B------:R-:W-:Y:S01]  /*1fd0*/  ISETP.GE.U32.AND P2, PT, R34, UR14, PT ;  /* 0x0000000e22007c0c */ /* 0x000fe2000bf46070 */
[----:B------:R-:W1:Y:S03]  /*1fe0*/  LDS.64 R20, [UR5+0xc0] ;  /* 0x0000c005ff147984 */ /* 0x000e660008000a00 */
[----:B------:R-:W-:-:S04]  /*1ff0*/  ISETP.GE.AND.EX P2, PT, R31, UR15, PT, P2 ;  /* 0x0000000f1f007c0c */ /* 0x000fc8000bf46320 */
[----:B------:R-:W-:Y:S01]  /*2000*/  ISETP.GT.U32.OR P2, PT, R30, 0x27f, P2 ;  /* 0x0000027f1e00780c */ /* 0x000fe20001744470 */
[----:B-1----:R-:W-:-:S04]  /*2010*/  FMUL.FTZ R20, R20, UR6 ;  /* 0x0000000614147c20 */ /* 0x002fc80008410000 */
[C---:B------:R-:W-:Y:S01]  /*2020*/  FMUL.FTZ R0, R20.reuse, R20 ;  /* 0x0000001414007220 */ /* 0x040fe20000410000 */
[C---:B------:R-:W-:Y:S01]  /*2030*/  FADD.FTZ R29, -R20.reuse, R29 ;  /* 0x0000001d141d7221 */ /* 0x040fe20000010100 */
[C---:B------:R-:W-:Y:S01]  /*2040*/  FADD.FTZ R7, -R20.reuse, R7 ;  /* 0x0000000714077221 */ /* 0x040fe20000010100 */
[C---:B------:R-:W-:Y:S01]  /*2050*/  FADD.FTZ R5, -R20.reuse, R5 ;  /* 0x0000000514057221 */ /* 0x040fe20000010100 */
[----:B------:R-:W-:Y:S01]  /*2060*/  FFMA.FTZ R0, R21, UR6, -R0 ;  /* 0x0000000615007c23 */ /* 0x000fe20008010800 */
[C---:B------:R-:W-:Y:S01]  /*2070*/  FADD.FTZ R9, -R20.reuse, R9 ;  /* 0x0000000914097221 */ /* 0x040fe20000010100 */
[C---:B------:R-:W-:Y:S01]  /*2080*/  FADD.FTZ R12, -R20.reuse, R12 ;  /* 0x0000000c140c7221 */ /* 0x040fe20000010100 */
[C---:B------:R-:W-:Y:S01]  /*2090*/  FADD.FTZ R23, -R20.reuse, R2 ;  /* 0x0000000214177221 */ /* 0x040fe20000010100 */
[----:B------:R-:W-:Y:S01]  /*20a0*/  FADD.FTZ R3, -R20, R3 ;  /* 0x0000000314037221 */ /* 0x000fe20000010100 */
[----:B------:R-:W-:Y:S01]  /*20b0*/  FSETP.GTU.FTZ.AND P1, PT, R0, RZ, PT ;  /* 0x000000ff0000720b */ /* 0x000fe20003f3c000 */
[C---:B------:R-:W-:Y:S01]  /*20c0*/  FADD.FTZ R25, -R20.reuse, R4 ;  /* 0x0000000414197221 */ /* 0x040fe20000010100 */
[C---:B------:R-:W-:Y:S01]  /*20d0*/  FADD.FTZ R27, -R20.reuse, R6 ;  /* 0x00000006141b7221 */ /* 0x040fe20000010100 */
[C---:B0-----:R-:W-:Y:S01]  /*20e0*/  FADD.FTZ R45, -R20.reuse, R8 ;  /* 0x00000008142d7221 */ /* 0x041fe20000010100 */
[C---:B------:R-:W-:Y:S01]  /*20f0*/  FADD.FTZ R10, -R20.reuse, R10 ;  /* 0x0000000a140a7221 */ /* 0x040fe20000010100 */
[C---:B------:R-:W-:Y:S01]  /*2100*/  FADD.FTZ R11, -R20.reuse, R11 ;  /* 0x0000000b140b7221 */ /* 0x040fe20000010100 */
[C---:B------:R-:W-:Y:S01]  /*2110*/  FADD.FTZ R13, -R20.reuse, R13 ;  /* 0x0000000d140d7221 */ /* 0x040fe20000010100 */
[C---:B------:R-:W-:Y:S01]  /*2120*/  FADD.FTZ R14, -R20.reuse, R14 ;  /* 0x0000000e140e7221 */ /* 0x040fe20000010100 */
[----:B------:R-:W-:-:S05]  /*2130*/  FADD.FTZ R15, -R20, R15 ;  /* 0x0000000f140f7221 */ /* 0x000fca0000010100 */
[----:B------:R-:W0:Y:S02]  /*2140*/  @P1 LDC R21, c[0x0][0x238] ;  /* 0x00008e00ff151b82 */ /* 0x000e240000000800 */
[----:B0-----:R-:W-:Y:S01]  /*2150*/  @P1 FADD.FTZ R24, R0, R21 ;  /* 0x0000001500181221 */ /* 0x001fe20000010000 */
[----:B------:R-:W-:Y:S01]  /*2160*/  MOV R0, 0x3f800000 ;  /* 0x3f80000000007802 */ /* 0x000fe20000000f00 */
[----:B------:R-:W-:-:S05]  /*2170*/  FADD.FTZ R21, -R20, R28 ;  /* 0x0000001c14157221 */ /* 0x000fca0000010100 */
        /* <DEDUP_REMOVED lines=33> */
.L_x_2074:
        /* <DEDUP_REMOVED lines=13> */
.L_x_2076:
[----:B------:R-:W-:Y:S05]  /*2460*/  BSYNC B0 ;  /* 0x0000000000007941 */ /* 0x000fea0003800000 */
.L_x_2075:
        /* <DEDUP_REMOVED lines=13> */
.L_x_2077:
        /* <DEDUP_REMOVED lines=13> */
.L_x_2079:
[----:B------:R-:W-:Y:S05]  /*2610*/  BSYNC B0 ;  /* 0x0000000000007941 */ /* 0x000fea0003800000 */
.L_x_2078:
[----:B-1----:R-:W-:Y:S01]  /*2620*/  FFMA.FTZ R2, R16, R25, R18 ;  /* 0x0000001910027223 */ /* 0x002fe20000010012 */
        /* <DEDUP_REMOVED lines=12> */
.L_x_2080:
        /* <DEDUP_REMOVED lines=13> */
.L_x_2082:
[----:B------:R-:W-:Y:S05]  /*27c0*/  BSYNC B0 ;  /* 0x0000000000007941 */ /* 0x000fea0003800000 */
.L_x_2081:
[C---:B------:R-:W-:Y:S01]  /*27d0*/  IADD3 R33, R37.reuse, 0xc0, RZ ;  /* 0x000000c025217810 */ /* 0x040fe20007ffe0ff */
[C-C-:B------:R-:W-:Y:S01]  /*27e0*/  FFMA.FTZ R6, R16.reuse, R5, R18.reuse ;  /* 0x0000000510067223 */ /* 0x140fe20000010012 */
[C---:B------:R-:W-:Y:S01]  /*27f0*/  IADD3 R13, R37.reuse, 0x100, RZ ;  /* 0x00000100250d7810 */ /* 0x040fe20007ffe0ff */
[C-C-:B0-----:R-:W-:Y:S01]  /*2800*/  FFMA.FTZ R10, R16.reuse, R7, R18.reuse ;  /* 0x00000007100a7223 */ /* 0x141fe20000010012 */
[C---:B------:R-:W-:Y:S01]  /*2810*/  IADD3 R21, R37.reuse, 0x140, RZ ;  /* 0x0000014025157810 */ /* 0x040fe20007ffe0ff */
[C-C-:B-1----:R-:W-:Y:S01]  /*2820*/  FFMA.FTZ R2, R16.reuse, R27, R18.reuse ;  /* 0x0000001b10027223 */ /* 0x142fe20000010012 */
[C---:B------:R-:W-:Y:S01]  /*2830*/  IADD3 R23, R37.reuse, 0x180, RZ ;  /* 0x0000018025177810 */ /* 0x040fe20007ffe0ff */
[C-C-:B------:R-:W-:Y:S01]  /*2840*/  FFMA.FTZ R4, R16.reuse, R45, R18.reuse ;  /* 0x0000002d10047223 */ /* 0x140fe20000010012 */
[----:B------:R-:W-:Y:S01]  /*2850*/  IADD3 R24, R37, 0x1c0, RZ ;  /* 0x000001c025187810 */ /* 0x000fe20007ffe0ff */
[----:B------:R-:W-:Y:S01]  /*2860*/  FFMA.FTZ R14, R16, R9, R18 ;  /* 0x00000009100e7223 */ /* 0x000fe20000010012 */
[----:B------:R-:W-:Y:S01]  /*2870*/  ISETP.GE.U32.AND P5, PT, R33, UR14, PT ;  /* 0x0000000e21007c0c */ /* 0x000fe2000bfa6070 */
[--C-:B------:R-:W-:Y:S01]  /*2880*/  FFMA.FTZ R5, R17, R20, R19.reuse ;  /* 0x0000001411057223 */ /* 0x100fe20000010013 */
[----:B------:R-:W-:Y:S01]  /*2890*/  ISETP.GE.U32.AND P1, PT, R13, UR14, PT ;  /* 0x0000000e0d007c0c */ /* 0x000fe2000bf26070 */
[--C-:B------:R-:W-:Y:S01]  /*28a0*/  FFMA.FTZ R7, R17, R22, R19.reuse ;  /* 0x0000001611077223 */ /* 0x100fe20000010013 */
[----:B------:R-:W-:Y:S01]  /*28b0*/  ISETP.GE.U32.AND P2, PT, R21, UR14, PT ;  /* 0x0000000e15007c0c */ /* 0x000fe2000bf46070 */
[--C-:B------:R-:W-:Y:S01]  /*28c0*/  FFMA.FTZ R11, R17, R12, R19.reuse ;  /* 0x0000000c110b7223 */ /* 0x100fe20000010013 */
[----:B------:R-:W-:Y:S01]  /*28d0*/  ISETP.GE.U32.AND P3, PT, R23, UR14, PT ;  /* 0x0000000e17007c0c */ /* 0x000fe2000bf66070 */
[C-C-:B------:R-:W-:Y:S01]  /*28e0*/  FFMA.FTZ R15, R17.reuse, R0, R19.reuse ;  /* 0x00000000110f7223 */ /* 0x140fe20000010013 */
[----:B------:R-:W-:Y:S01]  /*28f0*/  ISETP.GE.U32.AND P4, PT, R24, UR14, PT ;  /* 0x0000000e18007c0c */ /* 0x000fe2000bf86070 */
[----:B------:R-:W-:Y:S01]  /*2900*/  FFMA.FTZ R3, R17, R8, R19 ;  /* 0x0000000811037223 */ /* 0x000fe20000010013 */
[----:B------:R-:W-:-:S02]  /*2910*/  SHF.R.S32.HI R25, RZ, 0x1f, R33 ;  /* 0x0000001fff197819 */ /* 0x000fc40000011421 */
[----:B------:R-:W-:Y:S02]  /*2920*/  SHF.R.S32.HI R26, RZ, 0x1f, R13 ;  /* 0x0000001fff1a7819 */ /* 0x000fe4000001140d */
[----:B------:R-:W-:Y:S02]  /*2930*/  SHF.R.S32.HI R28, RZ, 0x1f, R21 ;  /* 0x0000001fff1c7819 */ /* 0x000fe40000011415 */
[----:B------:R-:W-:Y:S02]  /*2940*/  SHF.R.S32.HI R29, RZ, 0x1f, R23 ;  /* 0x0000001fff1d7819 */ /* 0x000fe40000011417 */
[----:B------:R-:W-:Y:S02]  /*2950*/  SHF.R.S32.HI R31, RZ, 0x1f, R24 ;  /* 0x0000001fff1f7819 */ /* 0x000fe40000011418 */
[----:B------:R-:W-:Y:S02]  /*2960*/  ISETP.GE.AND.EX P5, PT, R25, UR15, PT, P5 ;  /* 0x0000000f19007c0c */ /* 0x000fe4000bfa6350 */
        /* <DEDUP_REMOVED lines=20> */
.L_x_2083:
[----:B------:R-:W-:Y:S04]  /*2ab0*/  BSSY B0, `(.L_x_2084) ;  /* 0x000000d000007945 */ /* 0x000fe80003800000 */
[----:B------:R-:W-:Y:S05]  /*2ac0*/  @P5 BRA `(.L_x_2085) ;  /* 0x00000000002c5947 */ /* 0x000fea0003800000 */
[----:B------:R-:W-:Y:S01]  /*2ad0*/  ULDC.64 UR12, c[0x0][0x270] ;  /* 0x00009c00000c7ab9 */ /* 0x000fe20000000a00 */
[----:B------:R-:W-:Y:S01]  /*2ae0*/  MOV R8, R40 ;  /* 0x0000002800087202 */ /* 0x000fe20000000f00 */
[----:B------:R-:W-:Y:S01]  /*2af0*/  IMAD R0, R25, UR12, RZ ;  /* 0x0000000c19007c24 */ /* 0x000fe2000f8e02ff */
[----:B------:R-:W-:-:S03]  /*2b00*/  MOV R9, R43 ;  /* 0x0000002b00097202 */ /* 0x000fc60000000f00 */
[----:B------:R-:W-:-:S04]  /*2b10*/  IMAD.WIDE.U32 R8, R33, UR12, R8 ;  /* 0x0000000c21087c25 */ /* 0x000fc8000f8e0008 */
[----:B------:R-:W-:Y:S01]  /*2b20*/  IMAD R33, R33, UR13, R0 ;  /* 0x0000000d21217c24 */ /* 0x000fe2000f8e0200 */
[----:B------:R-:W-:Y:S02]  /*2b30*/  ULDC.64 UR12, c[0x0][0x210] ;  /* 0x00008400000c7ab9 */ /* 0x000fe40000000a00 */
[----:B------:R-:W-:Y:S02]  /*2b40*/  LEA R16, P5, R8, UR12, 0x2 ;  /* 0x0000000c08107c11 */ /* 0x000fe4000f8a10ff */
[----:B------:R-:W-:-:S04]  /*2b50*/  IADD3 R33, R9, R33, RZ ;  /* 0x0000002109217210 */ /* 0x000fc80007ffe0ff */
[----:B------:R-:W-:-:S05]  /*2b60*/  LEA.HI.X R17, R8, UR13, R33, 0x2, P5 ;  /* 0x0000000d08117c11 */ /* 0x000fca000a8f1421 */
[----:B------:R0:W-:Y:S02]  /*2b70*/  STG.E.64 desc[UR8][R16.64], R2 ;  /* 0x0000000210007986 */ /* 0x0001e4000c101b08 */
.L_x_2085:
[----:B------:R-:W-:Y:S05]  /*2b80*/  BSYNC B0 ;  /* 0x0000000000007941 */ /* 0x000fea0003800000 */
.L_x_2084:
        /* <DEDUP_REMOVED lines=11> */
.L_x_2086:
[----:B------:R-:W-:Y:S04]  /*2c40*/  BSSY B0, `(.L_x_2087) ;  /* 0x000000d000007945 */ /* 0x000fe80003800000 */
[----:B------:R-:W-:Y:S05]  /*2c50*/  @P1 BRA `(.L_x_2088) ;  /* 0x00000000002c1947 */ /* 0x000fea0003800000 */
[----:B------:R-:W-:Y:S01]  /*2c60*/  ULDC.64 UR12, c[0x0][0x270] ;  /* 0x00009c00000c7ab9 */ /* 0x000fe20000000a00 */
[----:B0-----:R-:W-:Y:S01]  /*2c70*/  MOV R2, R40 ;  /* 0x0000002800027202 */ /* 0x001fe20000000f00 */
        /* <DEDUP_REMOVED lines=9> */
.L_x_2088:
[----:B------:R-:W-:Y:S05]  /*2d10*/  BSYNC B0 ;  /* 0x0000000000007941 */ /* 0x000fea0003800000 */
.L_x_2087:
[----:B------:R-:W-:Y:S05]  /*2d20*/  @!P6 BRA `(.L_x_2089) ;  /* 0x000000000028e947 */ /* 0x000fea0003800000 */
[----:B------:R-:W-:Y:S01]  /*2d30*/  FMUL.FTZ R0, R6, -1.4426950216293334961 ;  /* 0xbfb8aa3b06007820 */ /* 0x000fe20000410000 */
[----:B-1----:R-:W-:-:S05]  /*2d40*/  FMUL.FTZ R4, R7, -1.4426950216293334961 ;  /* 0xbfb8aa3b07047820 */ /* 0x002fca0000410000 */
        /* <DEDUP_REMOVED lines=8> */
.L_x_2089:
        /* <DEDUP_REMOVED lines=9> */
[----:B-1----:R-:W-:Y:S02]  /*2e60*/  LEA R4, P1, R2, UR12, 0x2 ;  /* 0x0000000c02047c11 */ /* 0x002fe4000f8210ff */
[----:B------:R-:W-:-:S04]  /*2e70*/  IADD3 R21, R3, R21, RZ ;  /* 0x0000001503157210 */ /* 0x000fc80007ffe0ff */
[----:B------:R-:W-:-:S05]  /*2e80*/  LEA.HI.X R5, R2, UR13, R21, 0x2, P1 ;  /* 0x0000000d02057c11 */ /* 0x000fca00088f1415 */
[----:B------:R2:W-:Y:S02]  /*2e90*/  STG.E.64 desc[UR8][R4.64], R6 ;  /* 0x0000000604007986 */ /* 0x0005e4000c101b08 */
.L_x_2091:
[----:B------:R-:W-:Y:S05]  /*2ea0*/  BSYNC B0 ;  /* 0x0000000000007941 */ /* 0x000fea0003800000 */
.L_x_2090:
[----:B------:R-:W-:Y:S05]  /*2eb0*/  @!P6 BRA `(.L_x_2092) ;  /* 0x000000000028e947 */ /* 0x000fea0003800000 */
[----:B------:R-:W-:Y:S01]  /*2ec0*/  FMUL.FTZ R0, R10, -1.4426950216293334961 ;  /* 0xbfb8aa3b0a007820 */ /* 0x000fe20000410000 */
[----:B-12---:R-:W-:-:S05]  /*2ed0*/  FMUL.FTZ R4, R11, -1.4426950216293334961 ;  /* 0xbfb8aa3b0b047820 */ /* 0x006fca0000410000 */
        /* <DEDUP_REMOVED lines=8> */
.L_x_2092:
[----:B------:R-:W-:Y:S04]  /*2f60*/  BSSY B0, `(.L_x_2093) ;  /* 0x000000d000007945 */ /* 0x000fe80003800000 */
[----:B------:R-:W-:Y:S05]  /*2f70*/  @P3 BRA `(.L_x_2094) ;  /* 0x00000000002c3947 */ /* 0x000fea0003800000 */
[----:B------:R-:W-:Y:S01]  /*2f80*/  ULDC.64 UR12, c[0x0][0x270] ;  /* 0x00009c00000c7ab9 */ /* 0x000fe20000000a00 */
[----:B0-----:R-:W-:Y:S01]  /*2f90*/  MOV R2, R40 ;  /* 0x0000002800027202 */ /* 0x001fe20000000f00 */
[----:B------:R-:W-:Y:S01]  /*2fa0*/  IMAD R0, R29, UR12, RZ ;  /* 0x0000000c1d007c24 */ /* 0x000fe2000f8e02ff */
[----:B------:R-:W-:-:S03]  /*2fb0*/  MOV R3, R43 ;  /* 0x0000002b00037202 */ /* 0x000fc60000000f00 */
[----:B-12---:R-:W-:-:S04]  /*2fc0*/  IMAD.WIDE.U32 R4, R23, UR12, R2 ;  /* 0x0000000c17047c25 */ /* 0x006fc8000f8e0002 */
[----:B------:R-:W-:Y:S01]  /*2fd0*/  IMAD R23, R23, UR13, R0 ;  /* 0x0000000d17177c24 */ /* 0x000fe2000f8e0200 */
[----:B------:R-:W-:Y:S02]  /*2fe0*/  ULDC.64 UR12, c[0x0][0x210] ;  /* 0x00008400000c7ab9 */ /* 0x000fe40000000a00 */
[----:B------:R-:W-:Y:S02]  /*2ff0*/  LEA R2, P1, R4, UR12, 0x2 ;  /* 0x0000000c04027c11 */ /* 0x000fe4000f8210ff */
[----:B------:R-:W-:-:S04]  /*3000*/  IADD3 R23, R5, R23, RZ ;  /* 0x0000001705177210 */ /* 0x000fc80007ffe0ff */
[----:B------:R-:W-:-:S05]  /*3010*/  LEA.HI.X R3, R4, UR13, R23, 0x2, P1 ;  /* 0x0000000d04037c11 */ /* 0x000fca00088f1417 */
[----:B------:R3:W-:Y:S02]  /*3020*/  STG.E.64 desc[UR8][R2.64], R10 ;  /* 0x0000000a02007986 */ /* 0x0007e4000c101b08 */
.L_x_2094:
[----:B------:R-:W-:Y:S05]  /*3030*/  BSYNC B0 ;  /* 0x0000000000007941 */ /* 0x000fea0003800000 */
.L_x_2093:
[----:B------:R-:W-:Y:S05]  /*3040*/  @!P6 BRA `(.L_x_2095) ;  /* 0x000000000028e947 */ /* 0x000fea0003800000 */
[----:B------:R-:W-:Y:S01]  /*3050*/  FMUL.FTZ R0, R14, -1.4426950216293334961 ;  /* 0xbfb8aa3b0e007820 */ /* 0x000fe20000410000 */
[----:B-12---:R-:W-:-:S05]  /*3060*/  FMUL.FTZ R4, R15, -1.4426950216293334961 ;  /* 0xbfb8aa3b0f047820 */ /* 0x006fca0000410000 */
[----:B------:R-:W0:Y:S08]  /*3070*/  MUFU.EX2 R0, R0 ;  /* 0x0000000000007308 */ /* 0x000e300000000800 */
[----:B------:R-:W1:Y:S01]  /*3080*/  MUFU.EX2 R4, R4 ;  /* 0x0000000400047308 */ /* 0x000e620000000800 */
[----:B0--3--:R-:W-:-:S07]  /*3090*/  FADD.FTZ R2, R0, 1 ;  /* 0x3f80000000027421 */ /* 0x009fce0000010000 */
[----:B------:R-:W0:Y:S01]  /*30a0*/  MUFU.RCP R3, R2 ;  /* 0x0000000200037308 */ /* 0x000e220000001000 */
[----:B-1----:R-:W-:-:S07]  /*30b0*/  FADD.FTZ R5, R4, 1 ;  /* 0x3f80000004057421 */ /* 0x002fce0000010000 */
[----:B------:R-:W1:Y:S01]  /*30c0*/  MUFU.RCP R6, R5 ;  /* 0x0000000500067308 */ /* 0x000e620000001000 */
[----:B0-----:R-:W-:Y:S01]  /*30d0*/  FMUL.FTZ R14, R14, R3 ;  /* 0x000000030e0e7220 */ /* 0x001fe20000410000 */
[----:B-1----:R-:W-:-:S07]  /*30e0*/  FMUL.FTZ R15, R15, R6 ;  /* 0x000000060f0f7220 */ /* 0x002fce0000410000 */
.L_x_2095:
        /* <DEDUP_REMOVED lines=8> */
[----:B0--3--:R-:W-:Y:S02]  /*3170*/  LEA R2, P1, R40, UR12, 0x2 ;  /* 0x0000000c28027c11 */ /* 0x009fe4000f8210ff */
[----:B------:R-:W-:-:S04]  /*3180*/  IADD3 R31, R41, R31, RZ ;  /* 0x0000001f291f7210 */ /* 0x000fc80007ffe0ff */
[----:B------:R-:W-:-:S05]  /*3190*/  LEA.HI.X R3, R40, UR13, R31, 0x2, P1 ;  /* 0x0000000d28037c11 */ /* 0x000fca00088f141f */
[----:B------:R4:W-:Y:S02]  /*31a0*/  STG.E.64 desc[UR8][R2.64], R14 ;  /* 0x0000000e02007986 */ /* 0x0009e4000c101b08 */
.L_x_2097:
[----:B------:R-:W-:Y:S05]  /*31b0*/  BSYNC B0 ;  /* 0x0000000000007941 */ /* 0x000fea0003800000 */
.L_x_2096:
[----:B0--34-:R-:W0:Y:S01]  /*31c0*/  LDC R3, c[0x0][0x10] ;  /* 0x00000400ff037b82 */ /* 0x019e220000000800 */
[----:B------:R-:W-:Y:S02]  /*31d0*/  IADD3 R32, R32, 0x1, RZ ;  /* 0x0000000120207810 */ /* 0x000fe40007ffe0ff */
[----:B0-----:R-:W-:-:S04]  /*31e0*/  IADD3 R38, R3, R38, RZ ;  /* 0x0000002603267210 */ /* 0x001fc80007ffe0ff */
[----:B------:R-:W-:-:S13]  /*31f0*/  ISETP.GE.AND P1, PT, R38, UR4, PT ;  /* 0x0000000426007c0c */ /* 0x000fda000bf26270 */
[----:B------:R-:W-:Y:S05]  /*3200*/  @!P1 BRA `(.L_x_2098) ;  /* 0xffffffcc00e09947 */ /* 0x000fea000383ffff */
[----:B------:R-:W-:Y:S05]  /*3210*/  EXIT ;  /* 0x000000000000794d */ /* 0x000fea0003800000 */
.L_x_2099:
        /* <DEDUP_REMOVED lines=14> */
.L_x_2342:


//--------------------- .text._Z35group_norm_nhwc_fwd_one_pass_kernelI11Fp32IOBf16WLi64ELi20ELi640EEv26Group_norm_nhwc_fwd_params --------------------------
	.section	.text._Z35group_norm_nhwc_fwd_one_pass_kernelI11Fp32IOBf16WLi64ELi20ELi640EEv26Group_norm_nhwc_fwd_params,"ax",@progbits
	.align	128
        .global         _Z35group_norm_nhwc_fwd_one_pass_kernelI11Fp32IOBf16WLi64ELi20ELi640EEv26Group_norm_nhwc_fwd_params
        .type           _Z35group_norm_nhwc_fwd_one_pass_kernelI11Fp32IOBf16WLi64ELi20ELi640EEv26Group_norm_nhwc_fwd_params,@function
        .size           _Z35group_norm_nhwc_fwd_one_pass_kernelI11Fp32IOBf16WLi64ELi20ELi640EEv26Group_norm_nhwc_fwd_params,(.L_x_2343 - _Z35group_norm_nhwc_fwd_one_pass_kernelI11Fp32IOBf16WLi64ELi20ELi640EEv26Group_norm_nhwc_fwd_params)
        .other          _Z35group_norm_nhwc_fwd_one_pass_kernelI11Fp32IOBf16WLi64ELi20ELi640EEv26Group_norm_nhwc_fwd_params,@"STO_CUDA_ENTRY STV_DEFAULT"
_Z35group_norm_nhwc_fwd_one_pass_kernelI11Fp32IOBf16WLi64ELi20ELi640EEv26Group_norm_nhwc_fwd_params:
.text._Z35group_norm_nhwc_fwd_one_pass_kernelI11Fp32IOBf16WLi64ELi20ELi640EEv26Group_norm_nhwc_fwd_params:
        /* <DEDUP_REMOVED lines=31> */
.L_x_2112:
[----:B0-----:R-:W0:Y:S01]  /*01f0*/  LDC R10, c[0x0][0x288] ;  /* 0x0000a200ff0a7b82 */ /* 0x001e220000000800 */
[----:B------:R-:W-:Y:S01]  /*0200*/  SHF.R.S32.HI R13, RZ, 0x1f, R25 ;  /* 0x0000001fff0d7819 */ /* 0x000fe20000011419 */
        /* <DEDUP_REMOVED lines=137> */
.L_x_2101:
[----:B------:R-:W-:Y:S05]  /*0aa0*/  BSYNC B0 ;  /* 0x0000000000007941 */ /* 0x000fea0003800000 */
.L_x_2100:
        /* <DEDUP_REMOVED lines=28> */
.L_x_2104:
[----:B-1----:R-:W2:Y:S04]  /*0c70*/  LDG.E.STRONG.GPU R10, desc[UR8][R8.64] ;  /* 0x00000008080a7981 */ /* 0x002ea8000c1ef900 */
[----:B--2---:R-:W-:Y:S01]  /*0c80*/  CCTL.IVALL ;  /* 0x00000000ff00798f */ /* 0x004fe20002000000 */
[----:B------:R-:W-:Y:S05]  /*0c90*/  YIELD ;  /* 0x0000000000007946 */ /* 0x000fea0003800000 */
[----:B------:R-:W-:-:S13]  /*0ca0*/  ISETP.NE.AND P1, PT, R10, R13, PT ;  /* 0x0000000d0a00720c */ /* 0x000fda0003f25270 */
[----:B------:R-:W-:Y:S05]  /*0cb0*/  @P1 BRA `(.L_x_2104) ;  /* 0xfffffffc00ec1947 */ /* 0x000fea000383ffff */
.L_x_2103:
        /* <DEDUP_REMOVED lines=11> */
.L_x_2106:
        /* <DEDUP_REMOVED lines=44> */
[-C--:B-1----:R-:W-:Y:S02]  /*1030*/  @!P4 IMAD R17, R17, R13.reuse, R24 ;  /* 0x0000000d1111c224 */ /* 0x082fe400078e0218 */
        /* <DEDUP_REMOVED lines=18> */
.L_x_2105:
        /* <DEDUP_REMOVED lines=19> */
.L_x_2108:
[----:B------:R-:W-:Y:S05]  /*1290*/  BSYNC B0 ;  /* 0x0000000000007941 */ /* 0x000fea0003800000 */
.L_x_2107:
        /* <DEDUP_REMOVED lines=32> */
.L_x_2102:
        /* <DEDUP_REMOVED lines=21> */
[----:B------:R1:W3:Y:S04]  /*15f0*/  LDG.E.U16 R19, desc[UR8][R8.64+0x2] ;  /* 0x0000020808137981 */ /* 0x0002e8000c1e1500 */
[----:B------:R-:W4:Y:S04]  /*1600*/  LDG.E.U16 R18, desc[UR8][R10.64] ;  /* 0x000000080a127981 */ /* 0x000f28000c1e1500 */
[----:B------:R4:W5:Y:S04]  /*1610*/  LDG.E.U16 R24, desc[UR8][R10.64+0x2] ;  /* 0x000002080a187981 */ /* 0x000968000c1e1500 */
[----:B------:R-:W0:Y:S02]  /*1620*/  LDS.64 R16, [UR5+0xc0] ;  /* 0x0000c005ff107984 */ /* 0x000e240008000a00 */
[----:B0-----:R-:W-:-:S04]  /*1630*/  FMUL.FTZ R16, R16, UR6 ;  /* 0x0000000610107c20 */ /* 0x001fc80008410000 */
[C---:B------:R-:W-:Y:S01]  /*1640*/  FMUL.FTZ R12, R16.reuse, R16 ;  /* 0x00000010100c7220 */ /* 0x040fe20000410000 */
[C---:B-1----:R-:W-:Y:S01]  /*1650*/  FADD.FTZ R9, -R16.reuse, R4 ;  /* 0x0000000410097221 */ /* 0x042fe20000010100 */
[----:B------:R-:W-:Y:S02]  /*1660*/  FADD.FTZ R5, -R16, R5 ;  /* 0x0000000510057221 */ /* 0x000fe40000010100 */
[----:B------:R-:W-:-:S05]  /*1670*/  FFMA.FTZ R17, R17, UR6, -R12 ;  /* 0x0000000611117c23 */ /* 0x000fca000801080c */
[----:B------:R-:W-:-:S13]  /*1680*/  FSETP.GTU.FTZ.AND P1, PT, R17, RZ, PT ;  /* 0x000000ff1100720b */ /* 0x000fda0003f3c000 */
[----:B------:R-:W0:Y:S02]  /*1690*/  @P1 LDC R12, c[0x0][0x238] ;  /* 0x00008e00ff0c1b82 */ /* 0x000e240000000800 */
[----:B0-----:R-:W-:Y:S01]  /*16a0*/  @P1 FADD.FTZ R17, R17, R12 ;  /* 0x0000000c11111221 */ /* 0x001fe20000010000 */
[----:B------:R-:W-:-:S06]  /*16b0*/  MOV R12, 0x3f800000 ;  /* 0x3f800000000c7802 */ /* 0x000fcc0000000f00 */
[----:B------:R-:W0:Y:S01]  /*16c0*/  @P1 MUFU.RSQ R12, R17 ;  /* 0x00000011000c1308 */ /* 0x000e220000001400 */
[----:B------:R-:W-:Y:S01]  /*16d0*/  ISETP.NE.AND P1, PT, RZ, UR10, PT ;  /* 0x0000000aff007c0c */ /* 0x000fe2000bf25270 */
[-C--:B0-----:R-:W-:Y:S01]  /*16e0*/  FMUL.FTZ R9, R9, R12.reuse ;  /* 0x0000000c09097220 */ /* 0x081fe20000410000 */
[----:B------:R-:W-:Y:S01]  /*16f0*/  FMUL.FTZ R5, R5, R12 ;  /* 0x0000000c05057220 */ /* 0x000fe20000410000 */
[----:B--2---:R-:W-:Y:S02]  /*1700*/  SHF.L.U32 R2, R2, 0x10, RZ ;  /* 0x0000001002027819 */ /* 0x004fe400000006ff */
[----:B---3--:R-:W-:Y:S02]  /*1710*/  SHF.L.U32 R8, R19, 0x10, RZ ;  /* 0x0000001013087819 */ /* 0x008fe400000006ff */
[----:B----4-:R-:W-:Y:S02]  /*1720*/  SHF.L.U32 R11, R18, 0x10, RZ ;  /* 0x00000010120b7819 */ /* 0x010fe400000006ff */
[----:B-----5:R-:W-:-:S03]  /*1730*/  SHF.L.U32 R13, R24, 0x10, RZ ;  /* 0x00000010180d7819 */ /* 0x020fc600000006ff */
        /* <DEDUP_REMOVED lines=13> */
.L_x_2109:
        /* <DEDUP_REMOVED lines=13> */
.L_x_2111:
[----:B------:R-:W-:Y:S05]  /*18e0*/  BSYNC B0 ;  /* 0x0000000000007941 */ /* 0x000fea0003800000 */
.L_x_2110:
[----:B------:R-:W1:Y:S01]  /*18f0*/  LDC R2, c[0x0][0x10] ;  /* 0x00000400ff027b82 */ /* 0x000e620000000800 */
[----:B------:R-:W-:Y:S02]  /*1900*/  IADD3 R6, R6, 0x1, RZ ;  /* 0x0000000106067810 */ /* 0x000fe40007ffe0ff */
[----:B-1----:R-:W-:-:S04]  /*1910*/  IADD3 R21, R2, R21, RZ ;  /* 0x0000001502157210 */ /* 0x002fc80007ffe0ff */
[----:B------:R-:W-:-:S13]  /*1920*/  ISETP.GE.AND P1, PT, R21, UR4, PT ;  /* 0x0000000415007c0c */ /* 0x000fda000bf26270 */
[----:B------:R-:W-:Y:S05]  /*1930*/  @!P1 BRA `(.L_x_2112) ;  /* 0xffffffe8002c9947 */ /* 0x000fea000383ffff */
[----:B------:R-:W-:Y:S05]  /*1940*/  EXIT ;  /* 0x000000000000794d */ /* 0x000fea0003800000 */
.L_x_2113:
        /* <DEDUP_REMOVED lines=11> */
.L_x_2343:


//--------------------- .text._Z35group_norm_nhwc_fwd_one_pass_kernelI11Fp32IOBf16WLi128ELi20ELi640EEv26Group_norm_nhwc_fwd_params --------------------------
	.section	.text._Z35group_norm_nhwc_fwd_one_pass_kernelI11Fp32IOBf16WLi128ELi20ELi640EEv26Group_norm_nhwc_fwd_params,"ax",@progbits
	.align	128
        .global         _Z35group_norm_nhwc_fwd_one_pass_kernelI11Fp32IOBf16WLi128ELi20ELi640EEv26Group_norm_nhwc_fwd_params
        .type           _Z35group_norm_nhwc_fwd_one_pass_kernelI11Fp32IOBf16WLi128ELi20ELi640EEv26Group_norm_nhwc_fwd_params,@function
        .size           _Z35group_norm_nhwc_fwd_one_pass_kernelI11Fp32IOBf16WLi128ELi20ELi640EEv26Group_norm_nhwc_fwd_params,(.L_x_2344 - _Z35group_norm_nhwc_fwd_one_pass_kernelI11Fp32IOBf16WLi128ELi20ELi640EEv26Group_norm_nhwc_fwd_params)
        .other          _Z35group_norm_nhwc_fwd_one_pass_kernelI11Fp32IOBf16WLi128ELi20ELi640EEv26Group_norm_nhwc_fwd_params,@"STO_CUDA_ENTRY STV_DEFAULT"
_Z35group_norm_nhwc_fwd_one_pass_kernelI11Fp32IOBf16WLi128ELi20ELi640EEv26Group_norm_nhwc_fwd_params:
.text._Z35group_norm_nhwc_fwd_one_pass_kernelI11Fp32IOBf16WLi128ELi20ELi640EEv26Group_norm_nhwc_fwd_params:
        /* <DEDUP_REMOVED lines=28> */
.L_x_2129:
        /* <DEDUP_REMOVED lines=166> */
.L_x_2115:
[----:B------:R-:W-:Y:S05]  /*0c20*/  BSYNC B0 ;  /* 0x0000000000007941 */ /* 0x000fea0003800000 */
.L_x_2114:
        /* <DEDUP_REMOVED lines=28> */
.L_x_2118:
[----:B-1----:R-:W2:Y:S04]  /*0df0*/  LDG.E.STRONG.GPU R10, desc[UR8][R8.64] ;  /* 0x00000008080a7981 */ /* 0x002ea8000c1ef900 */
[----:B--2---:R-:W-:Y:S01]  /*0e00*/  CCTL.IVALL ;  /* 0x00000000ff00798f */ /* 0x004fe20002000000 */
[----:B------:R-:W-:Y:S05]  /*0e10*/  YIELD ;  /* 0x0000000000007946 */ /* 0x000fea0003800000 */
[----:B------:R-:W-:-:S13]  /*0e20*/  ISETP.NE.AND P1, PT, R10, R13, PT ;  /* 0x0000000d0a00720c */ /* 0x000fda0003f25270 */
[----:B------:R-:W-:Y:S05]  /*0e30*/  @P1 BRA `(.L_x_2118) ;  /* 0xfffffffc00ec1947 */ /* 0x000fea000383ffff */
.L_x_2117:
        /* <DEDUP_REMOVED lines=11> */
.L_x_2120:
        /* <DEDUP_REMOVED lines=63> */
.L_x_2119:
        /* <DEDUP_REMOVED lines=19> */
.L_x_2122:
[----:B------:R-:W-:Y:S05]  /*1410*/  BSYNC B0 ;  /* 0x0000000000007941 */ /* 0x000fea0003800000 */
.L_x_2121:
        /* <DEDUP_REMOVED lines=33> */
.L_x_2116:
[----:B------:R-:W-:Y:S01]  /*1630*/  ULDC.64 UR12, c[0x0][0x218] ;  /* 0x00008600000c7ab9 */ /* 0x000fe20000000a00 */
[C---:B------:R-:W-:Y:S01]  /*1640*/  LOP3.LUT P1, RZ, R6.reuse, UR7, RZ, 0xfc, !PT ;  /* 0x0000000706ff7c12 */ /* 0x040fe2000f82fcff */
[----:B------:R-:W2:Y:S01]  /*1650*/  S2UR UR6, SR_CgaCtaId ;  /* 0x00000000000679c3 */ /* 0x000ea20000008800 */
[----:B------:R-:W-:Y:S01]  /*1660*/  ISETP.EQ.U32.AND P3, PT, RZ, UR12, PT ;  /* 0x0000000cff007c0c */ /* 0x000fe2000bf62070 */
[----:B-1----:R-:W-:Y:S01]  /*1670*/  IMAD.WIDE.U32 R8, R6, -0x33333333, RZ ;  /* 0xcccccccd06087825 */ /* 0x002fe200078e00ff */
[----:B------:R-:W-:Y:S02]  /*1680*/  UMOV UR5, 0x400 ;  /* 0x0000040000057882 */ /* 0x000fe40000000000 */
[----:B------:R-:W-:Y:S02]  /*1690*/  ISETP.EQ.OR.EX P1, PT, RZ, UR13, P1, P3 ;  /* 0x0000000dff007c0c */ /* 0x000fe40008f22730 */
[----:B------:R-:W-:Y:S01]  /*16a0*/  SHF.R.U32.HI R9, RZ, 0x3, R9 ;  /* 0x00000003ff097819 */ /* 0x000fe20000011609 */
[----:B------:R-:W1:Y:S04]  /*16b0*/  LDC.64 R10, c[0x0][0x228] ;  /* 0x00008a00ff0a7b82 */ /* 0x000e680000000a00 */
        /* <DEDUP_REMOVED lines=25> */
[C---:B------:R-:W-:Y:S01]  /*1850*/  FADD.FTZ R9, -R16.reuse, R2 ;  /* 0x0000000210097221 */ /* 0x040fe20000010100 */
[C---:B-1----:R-:W-:Y:S01]  /*1860*/  FADD.FTZ R11, -R16.reuse, R3 ;  /* 0x00000003100b7221 */ /* 0x042fe20000010100 */
[----:B-----5:R-:W-:Y:S01]  /*1870*/  FADD.FTZ R13, -R16, R4 ;  /* 0x00000004100d7221 */ /* 0x020fe20000010100 */
[----:B0-----:R-:W-:Y:S01]  /*1880*/  @P1 FADD.FTZ R17, R17, R8 ;  /* 0x0000000811111221 */ /* 0x001fe20000010000 */
[----:B------:R-:W-:-:S06]  /*1890*/  MOV R8, 0x3f800000 ;  /* 0x3f80000000087802 */ /* 0x000fcc0000000f00 */
[----:B------:R-:W0:Y:S01]  /*18a0*/  @P1 MUFU.RSQ R8, R17 ;  /* 0x0000001100081308 */ /* 0x000e220000001400 */
[----:B------:R-:W-:Y:S01]  /*18b0*/  ISETP.NE.AND P1, PT, RZ, UR10, PT ;  /* 0x0000000aff007c0c */ /* 0x000fe2000bf25270 */
[----:B------:R-:W-:Y:S01]  /*18c0*/  FADD.FTZ R5, -R16, R5 ;  /* 0x0000000510057221 */ /* 0x000fe20000010100 */
[-C--:B0-----:R-:W-:Y:S01]  /*18d0*/  FMUL.FTZ R9, R9, R8.reuse ;  /* 0x0000000809097220 */ /* 0x081fe20000410000 */
[-C--:B------:R-:W-:Y:S01]  /*18e0*/  FMUL.FTZ R13, R13, R8.reuse ;  /* 0x000000080d0d7220 */ /* 0x080fe20000410000 */
[-C--:B------:R-:W-:Y:S01]  /*18f0*/  FMUL.FTZ R11, R11, R8.reuse ;  /* 0x000000080b0b7220 */ /* 0x080fe20000410000 */
[----:B------:R-:W-:Y:S01]  /*1900*/  FMUL.FTZ R8, R5, R8 ;  /* 0x0000000805087220 */ /* 0x000fe20000410000 */
[----:B--2---:R-:W-:Y:S02]  /*1910*/  SHF.L.U32 R2, R0, 0x10, RZ ;  /* 0x0000001000027819 */ /* 0x004fe400000006ff */
[----:B---3--:R-:W-:Y:S02]  /*1920*/  SHF.L.U32 R18, R18, 0x10, RZ ;  /* 0x0000001012127819 */ /* 0x008fe400000006ff */
[----:B----4-:R-:W-:-:S02]  /*1930*/  SHF.L.U32 R3, R19, 0x10, RZ ;  /* 0x0000001013037819 */ /* 0x010fc400000006ff */
[----:B------:R-:W-:Y:S01]  /*1940*/  SHF.L.U32 R0, R25, 0x10, RZ ;  /* 0x0000001019007819 */ /* 0x000fe200000006ff */
[C-C-:B------:R-:W-:Y:S01]  /*1950*/  FFMA.FTZ R4, R2.reuse, R9, R18.reuse ;  /* 0x0000000902047223 */ /* 0x140fe20000010012 */
        /* <DEDUP_REMOVED lines=13> */
.L_x_2123:
        /* <DEDUP_REMOVED lines=14> */
.L_x_2125:
[----:B------:R-:W-:Y:S05]  /*1b10*/  BSYNC B0 ;  /* 0x0000000000007941 */ /* 0x000fea0003800000 */
.L_x_2124:
[----:B------:R-:W-:Y:S01]  /*1b20*/  IADD3 R11, R21, 0x40, RZ ;  /* 0x00000040150b7810 */ /* 0x000fe20007ffe0ff */
        /* <DEDUP_REMOVED lines=12> */
.L_x_2126:
[----:B------:R-:W-:Y:S01]  /*1bf0*/  ULDC.64 UR12, c[0x0][0x278] ;  /* 0x00009e00000c7ab9 */ /* 0x000fe20000000a00 */
[----:B------:R-:W-:Y:S01]  /*1c00*/  SHF.R.S32.HI R0, RZ, 0x1f, R11 ;  /* 0x0000001fff007819 */ /* 0x000fe2000001140b */
        /* <DEDUP_REMOVED lines=9> */
[----:B0-----:R-:W-:Y:S01]  /*1ca0*/  IMAD R5, R11, UR13, R0 ;  /* 0x0000000d0b057c24 */ /* 0x001fe2000f8e0200 */
[----:B------:R-:W-:Y:S02]  /*1cb0*/  ULDC.64 UR12, c[0x0][0x210] ;  /* 0x00008400000c7ab9 */ /* 0x000fe40000000a00 */
[----:B------:R-:W-:Y:S02]  /*1cc0*/  LEA R4, P1, R26, UR12, 0x2 ;  /* 0x0000000c1a047c11 */ /* 0x000fe4000f8210ff */
[----:B------:R-:W-:-:S04]  /*1cd0*/  IADD3 R5, R27, R5, RZ ;  /* 0x000000051b057210 */ /* 0x000fc80007ffe0ff */
[----:B------:R-:W-:-:S05]  /*1ce0*/  LEA.HI.X R5, R26, UR13, R5, 0x2, P1 ;  /* 0x0000000d1a057c11 */ /* 0x000fca00088f1405 */
[----:B------:R1:W-:Y:S02]  /*1cf0*/  STG.E.64 desc[UR8][R4.64], R2 ;  /* 0x0000000204007986 */ /* 0x0003e4000c101b08 */
.L_x_2128:
[----:B------:R-:W-:Y:S05]  /*1d00*/  BSYNC B0 ;  /* 0x0000000000007941 */ /* 0x000fea0003800000 */
.L_x_2127:
[----:B-1----:R-:W1:Y:S01]  /*1d10*/  LDC R3, c[0x0][0x10] ;  /* 0x00000400ff037b82 */ /* 0x002e620000000800 */
[----:B------:R-:W-:Y:S02]  /*1d20*/  IADD3 R7, R7, 0x1, RZ ;  /* 0x0000000107077810 */ /* 0x000fe40007ffe0ff */
[----:B-1----:R-:W-:-:S04]  /*1d30*/  IADD3 R24, R3, R24, RZ ;  /* 0x0000001803187210 */ /* 0x002fc80007ffe0ff */
[----:B------:R-:W-:-:S13]  /*1d40*/  ISETP.GE.AND P1, PT, R24, UR4, PT ;  /* 0x0000000418007c0c */ /* 0x000fda000bf26270 */
[----:B------:R-:W-:Y:S05]  /*1d50*/  @!P1 BRA `(.L_x_2129) ;  /* 0xffffffe400189947 */ /* 0x000fea000383ffff */
[----:B------:R-:W-:Y:S05]  /*1d60*/  EXIT ;  /* 0x000000000000794d */ /* 0x000fea0003800000 */
.L_x_2130:
        /* <DEDUP_REMOVED lines=9> */
.L_x_2344:


//--------------------- .text._Z35group_norm_nhwc_fwd_one_pass_kernelI11Fp32IOBf16WLi256ELi20ELi640EEv26Group_norm_nhwc_fwd_params --------------------------
	.section	.text._Z35group_norm_nhwc_fwd_one_pass_kernelI11Fp32IOBf16WLi256ELi20ELi640EEv26Group_norm_nhwc_fwd_params,"ax",@progbits
	.align	128
        .global         _Z35group_norm_nhwc_fwd_one_pass_kernelI11Fp32IOBf16WLi256ELi20ELi640EEv26Group_norm_nhwc_fwd_params
        .type           _Z35group_norm_nhwc_fwd_one_pass_kernelI11Fp32IOBf16WLi256ELi20ELi640EEv26Group_norm_nhwc_fwd_params,@function
        .size           _Z35group_norm_nhwc_fwd_one_pass_kernelI11Fp32IOBf16WLi256ELi20ELi640EEv26Group_norm_nhwc_fwd_params,(.L_x_2345 - _Z35group_norm_nhwc_fwd_one_pass_kernelI11Fp32IOBf16WLi256ELi20ELi640EEv26Group_norm_nhwc_fwd_params)
        .other          _Z35group_norm_nhwc_fwd_one_pass_kernelI11Fp32IOBf16WLi256ELi20ELi640EEv26Group_norm_nhwc_fwd_params,@"STO_CUDA_ENTRY STV_DEFAULT"
_Z35group_norm_nhwc_fwd_one_pass_kernelI11Fp32IOBf16WLi256ELi20ELi640EEv26Group_norm_nhwc_fwd_params:
.text._Z35group_norm_nhwc_fwd_one_pass_kernelI11Fp32IOBf16WLi256ELi20ELi640EEv26Group_norm_nhwc_fwd_params:
        /* <DEDUP_REMOVED lines=34> */
.L_x_2152:
[----:B0-----:R-:W0:Y:S01]  /*0220*/  LDC R9, c[0x0][0x288] ;  /* 0x0000a200ff097b82 */ /* 0x001e220000000800 */
        /* <DEDUP_REMOVED lines=201> */
.L_x_2132:
[----:B------:R-:W-:Y:S05]  /*0ec0*/  BSYNC B0 ;  /* 0x0000000000007941 */ /* 0x000fea0003800000 */
.L_x_2131:
        /* <DEDUP_REMOVED lines=28> */
.L_x_2135:
[----:B-1----:R-:W2:Y:S04]  /*1090*/  LDG.E.STRONG.GPU R18, desc[UR8][R16.64] ;  /* 0x0000000810127981 */ /* 0x002ea8000c1ef900 */
[----:B--2---:R-:W-:Y:S01]  /*10a0*/  CCTL.IVALL ;  /* 0x00000000ff00798f */ /* 0x004fe20002000000 */
[----:B------:R-:W-:Y:S05]  /*10b0*/  YIELD ;  /* 0x0000000000007946 */ /* 0x000fea0003800000 */
[----:B------:R-:W-:-:S13]  /*10c0*/  ISETP.NE.AND P1, PT, R18, R21, PT ;  /* 0x000000151200720c */ /* 0x000fda0003f25270 */
[----:B------:R-:W-:Y:S05]  /*10d0*/  @P1 BRA `(.L_x_2135) ;  /* 0xfffffffc00ec1947 */ /* 0x000fea000383ffff */
.L_x_2134:
        /* <DEDUP_REMOVED lines=11> */
.L_x_2137:
        /* <DEDUP_REMOVED lines=63> */
.L_x_2136:
        /* <DEDUP_REMOVED lines=19> */
.L_x_2139:
[----:B------:R-:W-:Y:S05]  /*16b0*/  BSYNC B0 ;  /* 0x0000000000007941 */ /* 0x000fea0003800000 */
.L_x_2138:
        /* <DEDUP_REMOVED lines=32> */
.L_x_2133:
        /* <DEDUP_REMOVED lines=25> */
[----:B-1----:R-:W-:-:S02]  /*1a50*/  MOV R22, 0x3f800000 ;  /* 0x3f80000000167802 */ /* 0x002fc40000000f00 */
[----:B------:R-:W-:Y:S01]  /*1a60*/  ISETP.NE.AND P4, PT, RZ, UR10, PT ;  /* 0x0000000aff007c0c */ /* 0x000fe2000bf85270 */
[----:B------:R-:W1:Y:S01]  /*1a70*/  LDS.64 R26, [UR5+0xc0] ;  /* 0x0000c005ff1a7984 */ /* 0x000e620008000a00 */
[----:B------:R-:W-:Y:S02]  /*1a80*/  ISETP.GE.U32.AND P2, PT, R35, UR12, PT ;  /* 0x0000000c23007c0c */ /* 0x000fe4000bf46070 */
[----:B------:R-:W-:Y:S02]  /*1a90*/  ISETP.GE.U32.AND P3, PT, R34, UR12, PT ;  /* 0x0000000c22007c0c */ /* 0x000fe4000bf66070 */
[----:B------:R-:W-:Y:S02]  /*1aa0*/  ISETP.GE.AND.EX P2, PT, R3, UR13, PT, P2 ;  /* 0x0000000d03007c0c */ /* 0x000fe4000bf46320 */
[----:B------:R-:W-:Y:S02]  /*1ab0*/  ISETP.GE.AND.EX P3, PT, R5, UR13, PT, P3 ;  /* 0x0000000d05007c0c */ /* 0x000fe4000bf66330 */
[----:B------:R-:W-:-:S02]  /*1ac0*/  ISETP.GT.U32.OR P2, PT, R4, 0x27f, P2 ;  /* 0x0000027f0400780c */ /* 0x000fc40001744470 */
[----:B------:R-:W-:Y:S01]  /*1ad0*/  ISETP.GT.U32.OR P3, PT, R4, 0x27f, P3 ;  /* 0x0000027f0400780c */ /* 0x000fe20001f64470 */
[----:B-1----:R-:W-:-:S04]  /*1ae0*/  FMUL.FTZ R26, R26, UR6 ;  /* 0x000000061a1a7c20 */ /* 0x002fc80008410000 */
[C---:B------:R-:W-:Y:S01]  /*1af0*/  FMUL.FTZ R44, R26.reuse, R26 ;  /* 0x0000001a1a2c7220 */ /* 0x040fe20000410000 */
[C---:B---3--:R-:W-:Y:S01]  /*1b00*/  FADD.FTZ R21, -R26.reuse, R6 ;  /* 0x000000061a157221 */ /* 0x048fe20000010100 */
[C---:B0-----:R-:W-:Y:S01]  /*1b10*/  FADD.FTZ R19, -R26.reuse, R7 ;  /* 0x000000071a137221 */ /* 0x041fe20000010100 */
[C---:B------:R-:W-:Y:S01]  /*1b20*/  FADD.FTZ R23, -R26.reuse, R8 ;  /* 0x000000081a177221 */ /* 0x040fe20000010100 */
[----:B------:R-:W-:Y:S01]  /*1b30*/  FFMA.FTZ R27, R27, UR6, -R44 ;  /* 0x000000061b1b7c23 */ /* 0x000fe2000801082c */
[C---:B------:R-:W-:Y:S01]  /*1b40*/  FADD.FTZ R25, -R26.reuse, R9 ;  /* 0x000000091a197221 */ /* 0x040fe20000010100 */
[C---:B------:R-:W-:Y:S01]  /*1b50*/  FADD.FTZ R31, -R26.reuse, R10 ;  /* 0x0000000a1a1f7221 */ /* 0x040fe20000010100 */
[C---:B------:R-:W-:Y:S01]  /*1b60*/  FADD.FTZ R11, -R26.reuse, R11 ;  /* 0x0000000b1a0b7221 */ /* 0x040fe20000010100 */
[----:B------:R-:W-:Y:S01]  /*1b70*/  FADD.FTZ R13, -R26, R13 ;  /* 0x0000000d1a0d7221 */ /* 0x000fe20000010100 */
[----:B------:R-:W-:-:S13]  /*1b80*/  FSETP.GTU.FTZ.AND P1, PT, R27, RZ, PT ;  /* 0x000000ff1b00720b */ /* 0x000fda0003f3c000 */
[----:B------:R-:W0:Y:S02]  /*1b90*/  @P1 LDC R16, c[0x0][0x238] ;  /* 0x00008e00ff101b82 */ /* 0x000e240000000800 */
[----:B0-----:R-:W-:-:S04]  /*1ba0*/  @P1 FADD.FTZ R27, R27, R16 ;  /* 0x000000101b1b1221 */ /* 0x001fc80000010000 */
[----:B------:R0:W1:Y:S01]  /*1bb0*/  @P1 MUFU.RSQ R22, R27 ;  /* 0x0000001b00161308 */ /* 0x0000620000001400 */
[----:B------:R-:W-:-:S04]  /*1bc0*/  ISETP.GE.U32.AND P1, PT, R36, UR12, PT ;  /* 0x0000000c24007c0c */ /* 0x000fc8000bf26070 */
[----:B------:R-:W-:Y:S01]  /*1bd0*/  ISETP.GE.AND.EX P1, PT, R15, UR13, PT, P1 ;  /* 0x0000000d0f007c0c */ /* 0x000fe2000bf26310 */
[----:B0-----:R-:W-:-:S03]  /*1be0*/  FADD.FTZ R27, -R26, R12 ;  /* 0x0000000c1a1b7221 */ /* 0x001fc60000010100 */
        /* <DEDUP_REMOVED lines=9> */
[----:B--2---:R-:W-:Y:S02]  /*1c80*/  SHF.L.U32 R0, R0, 0x10, RZ ;  /* 0x0000001000007819 */ /* 0x004fe400000006ff */
[----:B----4-:R-:W-:-:S02]  /*1c90*/  SHF.L.U32 R6, R29, 0x10, RZ ;  /* 0x000000101d067819 */ /* 0x010fc400000006ff */
        /* <DEDUP_REMOVED lines=15> */
.L_x_2140:
        /* <DEDUP_REMOVED lines=13> */
.L_x_2142:
[----:B------:R-:W-:Y:S05]  /*1e60*/  BSYNC B0 ;  /* 0x0000000000007941 */ /* 0x000fea0003800000 */
.L_x_2141:
[----:B0-----:R-:W-:Y:S01]  /*1e70*/  FFMA.FTZ R8, R0, R23, R7 ;  /* 0x0000001700087223 */ /* 0x001fe20000010007 */
        /* <DEDUP_REMOVED lines=12> */
.L_x_2143:
        /* <DEDUP_REMOVED lines=13> */
.L_x_2145:
[----:B------:R-:W-:Y:S05]  /*2010*/  BSYNC B0 ;  /* 0x0000000000007941 */ /* 0x000fea0003800000 */
.L_x_2144:
        /* <DEDUP_REMOVED lines=13> */
.L_x_2146:
        /* <DEDUP_REMOVED lines=13> */
.L_x_2148:
[----:B------:R-:W-:Y:S05]  /*21c0*/  BSYNC B0 ;  /* 0x0000000000007941 */ /* 0x000fea0003800000 */
.L_x_2147:
        /* <DEDUP_REMOVED lines=10> */
[----:B0-----:R-:W0:Y:S01]  /*2270*/  MUFU.RCP R8, R7 ;  /* 0x0000000700087308 */ /* 0x001e220000001000 */
[----:B-1----:R-:W-:Y:S01]  /*2280*/  FMUL.FTZ R16, R16, R3 ;  /* 0x0000000310107220 */ /* 0x002fe20000410000 */
[----:B0-----:R-:W-:-:S07]  /*2290*/  FMUL.FTZ R17, R17, R8 ;  /* 0x0000000811117220 */ /* 0x001fce0000410000 */
.L_x_2149:
        /* <DEDUP_REMOVED lines=12> */
.L_x_2151:
[----:B------:R-:W-:Y:S05]  /*2360*/  BSYNC B0 ;  /* 0x0000000000007941 */ /* 0x000fea0003800000 */
.L_x_2150:
[----:B------:R-:W2:Y:S01]  /*2370*/  LDC R3, c[0x0][0x10] ;  /* 0x00000400ff037b82 */ /* 0x000ea20000000800 */
[----:B------:R-:W-:Y:S02]  /*2380*/  IADD3 R14, R14, 0x1, RZ ;  /* 0x000000010e0e7810 */ /* 0x000fe40007ffe0ff */
[----:B--2---:R-:W-:-:S04]  /*2390*/  IADD3 R38, R3, R38, RZ ;  /* 0x0000002603267210 */ /* 0x004fc80007ffe0ff */
[----:B------:R-:W-:-:S13]  /*23a0*/  ISETP.GE.AND P1, PT, R38, UR4, PT ;  /* 0x0000000426007c0c */ /* 0x000fda000bf26270 */
[----:B------:R-:W-:Y:S05]  /*23b0*/  @!P1 BRA `(.L_x_2152) ;  /* 0xffffffdc00989947 */ /* 0x000fea000383ffff */
[----:B------:R-:W-:Y:S05]  /*23c0*/  EXIT ;  /* 0x000000000000794d */ /* 0x000fea0003800000 */
.L_x_2153:
        /* <DEDUP_REMOVED lines=11> */
.L_x_2345:


//--------------------- .text._Z35group_norm_nhwc_fwd_one_pass_kernelI11Fp32IOBf16WLi512ELi20ELi640EEv26Group_norm_nhwc_fwd_params --------------------------
	.section	.text._Z35group_norm_nhwc_fwd_one_pass_kernelI11Fp32IOBf16WLi512ELi20ELi640EEv26Group_norm_nhwc_fwd_params,"ax",@progbits
	.align	128
        .global         _Z35group_norm_nhwc_fwd_one_pass_kernelI11Fp32IOBf16WLi512ELi20ELi640EEv26Group_norm_nhwc_fwd_params
        .type           _Z35group_norm_nhwc_fwd_one_pass_kernelI11Fp32IOBf16WLi512ELi20ELi640EEv26Group_norm_nhwc_fwd_params,@function
        .size           _Z35group_norm_nhwc_fwd_one_pass_kernelI11Fp32IOBf16WLi512ELi20ELi640EEv26Group_norm_nhwc_fwd_params,(.L_x_2346 - _Z35group_norm_nhwc_fwd_one_pass_kernelI11Fp32IOBf16WLi512ELi20ELi640EEv26Group_norm_nhwc_fwd_params)
        .other          _Z35group_norm_nhwc_fwd_one_pass_kernelI11Fp32IOBf16WLi512ELi20ELi640EEv26Group_norm_nhwc_fwd_params,@"STO_CUDA_ENTRY STV_DEFAULT"
_Z35group_norm_nhwc_fwd_one_pass_kernelI11Fp32IOBf16WLi512ELi20ELi640EEv26Group_norm_nhwc_fwd_params:
.text._Z35group_norm_nhwc_fwd_one_pass_kernelI11Fp32IOBf16WLi512ELi20ELi640EEv26Group_norm_nhwc_fwd_params:
        /* <DEDUP_REMOVED lines=25> */
.L_x_2187:
[----:B0-----:R-:W0:Y:S01]  /*0190*/  LDC R9, c[0x0][0x288] ;  /* 0x0000a200ff097b82 */ /* 0x001e220000000800 */
        /* <DEDUP_REMOVED lines=15> */
[----:B0-----:R-:W-:Y:S02]  /*0290*/  IABS R5, R9 ;  /* 0x0000000900057213 */ /* 0x001fe40000000000 */
        /* <DEDUP_REMOVED lines=281> */
.L_x_2155:
[----:B------:R-:W-:Y:S05]  /*1430*/  BSYNC B0 ;  /* 0x0000000000007941 */ /* 0x000fea0003800000 */
.L_x_2154:
        /* <DEDUP_REMOVED lines=8> */
[----:B0-----:R-:W0:Y:S08]  /*14c0*/  LDC.64 R18, c[0x0][0x248] ;  /* 0x00009200ff127b82 */ /* 0x001e300000000a00 */
[----:B------:R-:W3:Y:S01]  /*14d0*/  LDC.64 R16, c[0x0][0x240] ;  /* 0x00009000ff107b82 */ /* 0x000ee20000000a00 */
[----:B-1----:R-:W-:-:S04]  /*14e0*/  IMAD R22, R27, R20, RZ ;  /* 0x000000141b167224 */ /* 0x002fc800078e02ff */
[----:B------:R-:W-:-:S05]  /*14f0*/  IMAD R26, R22, R23, RZ ;  /* 0x00000017161a7224 */ /* 0x000fca00078e02ff */
[----:B------:R-:W-:-:S05]  /*1500*/  SHF.L.U32 R27, R26, 0x1, RZ ;  /* 0x000000011a1b7819 */ /* 0x000fca00000006ff */
[----:B0-----:R-:W-:-:S04]  /*1510*/  IMAD.WIDE R18, R27, 0x4, R18 ;  /* 0x000000041b127825 */ /* 0x001fc800078e0212 */
[----:B--2---:R-:W-:Y:S01]  /*1520*/  IMAD R27, R20, UR7, R21 ;  /* 0x00000007141b7c24 */ /* 0x004fe2000f8e0215 */
[----:B------:R-:W-:Y:S02]  /*1530*/  IADD3 R21, R22, R21, RZ ;  /* 0x0000001516157210 */ /* 0x000fe40007ffe0ff */
[----:B------:R-:W-:Y:S01]  /*1540*/  MOV R20, 0xffffffff ;  /* 0xffffffff00147802 */ /* 0x000fe20000000f00 */
[----:B------:R-:W-:-:S03]  /*1550*/  IMAD.WIDE.U32 R18, R27, 0x8, R18 ;  /* 0x000000081b127825 */ /* 0x000fc600078e0012 */
[----:B------:R-:W-:Y:S01]  /*1560*/  SEL R27, R20, 0x1, P1 ;  /* 0x00000001141b7807 */ /* 0x000fe20000800000 */
[----:B---3--:R-:W-:Y:S01]  /*1570*/  IMAD.WIDE.U32 R16, R21, 0x4, R16 ;  /* 0x0000000415107825 */ /* 0x008fe200078e0010 */
        /* <DEDUP_REMOVED lines=8> */
.L_x_2158:
[----:B-1----:R-:W2:Y:S04]  /*1600*/  LDG.E.STRONG.GPU R18, desc[UR8][R16.64] ;  /* 0x0000000810127981 */ /* 0x002ea8000c1ef900 */
[----:B--2---:R-:W-:Y:S01]  /*1610*/  CCTL.IVALL ;  /* 0x00000000ff00798f */ /* 0x004fe20002000000 */
[----:B------:R-:W-:Y:S05]  /*1620*/  YIELD ;  /* 0x0000000000007946 */ /* 0x000fea0003800000 */
[----:B------:R-:W-:-:S13]  /*1630*/  ISETP.NE.AND P1, PT, R18, R21, PT ;  /* 0x000000151200720c */ /* 0x000fda0003f25270 */
[----:B------:R-:W-:Y:S05]  /*1640*/  @P1 BRA `(.L_x_2158) ;  /* 0xfffffffc00ec1947 */ /* 0x000fea000383ffff */
.L_x_2157:
        /* <DEDUP_REMOVED lines=11> */
.L_x_2160:
[C---:B------:R-:W-:Y:S02]  /*1700*/  ISETP.EQ.OR P1, PT, R22.reuse, UR7, P3 ;  /* 0x0000000716007c0c */ /* 0x040fe40009f22670 */
[----:B------:R-:W-:-:S04]  /*1710*/  IADD3 R20, R22, 0x1, RZ ;  /* 0x0000000116147810 */ /* 0x000fc80007ffe0ff */
[----:B------:R-:W-:-:S07]  /*1720*/  ISETP.EQ.OR P2, PT, R20, UR7, P3 ;  /* 0x0000000714007c0c */ /* 0x000fce0009f42670 */
[----:B------:R-:W1:Y:S01]  /*1730*/  @!P1 LDC R18, c[0x0][0x10] ;  /* 0x00000400ff129b82 */ /* 0x000e620000000800 */
[----:B0-----:R-:W0:Y:S01]  /*1740*/  @!P1 S2R R19, SR_CTAID.Y ;  /* 0x0000000000139919 */ /* 0x001e220000002600 */
[----:B------:R-:W-:-:S06]  /*1750*/  @!P1 LOP3.LUT R21, R32, 0x1, RZ, 0xc0, !PT ;  /* 0x0000000120159812 */ /* 0x000fcc00078ec0ff */
[----:B------:R-:W2:Y:S08]  /*1760*/  @!P1 LDC.64 R16, c[0x0][0x248] ;  /* 0x00009200ff109b82 */ /* 0x000eb00000000a00 */
[----:B------:R-:W3:Y:S01]  /*1770*/  @!P2 LDC R27, c[0x0][0x10] ;  /* 0x00000400ff1bab82 */ /* 0x000ee20000000800 */
[----:B-1----:R-:W-:-:S04]  /*1780*/  @!P1 IMAD R44, R21, R18, RZ ;  /* 0x00000012152c9224 */ /* 0x002fc800078e02ff */
[----:B------:R-:W-:-:S05]  /*1790*/  @!P1 IMAD R44, R44, R23, RZ ;  /* 0x000000172c2c9224 */ /* 0x000fca00078e02ff */
[----:B------:R-:W-:Y:S01]  /*17a0*/  @!P1 SHF.L.U32 R21, R44, 0x1, RZ ;  /* 0x000000012c159819 */ /* 0x000fe200000006ff */
[----:B0-----:R-:W-:-:S04]  /*17b0*/  @!P1 IMAD R19, R18, R22, R19 ;  /* 0x0000001612139224 */ /* 0x001fc800078e0213 */
        /* <DEDUP_REMOVED lines=26> */
[----:B------:R-:W0:Y:S02]  /*1960*/  @!P4 LDC.64 R18, c[0x0][0x248] ;  /* 0x00009200ff12cb82 */ /* 0x000e240000000a00 */
[----:B0-----:R-:W-:-:S10]  /*1970*/  @!P4 IMAD.WIDE R18, R27, 0x4, R18 ;  /* 0x000000041b12c825 */ /* 0x001fd400078e0212 */
[----:B------:R-:W0:Y:S01]  /*1980*/  @!P1 S2R R27, SR_CTAID.Y ;  /* 0x00000000001b9919 */ /* 0x000e220000002600 */
[----:B------:R-:W-:Y:S02]  /*1990*/  @!P4 IMAD.WIDE.U32 R18, R21, 0x8, R18 ;  /* 0x000000081512c825 */ /* 0x000fe400078e0012 */
[----:B------:R-:W1:Y:S04]  /*19a0*/  @!P1 LDC R21, c[0x0][0x10] ;  /* 0x00000400ff159b82 */ /* 0x000e680000000800 */
[----:B------:R-:W2:Y:S01]  /*19b0*/  @!P4 LDG.E.64 R18, desc[UR8][R18.64] ;  /* 0x000000081212c981 */ /* 0x000ea2000c1e1b00 */
[----:B---3--:R-:W-:Y:S01]  /*19c0*/  @!P2 FADD.FTZ R24, R24, R16 ;  /* 0x000000101818a221 */ /* 0x008fe20000010000 */
[----:B------:R-:W-:-:S05]  /*19d0*/  @!P1 LOP3.LUT R16, R32, 0x1, RZ, 0xc0, !PT ;  /* 0x0000000120109812 */ /* 0x000fca00078ec0ff */
[-C--:B-1----:R-:W-:Y:S02]  /*19e0*/  @!P1 IMAD R16, R16, R21.reuse, RZ ;  /* 0x0000001510109224 */ /* 0x082fe400078e02ff */
[----:B0-----:R-:W-:Y:S02]  /*19f0*/  @!P1 IMAD R27, R20, R21, R27 ;  /* 0x00000015141b9224 */ /* 0x001fe400078e021b */
[----:B------:R-:W0:Y:S01]  /*1a00*/  @!P1 LDC.64 R20, c[0x0][0x248] ;  /* 0x00009200ff149b82 */ /* 0x000e220000000a00 */
        /* <DEDUP_REMOVED lines=14> */
.L_x_2159:
        /* <DEDUP_REMOVED lines=12> */
[----:B0-----:R-:W-:-:S05]  /*1bb0*/  SHF.L.U32 R19, R20, 0x1, RZ ;  /* 0x0000000114137819 */ /* 0x001fca00000006ff */
[----:B--2---:R-:W-:-:S04]  /*1bc0*/  IMAD.WIDE R16, R19, 0x4, R16 ;  /* 0x0000000413107825 */ /* 0x004fc800078e0210 */
[----:B-1----:R-:W-:-:S04]  /*1bd0*/  IMAD R19, R22, UR5, R21 ;  /* 0x0000000516137c24 */ /* 0x002fc8000f8e0215 */
[----:B------:R-:W-:-:S06]  /*1be0*/  IMAD.WIDE.U32 R16, R19, 0x8, R16 ;  /* 0x0000000813107825 */ /* 0x000fcc00078e0010 */
[----:B------:R-:W2:Y:S02]  /*1bf0*/  LDG.E.64 R16, desc[UR8][R16.64] ;  /* 0x0000000810107981 */ /* 0x000ea4000c1e1b00 */
[----:B--2---:R-:W-:Y:S01]  /*1c00*/  FADD.FTZ R24, R24, R16 ;  /* 0x0000001018187221 */ /* 0x004fe20000010000 */
[----:B------:R-:W-:-:S07]  /*1c10*/  FADD.FTZ R25, R25, R17 ;  /* 0x0000001119197221 */ /* 0x000fce0000010000 */
.L_x_2162:
[----:B------:R-:W-:Y:S05]  /*1c20*/  BSYNC B0 ;  /* 0x0000000000007941 */ /* 0x000fea0003800000 */
.L_x_2161:
        /* <DEDUP_REMOVED lines=9> */
[----:B0-----:R-:W-:Y:S01]  /*1cc0*/  @!P1 LOP3.LUT R19, R32, 0x1, RZ, 0xc0, !PT ;  /* 0x0000000120139812 */ /* 0x001fe200078ec0ff */
[----:B------:R-:W0:Y:S02]  /*1cd0*/  @!P1 S2R R27, SR_CTAID.Y ;  /* 0x00000000001b9919 */ /* 0x000e240000002600 */
[----:B------:R-:W2:Y:S01]  /*1ce0*/  @!P1 LDC R20, c[0x0][0x10] ;  /* 0x00000400ff149b82 */ /* 0x000ea20000000800 */
[-C--:B-1----:R-:W-:Y:S02]  /*1cf0*/  @!P2 IMAD R21, R21, R18.reuse, R16 ;  /* 0x000000121515a224 */ /* 0x082fe400078e0210 */
[----:B------:R-:W-:-:S05]  /*1d00*/  @!P2 IMAD R18, R17, R18, RZ ;  /* 0x000000121112a224 */ /* 0x000fca00078e02ff */
[----:B------:R-:W1:Y:S01]  /*1d10*/  @!P2 LDC.64 R16, c[0x0][0x248] ;  /* 0x00009200ff10ab82 */ /* 0x000e620000000a00 */
[-C--:B--2---:R-:W-:Y:S02]  /*1d20*/  @!P1 IMAD R44, R19, R20.reuse, RZ ;  /* 0x00000014132c9224 */ /* 0x084fe400078e02ff */
[-C--:B------:R-:W-:Y:S02]  /*1d30*/  @!P2 IMAD R26, R18, R23.reuse, RZ ;  /* 0x00000017121aa224 */ /* 0x080fe400078e02ff */
[----:B------:R-:W-:Y:S02]  /*1d40*/  @!P1 IMAD R23, R44, R23, RZ ;  /* 0x000000172c179224 */ /* 0x000fe400078e02ff */
[----:B0-----:R-:W-:Y:S01]  /*1d50*/  @!P1 IMAD R27, R22, R20, R27 ;  /* 0x00000014161b9224 */ /* 0x001fe200078e021b */
[----:B------:R-:W0:Y:S01]  /*1d60*/  @!P1 LDC.64 R18, c[0x0][0x248] ;  /* 0x00009200ff129b82 */ /* 0x000e220000000a00 */
[----:B------:R-:W-:Y:S02]  /*1d70*/  @!P2 SHF.L.U32 R45, R26, 0x1, RZ ;  /* 0x000000011a2da819 */ /* 0x000fe400000006ff */
[----:B------:R-:W-:-:S03]  /*1d80*/  @!P1 SHF.L.U32 R23, R23, 0x1, RZ ;  /* 0x0000000117179819 */ /* 0x000fc600000006ff */
[----:B-1----:R-:W-:-:S04]  /*1d90*/  @!P2 IMAD.WIDE R16, R45, 0x4, R16 ;  /* 0x000000042d10a825 */ /* 0x002fc800078e0210 */
        /* <DEDUP_REMOVED lines=9> */
.L_x_2156:
[----:B------:R-:W-:Y:S01]  /*1e30*/  ULDC.64 UR12, c[0x0][0x218] ;  /* 0x00008600000c7ab9 */ /* 0x000fe20000000a00 */
[----:B------:R-:W-:Y:S01]  /*1e40*/  LOP3.LUT P1, RZ, R30, UR7, RZ, 0xfc, !PT ;  /* 0x000000071eff7c12 */ /* 0x000fe2000f82fcff */
[----:B------:R-:W2:Y:S01]  /*1e50*/  S2UR UR6, SR_CgaCtaId ;  /* 0x00000000000679c3 */ /* 0x000ea20000008800 */
[----:B------:R-:W-:Y:S01]  /*1e60*/  ISETP.EQ.U32.AND P2, PT, RZ, UR12, PT ;  /* 0x0000000cff007c0c */ /* 0x000fe2000bf42070 */
[----:B------:R-:W-:Y:S01]  /*1e70*/  UMOV UR5, 0x400 ;  /* 0x0000040000057882 */ /* 0x000fe20000000000 */
[----:B-1----:R-:W-:Y:S01]  /*1e80*/  IADD3 R17, R39, R0, RZ ;  /* 0x0000000027117210 */ /* 0x002fe20007ffe0ff */
[----:B------:R-:W-:Y:S01]  /*1e90*/  ULDC.64 UR14, c[0x0][0x278] ;  /* 0x00009e00000e7ab9 */ /* 0x000fe20000000a00 */
[----:B------:R-:W-:-:S03]  /*1ea0*/  ISETP.EQ.OR.EX P1, PT, RZ, UR13, P1, P2 ;  /* 0x0000000dff007c0c */ /* 0x000fc60008f22720 */
        /* <DEDUP_REMOVED lines=13> */
[----:B------:R-:W2:Y:S04]  /*1f80*/  LDG.E.U16 R0, desc[UR8][R44.64] ;  /* 0x000000082c007981 */ /* 0x000ea8000c1e1500 */
[----:B------:R-:W3:Y:S04]  /*1f90*/  LDG.E.U16 R18, desc[UR8][R44.64+0x2] ;  /* 0x000002082c127981 */ /* 0x000ee8000c1e1500 */
[----:B0-----:R-:W4:Y:S04]  /*1fa0*/  LDG.E.U16 R19, desc[UR8][R26.64] ;  /* 0x000000081a137981 */ /* 0x001f28000c1e1500 */
[----:B-1----:R0:W5:Y:S01]  /*1fb0*/  LDG.E.U16 R20, desc[UR8][R26.64+0x2] ;  /* 0x000002081a147981 */ /* 0x002162000c1e1500 */
        /* <DEDUP_REMOVED lines=14> */
[C---:B------:R-:W-:Y:S01]  /*20a0*/  FADD.FTZ R6, -R16.reuse, R6 ;  /* 0x0000000610067221 */ /* 0x040fe20000010100 */
[----:B------:R-:W-:Y:S01]  /*20b0*/  FSETP.GTU.FTZ.AND P1, PT, R17, RZ, PT ;  /* 0x000000ff1100720b */ /* 0x000fe20003f3c000 */
[C---:B------:R-:W-:Y:S01]  /*20c0*/  FADD.FTZ R8, -R16.reuse, R8 ;  /* 0x0000000810087221 */ /* 0x040fe20000010100 */
[C---:B------:R-:W-:Y:S01]  /*20d0*/  FADD.FTZ R9, -R16.reuse, R9 ;  /* 0x0000000910097221 */ /* 0x040fe20000010100 */
[C---:B------:R-:W-:Y:S01]  /*20e0*/  FADD.FTZ R3, -R16.reuse, R10 ;  /* 0x0000000a10037221 */ /* 0x040fe20000010100 */
[C---:B------:R-:W-:Y:S01]  /*20f0*/  FADD.FTZ R5, -R16.reuse, R11 ;  /* 0x0000000b10057221 */ /* 0x040fe20000010100 */
[----:B------:R-:W-:-:S08]  /*2100*/  FADD.FTZ R7, -R16, R12 ;  /* 0x0000000c10077221 */ /* 0x000fd00000010100 */
[----:B------:R-:W0:Y:S02]  /*2110*/  @P1 LDC R22, c[0x0][0x238] ;  /* 0x00008e00ff161b82 */ /* 0x000e240000000800 */
[----:B0-----:R-:W-:Y:S01]  /*2120*/  @P1 FADD.FTZ R21, R17, R22 ;  /* 0x0000001611151221 */ /* 0x001fe20000010000 */
[----:B------:R-:W-:Y:S01]  /*2130*/  MOV R17, 0x3f800000 ;  /* 0x3f80000000117802 */ /* 0x000fe20000000f00 */
[----:B------:R-:W-:-:S05]  /*2140*/  FADD.FTZ R22, -R16, R29 ;  /* 0x0000001d10167221 */ /* 0x000fca0000010100 */
[----:B------:R0:W1:Y:S01]  /*2150*/  @P1 MUFU.RSQ R17, R21 ;  /* 0x0000001500111308 */ /* 0x0000620000001400 */
[----:B------:R-:W-:-:S04]  /*2160*/  ISETP.GE.U32.AND P1, PT, R36, UR14, PT ;  /* 0x0000000e24007c0c */ /* 0x000fc8000bf26070 */
[----:B------:R-:W-:Y:S01]  /*2170*/  ISETP.GE.AND.EX P1, PT, R33, UR15, PT, P1 ;  /* 0x0000000f21007c0c */ /* 0x000fe2000bf26310 */
[----:B0-----:R-:W-:-:S03]  /*2180*/  FADD.FTZ R21, -R16, R13 ;  /* 0x0000000d10157221 */ /* 0x001fc60000010100 */
[----:B------:R-:W-:Y:S01]  /*2190*/  ISETP.GT.U32.OR P1, PT, R30, 0x27f, P1 ;  /* 0x0000027f1e00780c */ /* 0x000fe20000f24470 */
[-C--:B-1----:R-:W-:Y:S01]  /*21a0*/  FMUL.FTZ R22, R22, R17.reuse ;  /* 0x0000001116167220 */ /* 0x082fe20000410000 */
[----:B------:R-:W-:Y:S01]  /*21b0*/  FMUL.FTZ R28, R28, R17 ;  /* 0x000000111c1c7220 */ /* 0x000fe20000410000 */
[----:B--2---:R-:W-:Y:S02]  /*21c0*/  SHF.L.U32 R0, R0, 0x10, RZ ;  /* 0x0000001000007819 */ /* 0x004fe400000006ff */
[----:B---3--:R-:W-:Y:S02]  /*21d0*/  SHF.L.U32 R18, R18, 0x10, RZ ;  /* 0x0000001012127819 */ /* 0x008fe400000006ff */
[----:B----4-:R-:W-:Y:S02]  /*21e0*/  SHF.L.U32 R19, R19, 0x10, RZ ;  /* 0x0000001013137819 */ /* 0x010fe400000006ff */
[----:B-----5:R-:W-:Y:S01]  /*21f0*/  SHF.L.U32 R23, R20, 0x10, RZ ;  /* 0x0000001014177819 */ /* 0x020fe200000006ff */
[C---:B------:R-:W-:Y:S01]  /*2200*/  FADD.FTZ R20, -R16.reuse, R14 ;  /* 0x0000000e10147221 */ /* 0x040fe20000010100 */
[----:B------:R-:W-:Y:S01]  /*2210*/  FADD.FTZ R16, -R16, R15 ;  /* 0x0000000f10107221 */ /* 0x000fe20000010100 */
[----:B------:R-:W-:-:S02]  /*2220*/  FFMA.FTZ R10, R0, R28, R19 ;  /* 0x0000001c000a7223 */ /* 0x000fc40000010013 */
        /* <DEDUP_REMOVED lines=12> */
.L_x_2163:
        /* <DEDUP_REMOVED lines=13> */
.L_x_2165:
[----:B------:R-:W-:Y:S05]  /*23c0*/  BSYNC B0 ;  /* 0x0000000000007941 */ /* 0x000fea0003800000 */
.L_x_2164:
[-C--:B------:R-:W-:Y:S01]  /*23d0*/  FMUL.FTZ R2, R2, R17.reuse ;  /* 0x0000001102027220 */ /* 0x080fe20000410000 */
[-C--:B------:R-:W-:Y:S01]  /*23e0*/  FMUL.FTZ R24, R24, R17.reuse ;  /* 0x0000001118187220 */ /* 0x080fe20000410000 */
[-C--:B------:R-:W-:Y:S01]  /*23f0*/  FMUL.FTZ R4, R4, R17.reuse ;  /* 0x0000001104047220 */ /* 0x080fe20000410000 */
[----:B------:R-:W-:Y:S01]  /*2400*/  FMUL.FTZ R26, R26, R17 ;  /* 0x000000111a1a7220 */ /* 0x000fe20000410000 */
        /* <DEDUP_REMOVED lines=13> */
.L_x_2166:
        /* <DEDUP_REMOVED lines=13> */
.L_x_2168:
[----:B------:R-:W-:Y:S05]  /*25b0*/  BSYNC B0 ;  /* 0x0000000000007941 */ /* 0x000fea0003800000 */
.L_x_2167:
        /* <DEDUP_REMOVED lines=13> */
.L_x_2169:
        /* <DEDUP_REMOVED lines=13> */
.L_x_2171:
[----:B------:R-:W-:Y:S05]  /*2760*/  BSYNC B0 ;  /* 0x0000000000007941 */ /* 0x000fea0003800000 */
.L_x_2170:
[C---:B------:R-:W-:Y:S01]  /*2770*/  IADD3 R22, R37.reuse, 0xc0, RZ ;  /* 0x000000c025167810 */ /* 0x040fe20007ffe0ff */
[-C--:B------:R-:W-:Y:S01]  /*2780*/  FMUL.FTZ R6, R6, R17.reuse ;  /* 0x0000001106067220 */ /* 0x080fe20000410000 */
[C---:B0-----:R-:W-:Y:S01]  /*2790*/  IADD3 R15, R37.reuse, 0x100, RZ ;  /* 0x00000100250f7810 */ /* 0x041fe20007ffe0ff */
[-C--:B------:R-:W-:Y:S01]  /*27a0*/  FMUL.FTZ R44, R44, R17.reuse ;  /* 0x000000112c2c7220 */ /* 0x080fe20000410000 */
[----:B------:R-:W-:Y:S01]  /*27b0*/  IADD3 R13, R37, 0x140, RZ ;  /* 0x00000140250d7810 */ /* 0x000fe20007ffe0ff */
[-C--:B------:R-:W-:Y:S01]  /*27c0*/  FMUL.FTZ R25, R3, R17.reuse ;  /* 0x0000001103197220 */ /* 0x080fe20000410000 */
[----:B------:R-:W-:Y:S01]  /*27d0*/  IADD3 R12, R37, 0x180, RZ ;  /* 0x00000180250c7810 */ /* 0x000fe20007ffe0ff */
[-C--:B------:R-:W-:Y:S01]  /*27e0*/  FMUL.FTZ R3, R7, R17.reuse ;  /* 0x0000001107037220 */ /* 0x080fe20000410000 */
[----:B------:R-:W-:Y:S01]  /*27f0*/  IADD3 R11, R37, 0x1c0, RZ ;  /* 0x000001c0250b7810 */ /* 0x000fe20007ffe0ff */
[-C--:B------:R-:W-:Y:S01]  /*2800*/  FMUL.FTZ R27, R8, R17.reuse ;  /* 0x00000011081b7220 */ /* 0x080fe20000410000 */
[----:B------:R-:W-:Y:S01]  /*2810*/  ISETP.GE.U32.AND P5, PT, R22, UR14, PT ;  /* 0x0000000e16007c0c */ /* 0x000fe2000bfa6070 */
        /* <DEDUP_REMOVED lines=8> */
[----:B------:R-:W-:Y:S01]  /*28a0*/  FMUL.FTZ R16, R16, R17 ;  /* 0x0000001110107220 */ /* 0x000fe20000410000 */
[----:B------:R-:W-:Y:S01]  /*28b0*/  SHF.R.S32.HI R24, RZ, 0x1f, R22 ;  /* 0x0000001fff187819 */ /* 0x000fe20000011416 */
[----:B------:R-:W-:Y:S01]  /*28c0*/  FFMA.FTZ R6, R0, R6, R19 ;  /* 0x0000000600067223 */ /* 0x000fe20000010013 */
        /* <DEDUP_REMOVED lines=26> */
.L_x_2172:
        /* <DEDUP_REMOVED lines=13> */
.L_x_2174:
[----:B------:R-:W-:Y:S05]  /*2b40*/  BSYNC B0 ;  /* 0x0000000000007941 */ /* 0x000fea0003800000 */
.L_x_2173:
        /* <DEDUP_REMOVED lines=13> */
.L_x_2175:
        /* <DEDUP_REMOVED lines=13> */
.L_x_2177:
[----:B------:R-:W-:Y:S05]  /*2cf0*/  BSYNC B0 ;  /* 0x0000000000007941 */ /* 0x000fea0003800000 */
.L_x_2176:
        /* <DEDUP_REMOVED lines=13> */
.L_x_2178:
        /* <DEDUP_REMOVED lines=13> */
.L_x_2180:
[----:B------:R-:W-:Y:S05]  /*2ea0*/  BSYNC B0 ;  /* 0x0000000000007941 */ /* 0x000fea0003800000 */
.L_x_2179:
        /* <DEDUP_REMOVED lines=13> */
.L_x_2181:
        /* <DEDUP_REMOVED lines=13> */
.L_x_2183:
[----:B------:R-:W-:Y:S05]  /*3050*/  BSYNC B0 ;  /* 0x0000000000007941 */ /* 0x000fea0003800000 */
.L_x_2182:
        /* <DEDUP_REMOVED lines=13> */
.L_x_2184:
        /* <DEDUP_REMOVED lines=12> */
.L_x_2186:
[----:B------:R-:W-:Y:S05]  /*31f0*/  BSYNC B0 ;  /* 0x0000000000007941 */ /* 0x000fea0003800000 */
.L_x_2185:
[----:B-1----:R-:W1:Y:S01]  /*3200*/  LDC R3, c[0x0][0x10] ;  /* 0x00000400ff037b82 */ /* 0x002e620000000800 */
[----:B------:R-:W-:Y:S02]  /*3210*/  IADD3 R32, R32, 0x1, RZ ;  /* 0x0000000120207810 */ /* 0x000fe40007ffe0ff */
[----:B-1----:R-:W-:-:S04]  /*3220*/  IADD3 R38, R3, R38, RZ ;  /* 0x0000002603267210 */ /* 0x002fc80007ffe0ff */
[----:B------:R-:W-:-:S13]  /*3230*/  ISETP.GE.AND P1, PT, R38, UR4, PT ;  /* 0x0000000426007c0c */ /* 0x000fda000bf26270 */
[----:B------:R-:W-:Y:S05]  /*3240*/  @!P1 BRA `(.L_x_2187) ;  /* 0xffffffcc00d09947 */ /* 0x000fea000383ffff */
[----:B------:R-:W-:Y:S05]  /*3250*/  EXIT ;  /* 0x000000000000794d */ /* 0x000fea0003800000 */
.L_x_2188:
        /* <DEDUP_REMOVED lines=10> */
.L_x_2346:


//--------------------- .text._Z35group_norm_nhwc_fwd_one_pass_kernelI11Fp32IOFp16WLi64ELi20ELi640EEv26Group_norm_nhwc_fwd_params --------------------------
	.section	.text._Z35group_norm_nhwc_fwd_one_pass_kernelI11Fp32IOFp16WLi64ELi20ELi640EEv26Group_norm_nhwc_fwd_params,"ax",@progbits
	.align	128
        .global         _Z35group_norm_nhwc_fwd_one_pass_kernelI11Fp32IOFp16WLi64ELi20ELi640EEv26Group_norm_nhwc_fwd_params
        .type           _Z35group_norm_nhwc_fwd_one_pass_kernelI11Fp32IOFp16WLi64ELi20ELi640EEv26Group_norm_nhwc_fwd_params,@function
        .size           _Z35group_norm_nhwc_fwd_one_pass_kernelI11Fp32IOFp16WLi64ELi20ELi640EEv26Group_norm_nhwc_fwd_params,(.L_x_2347 - _Z35group_norm_nhwc_fwd_one_pass_kernelI11Fp32IOFp16WLi64ELi20ELi640EEv26Group_norm_nhwc_fwd_params)
        .other          _Z35group_norm_nhwc_fwd_one_pass_kernelI11Fp32IOFp16WLi64ELi20ELi640EEv26Group_norm_nhwc_fwd_params,@"STO_CUDA_ENTRY STV_DEFAULT"
_Z35group_norm_nhwc_fwd_one_pass_kernelI11Fp32IOFp16WLi64ELi20ELi640EEv26Group_norm_nhwc_fwd_params:
.text._Z35group_norm_nhwc_fwd_one_pass_kernelI11Fp32IOFp16WLi64ELi20ELi640EEv26Group_norm_nhwc_fwd_params:
        /* <DEDUP_REMOVED lines=31> */
.L_x_2201:
        /* <DEDUP_REMOVED lines=139> */
.L_x_2190:
[----:B------:R-:W-:Y:S05]  /*0aa0*/  BSYNC B0 ;  /* 0x0000000000007941 */ /* 0x000fea0003800000 */
.L_x_2189:
        /* <DEDUP_REMOVED lines=28> */
.L_x_2193:
[----:B-1----:R-:W2:Y:S04]  /*0c70*/  LDG.E.STRONG.GPU R10, desc[UR8][R8.64] ;  /* 0x00000008080a7981 */ /* 0x002ea8000c1ef900 */
[----:B--2---:R-:W-:Y:S01]  /*0c80*/  CCTL.IVALL ;  /* 0x00000000ff00798f */ /* 0x004fe20002000000 */
[----:B------:R-:W-:Y:S05]  /*0c90*/  YIELD ;  /* 0x0000000000007946 */ /* 0x000fea0003800000 */
[----:B------:R-:W-:-:S13]  /*0ca0*/  ISETP.NE.AND P1, PT, R10, R13, PT ;  /* 0x0000000d0a00720c */ /* 0x000fda0003f25270 */
[----:B------:R-:W-:Y:S05]  /*0cb0*/  @P1 BRA `(.L_x_2193) ;  /* 0xfffffffc00ec1947 */ /* 0x000fea000383ffff */
.L_x_2192:
        /* <DEDUP_REMOVED lines=11> */
.L_x_2195:
        /* <DEDUP_REMOVED lines=63> */
.L_x_2194:
        /* <DEDUP_REMOVED lines=19> */
.L_x_2197:
[----:B------:R-:W-:Y:S05]  /*1290*/  BSYNC B0 ;  /* 0x0000000000007941 */ /* 0x000fea0003800000 */
.L_x_2196:
        /* <DEDUP_REMOVED lines=32> */
.L_x_2191:
        /* <DEDUP_REMOVED lines=38> */
[----:B--2---:R-:W-:Y:S02]  /*1700*/  HADD2.F32 R2, -RZ, R2.H0_H0 ;  /* 0x20000002ff027230 */ /* 0x004fe40000004100 */
[----:B---3--:R-:W-:Y:S02]  /*1710*/  HADD2.F32 R8, -RZ, R19.H0_H0 ;  /* 0x20000013ff087230 */ /* 0x008fe40000004100 */
[----:B----4-:R-:W-:Y:S02]  /*1720*/  HADD2.F32 R11, -RZ, R18.H0_H0 ;  /* 0x20000012ff0b7230 */ /* 0x010fe40000004100 */
[----:B-----5:R-:W-:-:S03]  /*1730*/  HADD2.F32 R13, -RZ, R24.H0_H0 ;  /* 0x20000018ff0d7230 */ /* 0x020fc60000004100 */
        /* <DEDUP_REMOVED lines=13> */
.L_x_2198:
        /* <DEDUP_REMOVED lines=13> */
.L_x_2200:
[----:B------:R-:W-:Y:S05]  /*18e0*/  BSYNC B0 ;  /* 0x0000000000007941 */ /* 0x000fea0003800000 */
.L_x_2199:
[----:B------:R-:W1:Y:S01]  /*18f0*/  LDC R2, c[0x0][0x10] ;  /* 0x00000400ff027b82 */ /* 0x000e620000000800 */
[----:B------:R-:W-:Y:S02]  /*1900*/  IADD3 R6, R6, 0x1, RZ ;  /* 0x0000000106067810 */ /* 0x000fe40007ffe0ff */
[----:B-1----:R-:W-:-:S04]  /*1910*/  IADD3 R21, R2, R21, RZ ;  /* 0x0000001502157210 */ /* 0x002fc80007ffe0ff */
[----:B------:R-:W-:-:S13]  /*1920*/  ISETP.GE.AND P1, PT, R21, UR4, PT ;  /* 0x0000000415007c0c */ /* 0x000fda000bf26270 */
[----:B------:R-:W-:Y:S05]  /*1930*/  @!P1 BRA `(.L_x_2201) ;  /* 0xffffffe8002c9947 */ /* 0x000fea000383ffff */
[----:B------:R-:W-:Y:S05]  /*1940*/  EXIT ;  /* 0x000000000000794d */ /* 0x000fea0003800000 */
.L_x_2202:
        /* <DEDUP_REMOVED lines=11> */
.L_x_2347:


//--------------------- .text._Z35group_norm_nhwc_fwd_one_pass_kernelI11Fp32IOFp16WLi128ELi20ELi640EEv26Group_norm_nhwc_fwd_params --------------------------
	.section	.text._Z35group_norm_nhwc_fwd_one_pass_kernelI11Fp32IOFp16WLi128ELi20ELi640EEv26Group_norm_nhwc_fwd_params,"ax",@progbits
	.align	128
        .global         _Z35group_norm_nhwc_fwd_one_pass_kernelI11Fp32IOFp16WLi128ELi20ELi640EEv26Group_norm_nhwc_fwd_params
        .type           _Z35group_norm_nhwc_fwd_one_pass_kernelI11Fp32IOFp16WLi128ELi20ELi640EEv26Group_norm_nhwc_fwd_params,@function
        .size           _Z35group_norm_nhwc_fwd_one_pass_kernelI11Fp32IOFp16WLi128ELi20ELi640EEv26Group_norm_nhwc_fwd_params,(.L_x_2348 - _Z35group_norm_nhwc_fwd_one_pass_kernelI11Fp32IOFp16WLi128ELi20ELi640EEv26Group_norm_nhwc_fwd_params)
        .other          _Z35group_norm_nhwc_fwd_one_pass_kernelI11Fp32IOFp16WLi128ELi20ELi640EEv26Group_norm_nhwc_fwd_params,@"STO_CUDA_ENTRY STV_DEFAULT"
_Z35group_norm_nhwc_fwd_one_pass_kernelI11Fp32IOFp16WLi128ELi20ELi640EEv26Group_norm_nhwc_fwd_params:
.text._Z35group_norm_nhwc_fwd_one_pass_kernelI11Fp32IOFp16WLi128ELi20ELi640EEv26Group_norm_nhwc_fwd_params:
        /* <DEDUP_REMOVED lines=28> */
.L_x_2218:
        /* <DEDUP_REMOVED lines=166> */
.L_x_2204:
[----:B------:R-:W-:Y:S05]  /*0c20*/  BSYNC B0 ;  /* 0x0000000000007941 */ /* 0x000fea0003800000 */
.L_x_2203:
        /* <DEDUP_REMOVED lines=28> */
.L_x_2207:
[----:B-1----:R-:W2:Y:S04]  /*0df0*/  LDG.E.STRONG.GPU R10, desc[UR8][R8.64] ;  /* 0x00000008080a7981 */ /* 0x002ea8000c1ef900 */
[----:B--2---:R-:W-:Y:S01]  /*0e00*/  CCTL.IVALL ;  /* 0x00000000ff00798f */ /* 0x004fe20002000000 */
[----:B------:R-:W-:Y:S05]  /*0e10*/  YIELD ;  /* 0x0000000000007946 */ /* 0x000fea0003800000 */
[----:B------:R-:W-:-:S13]  /*0e20*/  ISETP.NE.AND P1, PT, R10, R13, PT ;  /* 0x0000000d0a00720c */ /* 0x000fda0003f25270 */
[----:B------:R-:W-:Y:S05]  /*0e30*/  @P1 BRA `(.L_x_2207) ;  /* 0xfffffffc00ec1947 */ /* 0x000fea000383ffff */
.L_x_2206:
        /* <DEDUP_REMOVED lines=11> */
.L_x_2209:
        /* <DEDUP_REMOVED lines=63> */
.L_x_2208:
        /* <DEDUP_REMOVED lines=19> */
.L_x_2211:
[----:B------:R-:W-:Y:S05]  /*1410*/  BSYNC B0 ;  /* 0x0000000000007941 */ /* 0x000fea0003800000 */
.L_x_2210:
        /* <DEDUP_REMOVED lines=33> */
.L_x_2205:
        /* <DEDUP_REMOVED lines=46> */
[----:B--2---:R-:W-:Y:S02]  /*1910*/  HADD2.F32 R2, -RZ, R0.H0_H0 ;  /* 0x20000000ff027230 */ /* 0x004fe40000004100 */
[----:B---3--:R-:W-:Y:S02]  /*1920*/  HADD2.F32 R18, -RZ, R18.H0_H0 ;  /* 0x20000012ff127230 */ /* 0x008fe40000004100 */
[----:B----4-:R-:W-:-:S02]  /*1930*/  HADD2.F32 R3, -RZ, R19.H0_H0 ;  /* 0x20000013ff037230 */ /* 0x010fc40000004100 */
[----:B------:R-:W-:Y:S02]  /*1940*/  HADD2.F32 R0, -RZ, R25.H0_H0 ;  /* 0x20000019ff007230 */ /* 0x000fe40000004100 */
[C-C-:B------:R-:W-:Y:S01]  /*1950*/  FFMA.FTZ R4, R2.reuse, R9, R18.reuse ;  /* 0x0000000902047223 */ /* 0x140fe20000010012 */
        /* <DEDUP_REMOVED lines=13> */
.L_x_2212:
        /* <DEDUP_REMOVED lines=14> */
.L_x_2214:
[----:B------:R-:W-:Y:S05]  /*1b10*/  BSYNC B0 ;  /* 0x0000000000007941 */ /* 0x000fea0003800000 */
.L_x_2213:
        /* <DEDUP_REMOVED lines=13> */
.L_x_2215:
        /* <DEDUP_REMOVED lines=17> */
.L_x_2217:
[----:B------:R-:W-:Y:S05]  /*1d00*/  BSYNC B0 ;  /* 0x0000000000007941 */ /* 0x000fea0003800000 */
.L_x_2216:
[----:B-1----:R-:W1:Y:S01]  /*1d10*/  LDC R3, c[0x0][0x10] ;  /* 0x00000400ff037b82 */ /* 0x002e620000000800 */
[----:B------:R-:W-:Y:S02]  /*1d20*/  IADD3 R7, R7, 0x1, RZ ;  /* 0x0000000107077810 */ /* 0x000fe40007ffe0ff */
[----:B-1----:R-:W-:-:S04]  /*1d30*/  IADD3 R24, R3, R24, RZ ;  /* 0x0000001803187210 */ /* 0x002fc80007ffe0ff */
[----:B------:R-:W-:-:S13]  /*1d40*/  ISETP.GE.AND P1, PT, R24, UR4, PT ;  /* 0x0000000418007c0c */ /* 0x000fda000bf26270 */
[----:B------:R-:W-:Y:S05]  /*1d50*/  @!P1 BRA `(.L_x_2218) ;  /* 0xffffffe400189947 */ /* 0x000fea000383ffff */
[----:B------:R-:W-:Y:S05]  /*1d60*/  EXIT ;  /* 0x000000000000794d */ /* 0x000fea0003800000 */
.L_x_2219:
        /* <DEDUP_REMOVED lines=9> */
.L_x_2348:


//--------------------- .text._Z35group_norm_nhwc_fwd_one_pass_kernelI11Fp32IOFp16WLi256ELi20ELi640EEv26Group_norm_nhwc_fwd_params --------------------------
	.section	.text._Z35group_norm_nhwc_fwd_one_pass_kernelI11Fp32IOFp16WLi256ELi20ELi640EEv26Group_norm_nhwc_fwd_params,"ax",@progbits
	.align	128
        .global         _Z35group_norm_nhwc_fwd_one_pass_kernelI11Fp32IOFp16WLi256ELi20ELi640EEv26Group_norm_nhwc_fwd_params
        .type           _Z35group_norm_nhwc_fwd_one_pass_kernelI11Fp32IOFp16WLi256ELi20ELi640EEv26Group_norm_nhwc_fwd_params,@function
        .size           _Z35group_norm_nhwc_fwd_one_pass_kernelI11Fp32IOFp16WLi256ELi20ELi640EEv26Group_norm_nhwc_fwd_params,(.L_x_2349 - _Z35group_norm_nhwc_fwd_one_pass_kernelI11Fp32IOFp16WLi256ELi20ELi640EEv26Group_norm_nhwc_fwd_params)
        .other          _Z35group_norm_nhwc_fwd_one_pass_kernelI11Fp32IOFp16WLi256ELi20ELi640EEv26Group_norm_nhwc_fwd_params,@"STO_CUDA_ENTRY STV_DEFAULT"
_Z35group_norm_nhwc_fwd_one_pass_kernelI11Fp32IOFp16WLi256ELi20ELi640EEv26Group_norm_nhwc_fwd_params:
.text._Z35group_norm_nhwc_fwd_one_pass_kernelI11Fp32IOFp16WLi256ELi20ELi640EEv26Group_norm_nhwc_fwd_params:
        /* <DEDUP_REMOVED lines=34> */
.L_x_2241:
        /* <DEDUP_REMOVED lines=202> */
.L_x_2221:
[----:B------:R-:W-:Y:S05]  /*0ec0*/  BSYNC B0 ;  /* 0x0000000000007941 */ /* 0x000fea0003800000 */
.L_x_2220:
        /* <DEDUP_REMOVED lines=28> */
.L_x_2224:
[----:B-1----:R-:W2:Y:S04]  /*1090*/  LDG.E.STRONG.GPU R18, desc[UR8][R16.64] ;  /* 0x0000000810127981 */ /* 0x002ea8000c1ef900 */
[----:B--2---:R-:W-:Y:S01]  /*10a0*/  CCTL.IVALL ;  /* 0x00000000ff00798f */ /* 0x004fe20002000000 */
[----:B------:R-:W-:Y:S05]  /*10b0*/  YIELD ;  /* 0x0000000000007946 */ /* 0x000fea0003800000 */
[----:B------:R-:W-:-:S13]  /*10c0*/  ISETP.NE.AND P1, PT, R18, R21, PT ;  /* 0x000000151200720c */ /* 0x000fda0003f25270 */
[----:B------:R-:W-:Y:S05]  /*10d0*/  @P1 BRA `(.L_x_2224) ;  /* 0xfffffffc00ec1947 */ /* 0x000fea000383ffff */
.L_x_2223:
        /* <DEDUP_REMOVED lines=11> */
.L_x_2226:
        /* <DEDUP_REMOVED lines=63> */
.L_x_2225:
        /* <DEDUP_REMOVED lines=19> */
.L_x_2228:
[----:B------:R-:W-:Y:S05]  /*16b0*/  BSYNC B0 ;  /* 0x0000000000007941 */ /* 0x000fea0003800000 */
.L_x_2227:
        /* <DEDUP_REMOVED lines=32> */
.L_x_2222:
        /* <DEDUP_REMOVED lines=60> */
[----:B--2---:R-:W-:Y:S02]  /*1c80*/  HADD2.F32 R0, -RZ, R0.H0_H0 ;  /* 0x20000000ff007230 */ /* 0x004fe40000004100 */
[----:B----4-:R-:W-:-:S02]  /*1c90*/  HADD2.F32 R6, -RZ, R29.H0_H0 ;  /* 0x2000001dff067230 */ /* 0x010fc40000004100 */
        /* <DEDUP_REMOVED lines=15> */
.L_x_2229:
        /* <DEDUP_REMOVED lines=13> */
.L_x_2231:
[----:B------:R-:W-:Y:S05]  /*1e60*/  BSYNC B0 ;  /* 0x0000000000007941 */ /* 0x000fea0003800000 */
.L_x_2230:
        /* <DEDUP_REMOVED lines=13> */
.L_x_2232:
        /* <DEDUP_REMOVED lines=13> */
.L_x_2234:
[----:B------:R-:W-:Y:S05]  /*2010*/  BSYNC B0 ;  /* 0x0000000000007941 */ /* 0x000fea0003800000 */
.L_x_2233:
        /* <DEDUP_REMOVED lines=13> */
.L_x_2235:
        /* <DEDUP_REMOVED lines=13> */
.L_x_2237:
[----:B------:R-:W-:Y:S05]  /*21c0*/  BSYNC B0 ;  /* 0x0000000000007941 */ /* 0x000fea0003800000 */
.L_x_2236:
        /* <DEDUP_REMOVED lines=13> */
.L_x_2238:
        /* <DEDUP_REMOVED lines=12> */
.L_x_2240:
[----:B------:R-:W-:Y:S05]  /*2360*/  BSYNC B0 ;  /* 0x0000000000007941 */ /* 0x000fea0003800000 */
.L_x_2239:
[----:B------:R-:W2:Y:S01]  /*2370*/  LDC R3, c[0x0][0x10] ;  /* 0x00000400ff037b82 */ /* 0x000ea20000000800 */
[----:B------:R-:W-:Y:S02]  /*2380*/  IADD3 R14, R14, 0x1, RZ ;  /* 0x000000010e0e7810 */ /* 0x000fe40007ffe0ff */
[----:B--2---:R-:W-:-:S04]  /*2390*/  IADD3 R38, R3, R38, RZ ;  /* 0x0000002603267210 */ /* 0x004fc80007ffe0ff */
[----:B------:R-:W-:-:S13]  /*23a0*/  ISETP.GE.AND P1, PT, R38, UR4, PT ;  /* 0x0000000426007c0c */ /* 0x000fda000bf26270 */
[----:B------:R-:W-:Y:S05]  /*23b0*/  @!P1 BRA `(.L_x_2241) ;  /* 0xffffffdc00989947 */ /* 0x000fea000383ffff */
[----:B------:R-:W-:Y:S05]  /*23c0*/  EXIT ;  /* 0x000000000000794d */ /* 0x000fea0003800000 */
.L_x_2242:
        /* <DEDUP_REMOVED lines=11> */
.L_x_2349:


//--------------------- .text._Z35group_norm_nhwc_fwd_one_pass_kernelI11Fp32IOFp16WLi512ELi20ELi640EEv26Group_norm_nhwc_fwd_params --------------------------
	.section	.text._Z35group_norm_nhwc_fwd_one_pass_kernelI11Fp32IOFp16WLi512ELi20ELi640EEv26Group_norm_nhwc_fwd_params,"ax",@progbits
	.align	128
        .global         _Z35group_norm_nhwc_fwd_one_pass_kernelI11Fp32IOFp16WLi512ELi20ELi640EEv26Group_norm_nhwc_fwd_params
        .type           _Z35group_norm_nhwc_fwd_one_pass_kernelI11Fp32IOFp16WLi512ELi20ELi640EEv26Group_norm_nhwc_fwd_params,@function
        .size           _Z35group_norm_nhwc_fwd_one_pass_kernelI11Fp32IOFp16WLi512ELi20ELi640EEv26Group_norm_nhwc_fwd_params,(.L_x_2350 - _Z35group_norm_nhwc_fwd_one_pass_kernelI11Fp32IOFp16WLi512ELi20ELi640EEv26Group_norm_nhwc_fwd_params)
        .other          _Z35group_norm_nhwc_fwd_one_pass_kernelI11Fp32IOFp16WLi512ELi20ELi640EEv26Group_norm_nhwc_fwd_params,@"STO_CUDA_ENTRY STV_DEFAULT"
_Z35group_norm_nhwc_fwd_one_pass_kernelI11Fp32IOFp16WLi512ELi20ELi640EEv26Group_norm_nhwc_fwd_params:
.text._Z35group_norm_nhwc_fwd_one_pass_kernelI11Fp32IOFp16WLi512ELi20ELi640EEv26Group_norm_nhwc_fwd_params:
        /* <DEDUP_REMOVED lines=25> */
.L_x_2276:
        /* <DEDUP_REMOVED lines=298> */
.L_x_2244:
[----:B------:R-:W-:Y:S05]  /*1430*/  BSYNC B0 ;  /* 0x0000000000007941 */ /* 0x000fea0003800000 */
.L_x_2243:
        /* <DEDUP_REMOVED lines=28> */
.L_x_2247:
[----:B-1----:R-:W2:Y:S04]  /*1600*/  LDG.E.STRONG.GPU R18, desc[UR8][R16.64] ;  /* 0x0000000810127981 */ /* 0x002ea8000c1ef900 */
[----:B--2---:R-:W-:Y:S01]  /*1610*/  CCTL.IVALL ;  /* 0x00000000ff00798f */ /* 0x004fe20002000000 */
[----:B------:R-:W-:Y:S05]  /*1620*/  YIELD ;  /* 0x0000000000007946 */ /* 0x000fea0003800000 */
[----:B------:R-:W-:-:S13]  /*1630*/  ISETP.NE.AND P1, PT, R18, R21, PT ;  /* 0x000000151200720c */ /* 0x000fda0003f25270 */
[----:B------:R-:W-:Y:S05]  /*1640*/  @P1 BRA `(.L_x_2247) ;  /* 0xfffffffc00ec1947 */ /* 0x000fea000383ffff */
.L_x_2246:
        /* <DEDUP_REMOVED lines=11> */
.L_x_2249:
        /* <DEDUP_REMOVED lines=63> */
.L_x_2248:
        /* <DEDUP_REMOVED lines=19> */
.L_x_2251:
[----:B------:R-:W-:Y:S05]  /*1c20*/  BSYNC B0 ;  /* 0x0000000000007941 */ /* 0x000fea0003800000 */
.L_x_2250:
        /* <DEDUP_REMOVED lines=32> */
.L_x_2245:
        /* <DEDUP_REMOVED lines=57> */
[----:B--2---:R-:W-:Y:S02]  /*21c0*/  HADD2.F32 R0, -RZ, R0.H0_H0 ;  /* 0x20000000ff007230 */ /* 0x004fe40000004100 */
[----:B---3--:R-:W-:Y:S02]  /*21d0*/  HADD2.F32 R18, -RZ, R18.H0_H0 ;  /* 0x20000012ff127230 */ /* 0x008fe40000004100 */
[----:B----4-:R-:W-:Y:S02]  /*21e0*/  HADD2.F32 R19, -RZ, R19.H0_H0 ;  /* 0x20000013ff137230 */ /* 0x010fe40000004100 */
[----:B-----5:R-:W-:Y:S02]  /*21f0*/  HADD2.F32 R23, -RZ, R20.H0_H0 ;  /* 0x20000014ff177230 */ /* 0x020fe40000004100 */
[C---:B------:R-:W-:Y:S01]  /*2200*/  FADD.FTZ R20, -R16.reuse, R14 ;  /* 0x0000000e10147221 */ /* 0x040fe20000010100 */
[----:B------:R-:W-:Y:S01]  /*2210*/  FADD.FTZ R16, -R16, R15 ;  /* 0x0000000f10107221 */ /* 0x000fe20000010100 */
        /* <DEDUP_REMOVED lines=13> */
.L_x_2252:
        /* <DEDUP_REMOVED lines=13> */
.L_x_2254:
[----:B------:R-:W-:Y:S05]  /*23c0*/  BSYNC B0 ;  /* 0x0000000000007941 */ /* 0x000fea0003800000 */
.L_x_2253:
        /* <DEDUP_REMOVED lines=17> */
.L_x_2255:
        /* <DEDUP_REMOVED lines=13> */
.L_x_2257:
[----:B------:R-:W-:Y:S05]  /*25b0*/  BSYNC B0 ;  /* 0x0000000000007941 */ /* 0x000fea0003800000 */
.L_x_2256:
        /* <DEDUP_REMOVED lines=13> */
.L_x_2258:
        /* <DEDUP_REMOVED lines=13> */
.L_x_2260:
[----:B------:R-:W-:Y:S05]  /*2760*/  BSYNC B0 ;  /* 0x0000000000007941 */ /* 0x000fea0003800000 */
.L_x_2259:
        /* <DEDUP_REMOVED lines=48> */
.L_x_2261:
        /* <DEDUP_REMOVED lines=13> */
.L_x_2263:
[----:B------:R-:W-:Y:S05]  /*2b40*/  BSYNC B0 ;  /* 0x0000000000007941 */ /* 0x000fea0003800000 */
.L_x_2262:
        /* <DEDUP_REMOVED lines=13> */
.L_x_2264:
        /* <DEDUP_REMOVED lines=13> */
.L_x_2266:
[----:B------:R-:W-:Y:S05]  /*2cf0*/  BSYNC B0 ;  /* 0x0000000000007941 */ /* 0x000fea0003800000 */
.L_x_2265:
        /* <DEDUP_REMOVED lines=13> */
.L_x_2267:
        /* <DEDUP_REMOVED lines=13> */
.L_x_2269:
[----:B------:R-:W-:Y:S05]  /*2ea0*/  BSYNC B0 ;  /* 0x0000000000007941 */ /* 0x000fea0003800000 */
.L_x_2268:
        /* <DEDUP_REMOVED lines=13> */
.L_x_2270:
        /* <DEDUP_REMOVED lines=13> */
.L_x_2272:
[----:B------:R-:W-:Y:S05]  /*3050*/  BSYNC B0 ;  /* 0x0000000000007941 */ /* 0x000fea0003800000 */
.L_x_2271:
        /* <DEDUP_REMOVED lines=13> */
.L_x_2273:
        /* <DEDUP_REMOVED lines=12> */
.L_x_2275:
[----:B------:R-:W-:Y:S05]  /*31f0*/  BSYNC B0 ;  /* 0x0000000000007941 */ /* 0x000fea0003800000 */
.L_x_2274:
[----:B-1----:R-:W1:Y:S01]  /*3200*/  LDC R3, c[0x0][0x10] ;  /* 0x00000400ff037b82 */ /* 0x002e620000000800 */
[----:B------:R-:W-:Y:S02]  /*3210*/  IADD3 R32, R32, 0x1, RZ ;  /* 0x0000000120207810 */ /* 0x000fe40007ffe0ff */
[----:B-1----:R-:W-:-:S04]  /*3220*/  IADD3 R38, R3, R38, RZ ;  /* 0x0000002603267210 */ /* 0x002fc80007ffe0ff */
[----:B------:R-:W-:-:S13]  /*3230*/  ISETP.GE.AND P1, PT, R38, UR4, PT ;  /* 0x0000000426007c0c */ /* 0x000fda000bf26270 */
[----:B------:R-:W-:Y:S05]  /*3240*/  @!P1 BRA `(.L_x_2276) ;  /* 0xffffffcc00d09947 */ /* 0x000fea000383ffff */
[----:B------:R-:W-:Y:S05]  /*3250*/  EXIT ;  /* 0x000000000000794d */ /* 0x000fea0003800000 */
.L_x_2277:
        /* <DEDUP_REMOVED lines=10> */
.L_x_2350:


//--------------------- .nv.shared.reserved.0     --------------------------
	.section	.nv.shared.reserved.0,"aw",@nobits
	.weak		__nv_reservedSMEM_offset_0_alias
	.size		__nv_reservedSMEM_offset_0_alias, 0, 0
	.other		__nv_reservedSMEM_offset_0_alias,@"STO_CUDA_RESERVED_SHARED STV_DEFAULT"
__nv_reservedSMEM_offset_0_alias:
	.zero		0


//--------------------- .nv.global                --------------------------
	.section	.nv.global,"aw",@nobits
.nv.global:
	.type		_ZN61_INTERNAL_869251a4_30_group_norm_nhwc_one_pass_20_cu_9e977bab6thrust23THRUST_300001_SM_900_NS12placeholders2_5E,@object
	.size		_ZN61_INTERNAL_869251a4_30_group_norm_nhwc_one_pass_20_cu_9e977bab6thrust23THRUST_300001_SM_900_NS12placeholders2_5E,(_ZN61_INTERNAL_869251a4_30_group_norm_nhwc_one_pass_20_cu_9e977bab4cuda3std3__45__cpo6cbeginE - _ZN61_INTERNAL_869251a4_30_group_norm_nhwc_one_pass_20_cu_9e977bab6thrust23THRUST_300001_SM_900_NS12placeholders2_5E)
_ZN61_INTERNAL_869251a4_30_group_norm_nhwc_one_pass_20_cu_9e977bab6thrust23THRUST_300001_SM_900_NS12placeholders2_5E:
	.zero		1
	.type		_ZN61_INTERNAL_869251a4_30_group_norm_nhwc_one_pass_20_cu_9e977bab4cuda3std3__45__cpo6cbeginE,@object
	.size		_ZN61_INTERNAL_869251a4_30_group_norm_nhwc_one_pass_20_cu_9e977bab4cuda3std3__45__cpo6cbeginE,(_ZN61_INTERNAL_869251a4_30_group_norm_nhwc_one_pass_20_cu_9e977bab4cuda3std6ranges3__45__cpo6cbeginE - _ZN61_INTERNAL_869251a4_30_group_norm_nhwc_one_pass_20_cu_9e977bab4cuda3std3__45__cpo6cbeginE)
_ZN61_INTERNAL_869251a4_30_group_norm_nhwc_one_pass_20_cu_9e977bab4cuda3std3__45__cpo6cbeginE:
	.zero		1
	.type		_ZN61_INTERNAL_869251a4_30_group_norm_nhwc_one_pass_20_cu_9e977bab4cuda3std6ranges3__45__cpo6cbeginE,@object
	.size		_ZN61_INTERNAL_869251a4_30_group_norm_nhwc_one_pass_20_cu_9e977bab4cuda3std6ranges3__45__cpo6cbeginE,(_ZN61_INTERNAL_869251a4_30_group_norm_nhwc_one_pass_20_cu_9e977bab4cuda3std3__48in_placeE - _ZN61_INTERNAL_869251a4_30_group_norm_nhwc_one_pass_20_cu_9e977bab4cuda3std6ranges3__45__cpo6cbeginE)
_ZN61_INTERNAL_869251a4_30_group_norm_nhwc_one_pass_20_cu_9e977bab4cuda3std6ranges3__45__cpo6cbeginE:
	.zero		1
	.type		_ZN61_INTERNAL_869251a4_30_group_norm_nhwc_one_pass_20_cu_9e977bab4cuda3std3__48in_placeE,@object
	.size		_ZN61_INTERNAL_869251a4_30_group_norm_nhwc_one_pass_20_cu_9e977bab4cuda3std3__48in_placeE,(_ZN61_INTERNAL_869251a4_30_group_norm_nhwc_one_pass_20_cu_9e977bab4cuda3std6ranges3__45__cpo4sizeE - _ZN61_INTERNAL_869251a4_30_group_norm_nhwc_one_pass_20_cu_9e977bab4cuda3std3__48in_placeE)
_ZN61_INTERNAL_869251a4_30_group_norm_nhwc_one_pass_20_cu_9e977bab4cuda3std3__48in_placeE:
	.zero		1
	.type		_ZN61_INTERNAL_869251a4_30_group_norm_nhwc_one_pass_20_cu_9e977bab4cuda3std6ranges3__45__cpo4sizeE,@object
	.size		_ZN61_INTERNAL_869251a4_30_group_norm_nhwc_one_pass_20_cu_9e977bab4cuda3std6ranges3__45__cpo4sizeE,(_ZN61_INTERNAL_869251a4_30_group_norm_nhwc_one_pass_20_cu_9e977bab6thrust23THRUST_300001_SM_900_NS12placeholders2_9E - _ZN61_INTERNAL_869251a4_30_group_norm_nhwc_one_pass_20_cu_9e977bab4cuda3std6ranges3__45__cpo4sizeE)
_ZN61_INTERNAL_869251a4_30_group_norm_nhwc_one_pass_20_cu_9e977bab4cuda3std6ranges3__45__cpo4sizeE:
	.zero		1
	.type		_ZN61_INTERNAL_869251a4_30_group_norm_nhwc_one_pass_20_cu_9e977bab6thrust23THRUST_300001_SM_900_NS12placeholders2_9E,@object
	.size		_ZN61_INTERNAL_869251a4_30_group_norm_nhwc_one_pass_20_cu_9e977bab6thrust23THRUST_300001_SM_900_NS12placeholders2_9E,(_ZN61_INTERNAL_869251a4_30_group_norm_nhwc_one_pass_20_cu_9e977bab4cuda3std3__45__cpo7crbeginE - _ZN61_INTERNAL_869251a4_30_group_norm_nhwc_one_pass_20_cu_9e977bab6thrust23THRUST_300001_SM_900_NS12placeholders2_9E)
_ZN61_INTERNAL_869251a4_30_group_norm_nhwc_one_pass_20_cu_9e977bab6thrust23THRUST_300001_SM_900_NS12placeholders2_9E:
	.zero		1
	.type		_ZN61_INTERNAL_869251a4_30_group_norm_nhwc_one_pass_20_cu_9e977bab4cuda3std3__45__cpo7crbeginE,@object
	.size		_ZN61_INTERNAL_869251a4_30_group_norm_nhwc_one_pass_20_cu_9e977bab4cuda3std3__45__cpo7crbeginE,(_ZN61_INTERNAL_869251a4_30_group_norm_nhwc_one_pass_20_cu_9e977bab4cuda3std6ranges3__45__cpo4nextE - _ZN61_INTERNAL_869251a4_30_group_norm_nhwc_one_pass_20_cu_9e977bab4cuda3std3__45__cpo7crbeginE)
_ZN61_INTERNAL_869251a4_30_group_norm_nhwc_one_pass_20_cu_9e977bab4cuda3std3__45__cpo7crbeginE:
	.zero		1
	.type		_ZN61_INTERNAL_869251a4_30_group_norm_nhwc_one_pass_20_cu_9e977bab4cuda3std6ranges3__45__cpo4nextE,@object
	.size		_ZN61_INTERNAL_869251a4_30_group_norm_nhwc_one_pass_20_cu_9e977bab4cuda3std6ranges3__45__cpo4nextE,(_ZN61_INTERNAL_869251a4_30_group_norm_nhwc_one_pass_20_cu_9e977bab4cuda3std6ranges3__45__cpo4swapE - _ZN61_INTERNAL_869251a4_30_group_norm_nhwc_one_pass_20_cu_9e977bab4cuda3std6ranges3__45__cpo4nextE)
_ZN61_INTERNAL_869251a4_30_group_norm_nhwc_one_pass_20_cu_9e977bab4cuda3std6ranges3__45__cpo4nextE:
	.zero		1
	.type		_ZN61_INTERNAL_869251a4_30_group_norm_nhwc_one_pass_20_cu_9e977bab4cuda3std6ranges3__45__cpo4swapE,@object
	.size		_ZN61_INTERNAL_869251a4_30_group_norm_nhwc_one_pass_20_cu_9e977bab4cuda3std6ranges3__45__cpo4swapE,(_ZN61_INTERNAL_869251a4_30_group_norm_nhwc_one_pass_20_cu_9e977bab6thrust23THRUST_300001_SM_900_NS12placeholders2_1E - _ZN61_INTERNAL_869251a4_30_group_norm_nhwc_one_pass_20_cu_9e977bab4cuda3std6ranges3__45__cpo4swapE)
_ZN61_INTERNAL_869251a4_30_group_norm_nhwc_one_pass_20_cu_9e977bab4cuda3std6ranges3__45__cpo4swapE:
	.zero		1
	.type		_ZN61_INTERNAL_869251a4_30_group_norm_nhwc_one_pass_20_cu_9e977bab6thrust23THRUST_300001_SM_900_NS12placeholders2_1E,@object
	.size		_ZN61_INTERNAL_869251a4_30_group_norm_nhwc_one_pass_20_cu_9e977bab6thrust23THRUST_300001_SM_900_NS12placeholders2_1E,(_ZN61_INTERNAL_869251a4_30_group_norm_nhwc_one_pass_20_cu_9e977bab6thrust23THRUST_300001_SM_900_NS12placeholders2_3E - _ZN61_INTERNAL_869251a4_30_group_norm_nhwc_one_pass_20_cu_9e977bab6thrust23THRUST_300001_SM_900_NS12placeholders2_1E)
_ZN61_INTERNAL_869251a4_30_group_norm_nhwc_one_pass_20_cu_9e977bab6thrust23THRUST_300001_SM_900_NS12placeholders2_1E:
	.zero		1
	.type		_ZN61_INTERNAL_869251a4_30_group_norm_nhwc_one_pass_20_cu_9e977bab6thrust23THRUST_300001_SM_900_NS12placeholders2_3E,@object
	.size		_ZN61_INTERNAL_869251a4_30_group_norm_nhwc_one_pass_20_cu_9e977bab6thrust23THRUST_300001_SM_900_NS12placeholders2_3E,(_ZN61_INTERNAL_869251a4_30_group_norm_nhwc_one_pass_20_cu_9e977bab4cuda3std3__45__cpo5beginE - _ZN61_INTERNAL_869251a4_30_group_norm_nhwc_one_pass_20_cu_9e977bab6thrust23THRUST_300001_SM_900_NS12placeholders2_3E)
_ZN61_INTERNAL_869251a4_30_group_norm_nhwc_one_pass_20_cu_9e977bab6thrust23THRUST_300001_SM_900_NS12placeholders2_3E:
	.zero		1
	.type		_ZN61_INTERNAL_869251a4_30_group_norm_nhwc_one_pass_20_cu_9e977bab4cuda3std3__45__cpo5beginE,@object
	.size		_ZN61_INTERNAL_869251a4_30_group_norm_nhwc_one_pass_20_cu_9e977bab4cuda3std3__45__cpo5beginE,(_ZN61_INTERNAL_869251a4_30_group_norm_nhwc_one_pass_20_cu_9e977bab4cuda3std6ranges3__45__cpo5beginE - _ZN61_INTERNAL_869251a4_30_group_norm_nhwc_one_pass_20_cu_9e977bab4cuda3std3__45__cpo5beginE)
_ZN61_INTERNAL_869251a4_30_group_norm_nhwc_one_pass_20_cu_9e977bab4cuda3std3__45__cpo5beginE:
	.zero		1
	.type		_ZN61_INTERNAL_869251a4_30_group_norm_nhwc_one_pass_20_cu_9e977bab4cuda3std6ranges3__45__cpo5beginE,@object
	.size		_ZN61_INTERNAL_869251a4_30_group_norm_nhwc_one_pass_20_cu_9e977bab4cuda3std6ranges3__45__cpo5beginE,(_ZN61_INTERNAL_869251a4_30_group_norm_nhwc_one_pass_20_cu_9e977bab4cuda3std3__463_GLOBAL__N__869251a4_30_group_norm_nhwc_one_pass_20_cu_9e977bab6ignoreE - _ZN61_INTERNAL_869251a4_30_group_norm_nhwc_one_pass_20_cu_9e977bab4cuda3std6ranges3__45__cpo5beginE)
_ZN61_INTERNAL_869251a4_30_group_norm_nhwc_one_pass_20_cu_9e977bab4cuda3std6ranges3__45__cpo5beginE:
	.zero		1
	.type		_ZN61_INTERNAL_869251a4_30_group_norm_nhwc_one_pass_20_cu_9e977bab4cuda3std3__463_GLOBAL__N__869251a4_30_group_norm_nhwc_one_pass_20_cu_9e977bab6ignoreE,@object
	.size		_ZN61_INTERNAL_869251a4_30_group_norm_nhwc_one_pass_20_cu_9e977bab4cuda3std3__463_GLOBAL__N__869251a4_30_group_norm_nhwc_one_pass_20_cu_9e977bab6ignoreE,(_ZN61_INTERNAL_869251a4_30_group_norm_nhwc_one_pass_20_cu_9e977bab4cuda3std6ranges3__45__cpo4dataE - _ZN61_INTERNAL_869251a4_30_group_norm_nhwc_one_pass_20_cu_9e977bab4cuda3std3__463_GLOBAL__N__869251a4_30_group_norm_nhwc_one_pass_20_cu_9e977bab6ignoreE)
_ZN61_INTERNAL_869251a4_30_group_norm_nhwc_one_pass_20_cu_9e977bab4cuda3std3__463_GLOBAL__N__869251a4_30_group_norm_nhwc_one_pass_20_cu_9e977bab6ignoreE:
	.zero		1
	.type		_ZN61_INTERNAL_869251a4_30_group_norm_nhwc_one_pass_20_cu_9e977bab4cuda3std6ranges3__45__cpo4dataE,@object
	.size		_ZN61_INTERNAL_869251a4_30_group_norm_nhwc_one_pass_20_cu_9e977bab4cuda3std6ranges3__45__cpo4dataE,(_ZN61_INTERNAL_869251a4_30_group_norm_nhwc_one_pass_20_cu_9e977bab6thrust23THRUST_300001_SM_900_NS12placeholders2_7E - _ZN61_INTERNAL_869251a4_30_group_norm_nhwc_one_pass_20_cu_9e977bab4cuda3std6ranges3__45__cpo4dataE)
_ZN61_INTERNAL_869251a4_30_group_norm_nhwc_one_pass_20_cu_9e977bab4cuda3std6ranges3__45__cpo4dataE:
	.zero		1
	.type		_ZN61_INTERNAL_869251a4_30_group_norm_nhwc_one_pass_20_cu_9e977bab6thrust23THRUST_300001_SM_900_NS12placeholders2_7E,@object
	.size		_ZN61_INTERNAL_869251a4_30_group_norm_nhwc_one_pass_20_cu_9e977bab6thrust23THRUST_300001_SM_900_NS12placeholders2_7E,(_ZN61_INTERNAL_869251a4_30_group_norm_nhwc_one_pass_20_cu_9e977bab4cuda3std3__45__cpo6rbeginE - _ZN61_INTERNAL_869251a4_30_group_norm_nhwc_one_pass_20_cu_9e977bab6thrust23THRUST_300001_SM_900_NS12placeholders2_7E)
_ZN61_INTERNAL_869251a4_30_group_norm_nhwc_one_pass_20_cu_9e977bab6thrust23THRUST_300001_SM_900_NS12placeholders2_7E:
	.zero		1
	.type		_ZN61_INTERNAL_869251a4_30_group_norm_nhwc_one_pass_20_cu_9e977bab4cuda3std3__45__cpo6rbeginE,@object
	.size		_ZN61_INTERNAL_869251a4_30_group_norm_nhwc_one_pass_20_cu_9e977bab4cuda3std3__45__cpo6rbeginE,(_ZN61_INTERNAL_869251a4_30_group_norm_nhwc_one_pass_20_cu_9e977bab4cuda3std6ranges3__45__cpo7advanceE - _ZN61_INTERNAL_869251a4_30_group_norm_nhwc_one_pass_20_cu_9e977bab4cuda3std3__45__cpo6rbeginE)
_ZN61_INTERNAL_869251a4_30_group_norm_nhwc_one_pass_20_cu_9e977bab4cuda3std3__45__cpo6rbeginE:
	.zero		1
	.type		_ZN61_INTERNAL_869251a4_30_group_norm_nhwc_one_pass_20_cu_9e977bab4cuda3std6ranges3__45__cpo7advanceE,@object
	.size		_ZN61_INTERNAL_869251a4_30_group_norm_nhwc_one_pass_20_cu_9e977bab4cuda3std6ranges3__45__cpo7advanceE,(_ZN61_INTERNAL_869251a4_30_group_norm_nhwc_one_pass_20_cu_9e977bab4cuda3std3__47nulloptE - _ZN61_INTERNAL_869251a4_30_group_norm_nhwc_one_pass_20_cu_9e977bab4cuda3std6ranges3__45__cpo7advanceE)
_ZN61_INTERNAL_869251a4_30_group_norm_nhwc_one_pass_20_cu_9e977bab4cuda3std6ranges3__45__cpo7advanceE:
	.zero		1
	.type		_ZN61_INTERNAL_869251a4_30_group_norm_nhwc_one_pass_20_cu_9e977bab4cuda3std3__47nulloptE,@object
	.size		_ZN61_INTERNAL_869251a4_30_group_norm_nhwc_one_pass_20_cu_9e977bab4cuda3std3__47nulloptE,(_ZN61_INTERNAL_869251a4_30_group_norm_nhwc_one_pass_20_cu_9e977bab4cuda3std6ranges3__45__cpo8distanceE - _ZN61_INTERNAL_869251a4_30_group_norm_nhwc_one_pass_20_cu_9e977bab4cuda3std3__47nulloptE)
_ZN61_INTERNAL_869251a4_30_group_norm_nhwc_one_pass_20_cu_9e977bab4cuda3std3__47nulloptE:
	.zero		1
	.type		_ZN61_INTERNAL_869251a4_30_group_norm_nhwc_one_pass_20_cu_9e977bab4cuda3std6ranges3__45__cpo8distanceE,@object
	.size		_ZN61_INTERNAL_869251a4_30_group_norm_nhwc_one_pass_20_cu_9e977bab4cuda3std6ranges3__45__cpo8distanceE,(_ZN61_INTERNAL_869251a4_30_group_norm_nhwc_one_pass_20_cu_9e977bab6thrust23THRUST_300001_SM_900_NS12placeholders2_6E - _ZN61_INTERNAL_869251a4_30_group_norm_nhwc_one_pass_20_cu_9e977bab4cuda3std6ranges3__45__cpo8distanceE)
_ZN61_INTERNAL_869251a4_30_group_norm_nhwc_one_pass_20_cu_9e977bab4cuda3std6ranges3__45__cpo8distanceE:
	.zero		1
	.type		_ZN61_INTERNAL_869251a4_30_group_norm_nhwc_one_pass_20_cu_9e977bab6thrust23THRUST_300001_SM_900_NS12placeholders2_6E,@object
	.size		_ZN61_INTERNAL_869251a4_30_group_norm_nhwc_one_pass_20_cu_9e977bab6thrust23THRUST_300001_SM_900_NS12placeholders2_6E,(_ZN61_INTERNAL_869251a4_30_group_norm_nhwc_one_pass_20_cu_9e977bab4cuda3std3__45__cpo4cendE - _ZN61_INTERNAL_869251a4_30_group_norm_nhwc_one_pass_20_cu_9e977bab6thrust23THRUST_300001_SM_900_NS12placeholders2_6E)
_ZN61_INTERNAL_869251a4_30_group_norm_nhwc_one_pass_20_cu_9e977bab6thrust23THRUST_300001_SM_900_NS12placeholders2_6E:
	.zero		1
	.type		_ZN61_INTERNAL_869251a4_30_group_norm_nhwc_one_pass_20_cu_9e977bab4cuda3std3__45__cpo4cendE,@object
	.size		_ZN61_INTERNAL_869251a4_30_group_norm_nhwc_one_pass_20_cu_9e977bab4cuda3std3__45__cpo4cendE,(_ZN61_INTERNAL_869251a4_30_group_norm_nhwc_one_pass_20_cu_9e977bab4cuda3std6ranges3__45__cpo4cendE - _ZN61_INTERNAL_869251a4_30_group_norm_nhwc_one_pass_20_cu_9e977bab4cuda3std3__45__cpo4cendE)
_ZN61_INTERNAL_869251a4_30_group_norm_nhwc_one_pass_20_cu_9e977bab4cuda3std3__45__cpo4cendE:
	.zero		1
	.type		_ZN61_INTERNAL_869251a4_30_group_norm_nhwc_one_pass_20_cu_9e977bab4cuda3std6ranges3__45__cpo4cendE,@object
	.size		_ZN61_INTERNAL_869251a4_30_group_norm_nhwc_one_pass_20_cu_9e977bab4cuda3std6ranges3__45__cpo4cendE,(_ZN61_INTERNAL_869251a4_30_group_norm_nhwc_one_pass_20_cu_9e977bab4cuda3std3__420unreachable_sentinelE - _ZN61_INTERNAL_869251a4_30_group_norm_nhwc_one_pass_20_cu_9e977bab4cuda3std6ranges3__45__cpo4cendE)
_ZN61_INTERNAL_869251a4_30_group_norm_nhwc_one_pass_20_cu_9e977bab4cuda3std6ranges3__45__cpo4cendE:
	.zero		1
	.type		_ZN61_INTERNAL_869251a4_30_group_norm_nhwc_one_pass_20_cu_9e977bab4cuda3std3__420unreachable_sentinelE,@object
	.size		_ZN61_INTERNAL_869251a4_30_group_norm_nhwc_one_pass_20_cu_9e977bab4cuda3std3__420unreachable_sentinelE,(_ZN61_INTERNAL_869251a4_30_group_norm_nhwc_one_pass_20_cu_9e977bab4cuda3std6ranges3__45__cpo5ssizeE - _ZN61_INTERNAL_869251a4_30_group_norm_nhwc_one_pass_20_cu_9e977bab4cuda3std3__420unreachable_sentinelE)
_ZN61_INTERNAL_869251a4_30_group_norm_nhwc_one_pass_20_cu_9e977bab4cuda3std3__420unreachable_sentinelE:
	.zero		1
	.type		_ZN61_INTERNAL_869251a4_30_group_norm_nhwc_one_pass_20_cu_9e977bab4cuda3std6ranges3__45__cpo5ssizeE,@object
	.size		_ZN61_INTERNAL_869251a4_30_group_norm_nhwc_one_pass_20_cu_9e977bab4cuda3std6ranges3__45__cpo5ssizeE,(_ZN61_INTERNAL_869251a4_30_group_norm_nhwc_one_pass_20_cu_9e977bab6thrust23THRUST_300001_SM_900_NS12placeholders3_10E - _ZN61_INTERNAL_869251a4_30_group_norm_nhwc_one_pass_20_cu_9e977bab4cuda3std6ranges3__45__cpo5ssizeE)
_ZN61_INTERNAL_869251a4_30_group_norm_nhwc_one_pass_20_cu_9e977bab4cuda3std6ranges3__45__cpo5ssizeE:
	.zero		1
	.type		_ZN61_INTERNAL_869251a4_30_group_norm_nhwc_one_pass_20_cu_9e977bab6thrust23THRUST_300001_SM_900_NS12placeholders3_10E,@object
	.size		_ZN61_INTERNAL_869251a4_30_group_norm_nhwc_one_pass_20_cu_9e977bab6thrust23THRUST_300001_SM_900_NS12placeholders3_10E,(_ZN61_INTERNAL_869251a4_30_group_norm_nhwc_one_pass_20_cu_9e977bab4cuda3std3__45__cpo5crendE - _ZN61_INTERNAL_869251a4_30_group_norm_nhwc_one_pass_20_cu_9e977bab6thrust23THRUST_300001_SM_900_NS12placeholders3_10E)
_ZN61_INTERNAL_869251a4_30_group_norm_nhwc_one_pass_20_cu_9e977bab6thrust23THRUST_300001_SM_900_NS12placeholders3_10E:
	.zero		1
	.type		_ZN61_INTERNAL_869251a4_30_group_norm_nhwc_one_pass_20_cu_9e977bab4cuda3std3__45__cpo5crendE,@object
	.size		_ZN61_INTERNAL_869251a4_30_group_norm_nhwc_one_pass_20_cu_9e977bab4cuda3std3__45__cpo5crendE,(_ZN61_INTERNAL_869251a4_30_group_norm_nhwc_one_pass_20_cu_9e977bab4cuda3std6ranges3__45__cpo4prevE - _ZN61_INTERNAL_869251a4_30_group_norm_nhwc_one_pass_20_cu_9e977bab4cuda3std3__45__cpo5crendE)
_ZN61_INTERNAL_869251a4_30_group_norm_nhwc_one_pass_20_cu_9e977bab4cuda3std3__45__cpo5crendE:
	.zero		1
	.type		_ZN61_INTERNAL_869251a4_30_group_norm_nhwc_one_pass_20_cu_9e977bab4cuda3std6ranges3__45__cpo4prevE,@object
	.size		_ZN61_INTERNAL_869251a4_30_group_norm_nhwc_one_pass_20_cu_9e977bab4cuda3std6ranges3__45__cpo4prevE,(_ZN61_INTERNAL_869251a4_30_group_norm_nhwc_one_pass_20_cu_9e977bab4cuda3std6ranges3__45__cpo9iter_moveE - _ZN61_INTERNAL_869251a4_30_group_norm_nhwc_one_pass_20_cu_9e977bab4cuda3std6ranges3__45__cpo4prevE)
_ZN61_INTERNAL_869251a4_30_group_norm_nhwc_one_pass_20_cu_9e977bab4cuda3std6ranges3__45__cpo4prevE:
	.zero		1
	.type		_ZN61_INTERNAL_869251a4_30_group_norm_nhwc_one_pass_20_cu_9e977bab4cuda3std6ranges3__45__cpo9iter_moveE,@object
	.size		_ZN61_INTERNAL_869251a4_30_group_norm_nhwc_one_pass_20_cu_9e977bab4cuda3std6ranges3__45__cpo9iter_moveE,(_ZN61_INTERNAL_869251a4_30_group_norm_nhwc_one_pass_20_cu_9e977bab6thrust23THRUST_300001_SM_900_NS12placeholders2_2E - _ZN61_INTERNAL_869251a4_30_group_norm_nhwc_one_pass_20_cu_9e977bab4cuda3std6ranges3__45__cpo9iter_moveE)
_ZN61_INTERNAL_869251a4_30_group_norm_nhwc_one_pass_20_cu_9e977bab4cuda3std6ranges3__45__cpo9iter_moveE:
	.zero		1
	.type		_ZN61_INTERNAL_869251a4_30_group_norm_nhwc_one_pass_20_cu_9e977bab6thrust23THRUST_300001_SM_900_NS12placeholders2_2E,@object
	.size		_ZN61_INTERNAL_869251a4_30_group_norm_nhwc_one_pass_20_cu_9e977bab6thrust23THRUST_300001_SM_900_NS12placeholders2_2E,(_ZN61_INTERNAL_869251a4_30_group_norm_nhwc_one_pass_20_cu_9e977bab6thrust23THRUST_300001_SM_900_NS12placeholders2_4E - _ZN61_INTERNAL_869251a4_30_group_norm_nhwc_one_pass_20_cu_9e977bab6thrust23THRUST_300001_SM_900_NS12placeholders2_2E)
_ZN61_INTERNAL_869251a4_30_group_norm_nhwc_one_pass_20_cu_9e977bab6thrust23THRUST_300001_SM_900_NS12placeholders2_2E:
	.zero		1
	.type		_ZN61_INTERNAL_869251a4_30_group_norm_nhwc_one_pass_20_cu_9e977bab6thrust23THRUST_300001_SM_900_NS12placeholders2_4E,@object
	.size		_ZN61_INTERNAL_869251a4_30_group_norm_nhwc_one_pass_20_cu_9e977bab6thrust23THRUST_300001_SM_900_NS12placeholders2_4E,(_ZN61_INTERNAL_869251a4_30_group_norm_nhwc_one_pass_20_cu_9e977bab4cuda3std3__45__cpo3endE - _ZN61_INTERNAL_869251a4_30_group_norm_nhwc_one_pass_20_cu_9e977bab6thrust23THRUST_300001_SM_900_NS12placeholders2_4E)
_ZN61_INTERNAL_869251a4_30_group_norm_nhwc_one_pass_20_cu_9e977bab6thrust23THRUST_300001_SM_900_NS12placeholders2_4E:
	.zero		1
	.type		_ZN61_INTERNAL_869251a4_30_group_norm_nhwc_one_pass_20_cu_9e977bab4cuda3std3__45__cpo3endE,@object
	.size		_ZN61_INTERNAL_869251a4_30_group_norm_nhwc_one_pass_20_cu_9e977bab4cuda3std3__45__cpo3endE,(_ZN61_INTERNAL_869251a4_30_group_norm_nhwc_one_pass_20_cu_9e977bab4cuda3std6ranges3__45__cpo3endE - _ZN61_INTERNAL_869251a4_30_group_norm_nhwc_one_pass_20_cu_9e977bab4cuda3std3__45__cpo3endE)
_ZN61_INTERNAL_869251a4_30_group_norm_nhwc_one_pass_20_cu_9e977bab4cuda3std3__45__cpo3endE:
	.zero		1
	.type		_ZN61_INTERNAL_869251a4_30_group_norm_nhwc_one_pass_20_cu_9e977bab4cuda3std6ranges3__45__cpo3endE,@object
	.size		_ZN61_INTERNAL_869251a4_30_group_norm_nhwc_one_pass_20_cu_9e977bab4cuda3std6ranges3__45__cpo3endE,(_ZN61_INTERNAL_869251a4_30_group_norm_nhwc_one_pass_20_cu_9e977bab4cuda3std3__419piecewise_constructE - _ZN61_INTERNAL_869251a4_30_group_norm_nhwc_one_pass_20_cu_9e977bab4cuda3std6ranges3__45__cpo3endE)
_ZN61_INTERNAL_869251a4_30_group_norm_nhwc_one_pass_20_cu_9e977bab4cuda3std6ranges3__45__cpo3endE:
	.zero		1
	.type		_ZN61_INTERNAL_869251a4_30_group_norm_nhwc_one_pass_20_cu_9e977bab4cuda3std3__419piecewise_constructE,@object
	.size		_ZN61_INTERNAL_869251a4_30_group_norm_nhwc_one_pass_20_cu_9e977bab4cuda3std3__419piecewise_constructE,(_ZN61_INTERNAL_869251a4_30_group_norm_nhwc_one_pass_20_cu_9e977bab4cuda3std6ranges3__45__cpo5cdataE - _ZN61_INTERNAL_869251a4_30_group_norm_nhwc_one_pass_20_cu_9e977bab4cuda3std3__419piecewise_constructE)
_ZN61_INTERNAL_869251a4_30_group_norm_nhwc_one_pass_20_cu_9e977bab4cuda3std3__419piecewise_constructE:
	.zero		1
	.type		_ZN61_INTERNAL_869251a4_30_group_norm_nhwc_one_pass_20_cu_9e977bab4cuda3std6ranges3__45__cpo5cdataE,@object
	.size		_ZN61_INTERNAL_869251a4_30_group_norm_nhwc_one_pass_20_cu_9e977bab4cuda3std6ranges3__45__cpo5cdataE,(_ZN61_INTERNAL_869251a4_30_group_norm_nhwc_one_pass_20_cu_9e977bab6thrust23THRUST_300001_SM_900_NS12placeholders2_8E - _ZN61_INTERNAL_869251a4_30_group_norm_nhwc_one_pass_20_cu_9e977bab4cuda3std6ranges3__45__cpo5cdataE)
_ZN61_INTERNAL_869251a4_30_group_norm_nhwc_one_pass_20_cu_9e977bab4cuda3std6ranges3__45__cpo5cdataE:
	.zero		1
	.type		_ZN61_INTERNAL_869251a4_30_group_norm_nhwc_one_pass_20_cu_9e977bab6thrust23THRUST_300001_SM_900_NS12placeholders2_8E,@object
	.size		_ZN61_INTERNAL_869251a4_30_group_norm_nhwc_one_pass_20_cu_9e977bab6thrust23THRUST_300001_SM_900_NS12placeholders2_8E,(_ZN61_INTERNAL_869251a4_30_group_norm_nhwc_one_pass_20_cu_9e977bab4cuda3std3__45__cpo4rendE - _ZN61_INTERNAL_869251a4_30_group_norm_nhwc_one_pass_20_cu_9e977bab6thrust23THRUST_300001_SM_900_NS12placeholders2_8E)
_ZN61_INTERNAL_869251a4_30_group_norm_nhwc_one_pass_20_cu_9e977bab6thrust23THRUST_300001_SM_900_NS12placeholders2_8E:
	.zero		1
	.type		_ZN61_INTERNAL_869251a4_30_group_norm_nhwc_one_pass_20_cu_9e977bab4cuda3std3__45__cpo4rendE,@object
	.size		_ZN61_INTERNAL_869251a4_30_group_norm_nhwc_one_pass_20_cu_9e977bab4cuda3std3__45__cpo4rendE,(_ZN61_INTERNAL_869251a4_30_group_norm_nhwc_one_pass_20_cu_9e977bab4cuda3std6ranges3__45__cpo9iter_swapE - _ZN61_INTERNAL_869251a4_30_group_norm_nhwc_one_pass_20_cu_9e977bab4cuda3std3__45__cpo4rendE)
_ZN61_INTERNAL_869251a4_30_group_norm_nhwc_one_pass_20_cu_9e977bab4cuda3std3__45__cpo4rendE:
	.zero		1
	.type		_ZN61_INTERNAL_869251a4_30_group_norm_nhwc_one_pass_20_cu_9e977bab4cuda3std6ranges3__45__cpo9iter_swapE,@object
	.size		_ZN61_INTERNAL_869251a4_30_group_norm_nhwc_one_pass_20_cu_9e977bab4cuda3std6ranges3__45__cpo9iter_swapE,(_ZN61_INTERNAL_869251a4_30_group_norm_nhwc_one_pass_20_cu_9e977bab4cuda3std3__48unexpectE - _ZN61_INTERNAL_869251a4_30_group_norm_nhwc_one_pass_20_cu_9e977bab4cuda3std6ranges3__45__cpo9iter_swapE)
_ZN61_INTERNAL_869251a4_30_group_norm_nhwc_one_pass_20_cu_9e977bab4cuda3std6ranges3__45__cpo9iter_swapE:
	.zero		1
	.type		_ZN61_INTERNAL_869251a4_30_group_norm_nhwc_one_pass_20_cu_9e977bab4cuda3std3__48unexpectE,@object
	.size		_ZN61_INTERNAL_869251a4_30_group_norm_nhwc_one_pass_20_cu_9e977bab4cuda3std3__48unexpectE,(_ZN61_INTERNAL_869251a4_30_group_norm_nhwc_one_pass_20_cu_9e977bab6thrust23THRUST_300001_SM_900_NS6system6detail10sequential3seqE - _ZN61_INTERNAL_869251a4_30_group_norm_nhwc_one_pass_20_cu_9e977bab4cuda3std3__48unexpectE)
_ZN61_INTERNAL_869251a4_30_group_norm_nhwc_one_pass_20_cu_9e977bab4cuda3std3__48unexpectE:
	.zero		1
	.type		_ZN61_INTERNAL_869251a4_30_group_norm_nhwc_one_pass_20_cu_9e977bab6thrust23THRUST_300001_SM_900_NS6system6detail10sequential3seqE,@object
	.size		_ZN61_INTERNAL_869251a4_30_group_norm_nhwc_one_pass_20_cu_9e977bab6thrust23THRUST_300001_SM_900_NS6system6detail10sequential3seqE,(.L_29 - _ZN61_INTERNAL_869251a4_30_group_norm_nhwc_one_pass_20_cu_9e977bab6thrust23THRUST_300001_SM_900_NS6system6detail10sequential3seqE)
_ZN61_INTERNAL_869251a4_30_group_norm_nhwc_one_pass_20_cu_9e977bab6thrust23THRUST_300001_SM_900_NS6system6detail10sequential3seqE:
	.zero		1
.L_29:


//--------------------- .nv.shared._Z35group_norm_nhwc_bwd_one_pass_kernelI11Bf16IOFp32WLi64ELi20ELi640EEv26Group_norm_nhwc_bwd_params --------------------------
	.section	.nv.shared._Z35group_norm_nhwc_bwd_one_pass_kernelI11Bf16IOFp32WLi64ELi20ELi640EEv26Group_norm_nhwc_bwd_params,"aw",@nobits
	.sectionflags	@""
	.align	16
.nv.shared._Z35group_norm_nhwc_bwd_one_pass_kernelI11Bf16IOFp32WLi64ELi20ELi640EEv26Group_norm_nhwc_bwd_params:
	.zero		11472


//--------------------- .nv.shared._Z35group_norm_nhwc_bwd_one_pass_kernelI11Bf16IOFp32WLi128ELi20ELi640EEv26Group_norm_nhwc_bwd_params --------------------------
	.section	.nv.shared._Z35group_norm_nhwc_bwd_one_pass_kernelI11Bf16IOFp32WLi128ELi20ELi640EEv26Group_norm_nhwc_bwd_params,"aw",@nobits
	.sectionflags	@""
	.align	16
.nv.shared._Z35group_norm_nhwc_bwd_one_pass_kernelI11Bf16IOFp32WLi128ELi20ELi640EEv26Group_norm_nhwc_bwd_params:
	.zero		11472


//--------------------- .nv.shared._Z35group_norm_nhwc_bwd_one_pass_kernelI11Bf16IOFp32WLi256ELi20ELi640EEv26Group_norm_nhwc_bwd_params --------------------------
	.section	.nv.shared._Z35group_norm_nhwc_bwd_one_pass_kernelI11Bf16IOFp32WLi256ELi20ELi640EEv26Group_norm_nhwc_bwd_params,"aw",@nobits
	.sectionflags	@""
	.align	16
.nv.shared._Z35group_norm_nhwc_bwd_one_pass_kernelI11Bf16IOFp32WLi256ELi20ELi640EEv26Group_norm_nhwc_bwd_params:
	.zero		11472


//--------------------- .nv.shared._Z35group_norm_nhwc_bwd_one_pass_kernelI11Bf16IOFp32WLi512ELi20ELi640EEv26Group_norm_nhwc_bwd_params --------------------------
	.section	.nv.shared._Z35group_norm_nhwc_bwd_one_pass_kernelI11Bf16IOFp32WLi512ELi20ELi640EEv26Group_norm_nhwc_bwd_params,"aw",@nobits
	.sectionflags	@""
	.align	16
.nv.shared._Z35group_norm_nhwc_bwd_one_pass_kernelI11Bf16IOFp32WLi512ELi20ELi640EEv26Group_norm_nhwc_bwd_params:
	.zero		11472


//--------------------- .nv.shared._Z35group_norm_nhwc_bwd_one_pass_kernelI11Bf16IOBf16WLi64ELi20ELi640EEv26Group_norm_nhwc_bwd_params --------------------------
	.section	.nv.shared._Z35group_norm_nhwc_bwd_one_pass_kernelI11Bf16IOBf16WLi64ELi20ELi640EEv26Group_norm_nhwc_bwd_params,"aw",@nobits
	.sectionflags	@""
	.align	16
.nv.shared._Z35group_norm_nhwc_bwd_one_pass_kernelI11Bf16IOBf16WLi64ELi20ELi640EEv26Group_norm_nhwc_bwd_params:
	.zero		11472


//--------------------- .nv.shared._Z35group_norm_nhwc_bwd_one_pass_kernelI11Bf16IOBf16WLi128ELi20ELi640EEv26Group_norm_nhwc_bwd_params --------------------------
	.section	.nv.shared._Z35group_norm_nhwc_bwd_one_pass_kernelI11Bf16IOBf16WLi128ELi20ELi640EEv26Group_norm_nhwc_bwd_params,"aw",@nobits
	.sectionflags	@""
	.align	16
.nv.shared._Z35group_norm_nhwc_bwd_one_pass_kernelI11Bf16IOBf16WLi128ELi20ELi640EEv26Group_norm_nhwc_bwd_params:
	.zero		11472


//--------------------- .nv.shared._Z35group_norm_nhwc_bwd_one_pass_kernelI11Bf16IOBf16WLi256ELi20ELi640EEv26Group_norm_nhwc_bwd_params --------------------------
	.section	.nv.shared._Z35group_norm_nhwc_bwd_one_pass_kernelI11Bf16IOBf16WLi256ELi20ELi640EEv26Group_norm_nhwc_bwd_params,"aw",@nobits
	.sectionflags	@""
	.align	16
.nv.shared._Z35group_norm_nhwc_bwd_one_pass_kernelI11Bf16IOBf16WLi256ELi20ELi640EEv26Group_norm_nhwc_bwd_params:
	.zero		11472


//--------------------- .nv.shared._Z35group_norm_nhwc_bwd_one_pass_kernelI11Bf16IOBf16WLi512ELi20ELi640EEv26Group_norm_nhwc_bwd_params --------------------------
	.section	.nv.shared._Z35group_norm_nhwc_bwd_one_pass_kernelI11Bf16IOBf16WLi512ELi20ELi640EEv26Group_norm_nhwc_bwd_params,"aw",@nobits
	.sectionflags	@""
	.align	16
.nv.shared._Z35group_norm_nhwc_bwd_one_pass_kernelI11Bf16IOBf16WLi512ELi20ELi640EEv26Group_norm_nhwc_bwd_params:
	.zero		11472


//--------------------- .nv.shared._Z35group_norm_nhwc_bwd_one_pass_kernelI11Bf16IOFp16WLi64ELi20ELi640EEv26Group_norm_nhwc_bwd_params --------------------------
	.section	.nv.shared._Z35group_norm_nhwc_bwd_one_pass_kernelI11Bf16IOFp16WLi64ELi20ELi640EEv26Group_norm_nhwc_bwd_params,"aw",@nobits
	.sectionflags	@""
	.align	16
.nv.shared._Z35group_norm_nhwc_bwd_one_pass_kernelI11Bf16IOFp16WLi64ELi20ELi640EEv26Group_norm_nhwc_bwd_params:
	.zero		11472


//--------------------- .nv.shared._Z35group_norm_nhwc_bwd_one_pass_kernelI11Bf16IOFp16WLi128ELi20ELi640EEv26Group_norm_nhwc_bwd_params --------------------------
	.section	.nv.shared._Z35group_norm_nhwc_bwd_one_pass_kernelI11Bf16IOFp16WLi128ELi20ELi640EEv26Group_norm_nhwc_bwd_params,"aw",@nobits
	.sectionflags	@""
	.align	16
.nv.shared._Z35group_norm_nhwc_bwd_one_pass_kernelI11Bf16IOFp16WLi128ELi20ELi640EEv26Group_norm_nhwc_bwd_params:
	.zero		11472


//--------------------- .nv.shared._Z35group_norm_nhwc_bwd_one_pass_kernelI11Bf16IOFp16WLi256ELi20ELi640EEv26Group_norm_nhwc_bwd_params --------------------------
	.section	.nv.shared._Z35group_norm_nhwc_bwd_one_pass_kernelI11Bf16IOFp16WLi256ELi20ELi640EEv26Group_norm_nhwc_bwd_params,"aw",@nobits
	.sectionflags	@""
	.align	16
.nv.shared._Z35group_norm_nhwc_bwd_one_pass_kernelI11Bf16IOFp16WLi256ELi20ELi640EEv26Group_norm_nhwc_bwd_params:
	.zero		11472


//--------------------- .nv.shared._Z35group_norm_nhwc_bwd_one_pass_kernelI11Bf16IOFp16WLi512ELi20ELi640EEv26Group_norm_nhwc_bwd_params --------------------------
	.section	.nv.shared._Z35group_norm_nhwc_bwd_one_pass_kernelI11Bf16IOFp16WLi512ELi20ELi640EEv26Group_norm_nhwc_bwd_params,"aw",@nobits
	.sectionflags	@""
	.align	16
.nv.shared._Z35group_norm_nhwc_bwd_one_pass_kernelI11Bf16IOFp16WLi512ELi20ELi640EEv26Group_norm_nhwc_bwd_params:
	.zero		11472


//--------------------- .nv.shared._Z35group_norm_nhwc_bwd_one_pass_kernelI11Fp16IOFp32WLi64ELi20ELi640EEv26Group_norm_nhwc_bwd_params --------------------------
	.section	.nv.shared._Z35group_norm_nhwc_bwd_one_pass_kernelI11Fp16IOFp32WLi64ELi20ELi640EEv26Group_norm_nhwc_bwd_params,"aw",@nobits
	.sectionflags	@""
	.align	16
.nv.shared._Z35group_norm_nhwc_bwd_one_pass_kernelI11Fp16IOFp32WLi64ELi20ELi640EEv26Group_norm_nhwc_bwd_params:
	.zero		11472


//--------------------- .nv.shared._Z35group_norm_nhwc_bwd_one_pass_kernelI11Fp16IOFp32WLi128ELi20ELi640EEv26Group_norm_nhwc_bwd_params --------------------------
	.section	.nv.shared._Z35group_norm_nhwc_bwd_one_pass_kernelI11Fp16IOFp32WLi128ELi20ELi640EEv26Group_norm_nhwc_bwd_params,"aw",@nobits
	.sectionflags	@""
	.align	16
.nv.shared._Z35group_norm_nhwc_bwd_one_pass_kernelI11Fp16IOFp32WLi128ELi20ELi640EEv26Group_norm_nhwc_bwd_params:
	.zero		11472


//--------------------- .nv.shared._Z35group_norm_nhwc_bwd_one_pass_kernelI11Fp16IOFp32WLi256ELi20ELi640EEv26Group_norm_nhwc_bwd_params --------------------------
	.section	.nv.shared._Z35group_norm_nhwc_bwd_one_pass_kernelI11Fp16IOFp32WLi256ELi20ELi640EEv26Group_norm_nhwc_bwd_params,"aw",@nobits
	.sectionflags	@""
	.align	16
.nv.shared._Z35group_norm_nhwc_bwd_one_pass_kernelI11Fp16IOFp32WLi256ELi20ELi640EEv26Group_norm_nhwc_bwd_params:
	.zero		11472


//--------------------- .nv.shared._Z35group_norm_nhwc_bwd_one_pass_kernelI11Fp16IOFp32WLi512ELi20ELi640EEv26Group_norm_nhwc_bwd_params --------------------------
	.section	.nv.shared._Z35group_norm_nhwc_bwd_one_pass_kernelI11Fp16IOFp32WLi512ELi20ELi640EEv26Group_norm_nhwc_bwd_params,"aw",@nobits
	.sectionflags	@""
	.align	16
.nv.shared._Z35group_norm_nhwc_bwd_one_pass_kernelI11Fp16IOFp32WLi512ELi20ELi640EEv26Group_norm_nhwc_bwd_params:
	.zero		11472


//--------------------- .nv.shared._Z35group_norm_nhwc_bwd_one_pass_kernelI11Fp16IOBf16WLi64ELi20ELi640EEv26Group_norm_nhwc_bwd_params --------------------------
	.section	.nv.shared._Z35group_norm_nhwc_bwd_one_pass_kernelI11Fp16IOBf16WLi64ELi20ELi640EEv26Group_norm_nhwc_bwd_params,"aw",@nobits
	.sectionflags	@""
	.align	16
.nv.shared._Z35group_norm_nhwc_bwd_one_pass_kernelI11Fp16IOBf16WLi64ELi20ELi640EEv26Group_norm_nhwc_bwd_params:
	.zero		11472


//--------------------- .nv.shared._Z35group_norm_nhwc_bwd_one_pass_kernelI11Fp16IOBf16WLi128ELi20ELi640EEv26Group_norm_nhwc_bwd_params --------------------------
	.section	.nv.shared._Z35group_norm_nhwc_bwd_one_pass_kernelI11Fp16IOBf16WLi128ELi20ELi640EEv26Group_norm_nhwc_bwd_params,"aw",@nobits
	.sectionflags	@""
	.align	16
.nv.shared._Z35group_norm_nhwc_bwd_one_pass_kernelI11Fp16IOBf16WLi128ELi20ELi640EEv26Group_norm_nhwc_bwd_params:
	.zero		11472


//--------------------- .nv.shared._Z35group_norm_nhwc_bwd_one_pass_kernelI11Fp16IOBf16WLi256ELi20ELi640EEv26Group_norm_nhwc_bwd_params --------------------------
	.section	.nv.shared._Z35group_norm_nhwc_bwd_one_pass_kernelI11Fp16IOBf16WLi256ELi20ELi640EEv26Group_norm_nhwc_bwd_params,"aw",@nobits
	.sectionflags	@""
	.align	16
.nv.shared._Z35group_norm_nhwc_bwd_one_pass_kernelI11Fp16IOBf16WLi256ELi20ELi640EEv26Group_norm_nhwc_bwd_params:
	.zero		11472


//--------------------- .nv.shared._Z35group_norm_nhwc_bwd_one_pass_kernelI11Fp16IOBf16WLi512ELi20ELi640EEv26Group_norm_nhwc_bwd_params --------------------------
	.section	.nv.shared._Z35group_norm_nhwc_bwd_one_pass_kernelI11Fp16IOBf16WLi512ELi20ELi640EEv26Group_norm_nhwc_bwd_params,"aw",@nobits
	.sectionflags	@""
	.align	16
.nv.shared._Z35group_norm_nhwc_bwd_one_pass_kernelI11Fp16IOBf16WLi512ELi20ELi640EEv26Group_norm_nhwc_bwd_params:
	.zero		11472


//--------------------- .nv.shared._Z35group_norm_nhwc_bwd_one_pass_kernelI11Fp16IOFp16WLi64ELi20ELi640EEv26Group_norm_nhwc_bwd_params --------------------------
	.section	.nv.shared._Z35group_norm_nhwc_bwd_one_pass_kernelI11Fp16IOFp16WLi64ELi20ELi640EEv26Group_norm_nhwc_bwd_params,"aw",@nobits
	.sectionflags	@""
	.align	16
.nv.shared._Z35group_norm_nhwc_bwd_one_pass_kernelI11Fp16IOFp16WLi64ELi20ELi640EEv26Group_norm_nhwc_bwd_params:
	.zero		11472


//--------------------- .nv.shared._Z35group_norm_nhwc_bwd_one_pass_kernelI11Fp16IOFp16WLi128ELi20ELi640EEv26Group_norm_nhwc_bwd_params --------------------------
	.section	.nv.shared._Z35group_norm_nhwc_bwd_one_pass_kernelI11Fp16IOFp16WLi128ELi20ELi640EEv26Group_norm_nhwc_bwd_params,"aw",@nobits
	.sectionflags	@""
	.align	16
.nv.shared._Z35group_norm_nhwc_bwd_one_pass_kernelI11Fp16IOFp16WLi128ELi20ELi640EEv26Group_norm_nhwc_bwd_params:
	.zero		11472


//--------------------- .nv.shared._Z35group_norm_nhwc_bwd_one_pass_kernelI11Fp16IOFp16WLi256ELi20ELi640EEv26Group_norm_nhwc_bwd_params --------------------------
	.section	.nv.shared._Z35group_norm_nhwc_bwd_one_pass_kernelI11Fp16IOFp16WLi256ELi20ELi640EEv26Group_norm_nhwc_bwd_params,"aw",@nobits
	.sectionflags	@""
	.align	16
.nv.shared._Z35group_norm_nhwc_bwd_one_pass_kernelI11Fp16IOFp16WLi256ELi20ELi640EEv26Group_norm_nhwc_bwd_params:
	.zero		11472


//--------------------- .nv.shared._Z35group_norm_nhwc_bwd_one_pass_kernelI11Fp16IOFp16WLi512ELi20ELi640EEv26Group_norm_nhwc_bwd_params --------------------------
	.section	.nv.shared._Z35group_norm_nhwc_bwd_one_pass_kernelI11Fp16IOFp16WLi512ELi20ELi640EEv26Group_norm_nhwc_bwd_params,"aw",@nobits
	.sectionflags	@""
	.align	16
.nv.shared._Z35group_norm_nhwc_bwd_one_pass_kernelI11Fp16IOFp16WLi512ELi20ELi640EEv26Group_norm_nhwc_bwd_params:
	.zero		11472


//--------------------- .nv.shared._Z35group_norm_nhwc_bwd_one_pass_kernelI11Fp32IOFp32WLi64ELi20ELi640EEv26Group_norm_nhwc_bwd_params --------------------------
	.section	.nv.shared._Z35group_norm_nhwc_bwd_one_pass_kernelI11Fp32IOFp32WLi64ELi20ELi640EEv26Group_norm_nhwc_bwd_params,"aw",@nobits
	.sectionflags	@""
	.align	16
.nv.shared._Z35group_norm_nhwc_bwd_one_pass_kernelI11Fp32IOFp32WLi64ELi20ELi640EEv26Group_norm_nhwc_bwd_params:
	.zero		11472


//--------------------- .nv.shared._Z35group_norm_nhwc_bwd_one_pass_kernelI11Fp32IOFp32WLi128ELi20ELi640EEv26Group_norm_nhwc_bwd_params --------------------------
	.section	.nv.shared._Z35group_norm_nhwc_bwd_one_pass_kernelI11Fp32IOFp32WLi128ELi20ELi640EEv26Group_norm_nhwc_bwd_params,"aw",@nobits
	.sectionflags	@""
	.align	16
.nv.shared._Z35group_norm_nhwc_bwd_one_pass_kernelI11Fp32IOFp32WLi128ELi20ELi640EEv26Group_norm_nhwc_bwd_params:
	.zero		11472


//--------------------- .nv.shared._Z35group_norm_nhwc_bwd_one_pass_kernelI11Fp32IOFp32WLi256ELi20ELi640EEv26Group_norm_nhwc_bwd_params --------------------------
	.section	.nv.shared._Z35group_norm_nhwc_bwd_one_pass_kernelI11Fp32IOFp32WLi256ELi20ELi640EEv26Group_norm_nhwc_bwd_params,"aw",@nobits
	.sectionflags	@""
	.align	16
.nv.shared._Z35group_norm_nhwc_bwd_one_pass_kernelI11Fp32IOFp32WLi256ELi20ELi640EEv26Group_norm_nhwc_bwd_params:
	.zero		11472


//--------------------- .nv.shared._Z35group_norm_nhwc_bwd_one_pass_kernelI11Fp32IOFp32WLi512ELi20ELi640EEv26Group_norm_nhwc_bwd_params --------------------------
	.section	.nv.shared._Z35group_norm_nhwc_bwd_one_pass_kernelI11Fp32IOFp32WLi512ELi20ELi640EEv26Group_norm_nhwc_bwd_params,"aw",@nobits
	.sectionflags	@""
	.align	16
.nv.shared._Z35group_norm_nhwc_bwd_one_pass_kernelI11Fp32IOFp32WLi512ELi20ELi640EEv26Group_norm_nhwc_bwd_params:
	.zero		11472


//--------------------- .nv.shared._Z35group_norm_nhwc_bwd_one_pass_kernelI11Fp32IOBf16WLi64ELi20ELi640EEv26Group_norm_nhwc_bwd_params --------------------------
	.section	.nv.shared._Z35group_norm_nhwc_bwd_one_pass_kernelI11Fp32IOBf16WLi64ELi20ELi640EEv26Group_norm_nhwc_bwd_params,"aw",@nobits
	.sectionflags	@""
	.align	16
.nv.shared._Z35group_norm_nhwc_bwd_one_pass_kernelI11Fp32IOBf16WLi64ELi20ELi640EEv26Group_norm_nhwc_bwd_params:
	.zero		11472


//--------------------- .nv.shared._Z35group_norm_nhwc_bwd_one_pass_kernelI11Fp32IOBf16WLi128ELi20ELi640EEv26Group_norm_nhwc_bwd_params --------------------------
	.section	.nv.shared._Z35group_norm_nhwc_bwd_one_pass_kernelI11Fp32IOBf16WLi128ELi20ELi640EEv26Group_norm_nhwc_bwd_params,"aw",@nobits
	.sectionflags	@""
	.align	16
.nv.shared._Z35group_norm_nhwc_bwd_one_pass_kernelI11Fp32IOBf16WLi128ELi20ELi640EEv26Group_norm_nhwc_bwd_params:
	.zero		11472


//--------------------- .nv.shared._Z35group_norm_nhwc_bwd_one_pass_kernelI11Fp32IOBf16WLi256ELi20ELi640EEv26Group_norm_nhwc_bwd_params --------------------------
	.section	.nv.shared._Z35group_norm_nhwc_bwd_one_pass_kernelI11Fp32IOBf16WLi256ELi20ELi640EEv26Group_norm_nhwc_bwd_params,"aw",@nobits
	.sectionflags	@""
	.align	16
.nv.shared._Z35group_norm_nhwc_bwd_one_pass_kernelI11Fp32IOBf16WLi256ELi20ELi640EEv26Group_norm_nhwc_bwd_params:
	.zero		11472


//--------------------- .nv.shared._Z35group_norm_nhwc_bwd_one_pass_kernelI11Fp32IOBf16WLi512ELi20ELi640EEv26Group_norm_nhwc_bwd_params --------------------------
	.section	.nv.shared._Z35group_norm_nhwc_bwd_one_pass_kernelI11Fp32IOBf16WLi512ELi20ELi640EEv26Group_norm_nhwc_bwd_params,"aw",@nobits
	.sectionflags	@""
	.align	16
.nv.shared._Z35group_norm_nhwc_bwd_one_pass_kernelI11Fp32IOBf16WLi512ELi20ELi640EEv26Group_norm_nhwc_bwd_params:
	.zero		11472


//--------------------- .nv.shared._Z35group_norm_nhwc_bwd_one_pass_kernelI11Fp32IOFp16WLi64ELi20ELi640EEv26Group_norm_nhwc_bwd_params --------------------------
	.section	.nv.shared._Z35group_norm_nhwc_bwd_one_pass_kernelI11Fp32IOFp16WLi64ELi20ELi640EEv26Group_norm_nhwc_bwd_params,"aw",@nobits
	.sectionflags	@""
	.align	16
.nv.shared._Z35group_norm_nhwc_bwd_one_pass_kernelI11Fp32IOFp16WLi64ELi20ELi640EEv26Group_norm_nhwc_bwd_params:
	.zero		11472


//--------------------- .nv.shared._Z35group_norm_nhwc_bwd_one_pass_kernelI11Fp32IOFp16WLi128ELi20ELi640EEv26Group_norm_nhwc_bwd_params --------------------------
	.section	.nv.shared._Z35group_norm_nhwc_bwd_one_pass_kernelI11Fp32IOFp16WLi128ELi20ELi640EEv26Group_norm_nhwc_bwd_params,"aw",@nobits
	.sectionflags	@""
	.align	16
.nv.shared._Z35group_norm_nhwc_bwd_one_pass_kernelI11Fp32IOFp16WLi128ELi20ELi640EEv26Group_norm_nhwc_bwd_params:
	.zero		11472


//--------------------- .nv.shared._Z35group_norm_nhwc_bwd_one_pass_kernelI11Fp32IOFp16WLi256ELi20ELi640EEv26Group_norm_nhwc_bwd_params --------------------------
	.section	.nv.shared._Z35group_norm_nhwc_bwd_one_pass_kernelI11Fp32IOFp16WLi256ELi20ELi640EEv26Group_norm_nhwc_bwd_params,"aw",@nobits
	.sectionflags	@""
	.align	16
.nv.shared._Z35group_norm_nhwc_bwd_one_pass_kernelI11Fp32IOFp16WLi256ELi20ELi640EEv26Group_norm_nhwc_bwd_params:
	.zero		11472


//--------------------- .nv.shared._Z35group_norm_nhwc_bwd_one_pass_kernelI11Fp32IOFp16WLi512ELi20ELi640EEv26Group_norm_nhwc_bwd_params --------------------------
	.section	.nv.shared._Z35group_norm_nhwc_bwd_one_pass_kernelI11Fp32IOFp16WLi512ELi20ELi640EEv26Group_norm_nhwc_bwd_params,"aw",@nobits
	.sectionflags	@""
	.align	16
.nv.shared._Z35group_norm_nhwc_bwd_one_pass_kernelI11Fp32IOFp16WLi512ELi20ELi640EEv26Group_norm_nhwc_bwd_params:
	.zero		11472


//--------------------- .nv.shared._Z35group_norm_nhwc_fwd_one_pass_kernelI11Bf16IOFp32WLi64ELi20ELi640EEv26Group_norm_nhwc_fwd_params --------------------------
	.section	.nv.shared._Z35group_norm_nhwc_fwd_one_pass_kernelI11Bf16IOFp32WLi64ELi20ELi640EEv26Group_norm_nhwc_fwd_params,"aw",@nobits
	.sectionflags	@""
	.align	8
.nv.shared._Z35group_norm_nhwc_fwd_one_pass_kernelI11Bf16IOFp32WLi64ELi20ELi640EEv26Group_norm_nhwc_fwd_params:
	.zero		1224


//--------------------- .nv.shared._Z35group_norm_nhwc_fwd_one_pass_kernelI11Bf16IOFp32WLi128ELi20ELi640EEv26Group_norm_nhwc_fwd_params --------------------------
	.section	.nv.shared._Z35group_norm_nhwc_fwd_one_pass_kernelI11Bf16IOFp32WLi128ELi20ELi640EEv26Group_norm_nhwc_fwd_params,"aw",@nobits
	.sectionflags	@""
	.align	8
.nv.shared._Z35group_norm_nhwc_fwd_one_pass_kernelI11Bf16IOFp32WLi128ELi20ELi640EEv26Group_norm_nhwc_fwd_params:
	.zero		1224


//--------------------- .nv.shared._Z35group_norm_nhwc_fwd_one_pass_kernelI11Bf16IOFp32WLi256ELi20ELi640EEv26Group_norm_nhwc_fwd_params --------------------------
	.section	.nv.shared._Z35group_norm_nhwc_fwd_one_pass_kernelI11Bf16IOFp32WLi256ELi20ELi640EEv26Group_norm_nhwc_fwd_params,"aw",@nobits
	.sectionflags	@""
	.align	8
.nv.shared._Z35group_norm_nhwc_fwd_one_pass_kernelI11Bf16IOFp32WLi256ELi20ELi640EEv26Group_norm_nhwc_fwd_params:
	.zero		1224


//--------------------- .nv.shared._Z35group_norm_nhwc_fwd_one_pass_kernelI11Bf16IOFp32WLi512ELi20ELi640EEv26Group_norm_nhwc_fwd_params --------------------------
	.section	.nv.shared._Z35group_norm_nhwc_fwd_one_pass_kernelI11Bf16IOFp32WLi512ELi20ELi640EEv26Group_norm_nhwc_fwd_params,"aw",@nobits
	.sectionflags	@""
	.align	8
.nv.shared._Z35group_norm_nhwc_fwd_one_pass_kernelI11Bf16IOFp32WLi512ELi20ELi640EEv26Group_norm_nhwc_fwd_params:
	.zero		1224


//--------------------- .nv.shared._Z35group_norm_nhwc_fwd_one_pass_kernelI11Bf16IOBf16WLi64ELi20ELi640EEv26Group_norm_nhwc_fwd_params --------------------------
	.section	.nv.shared._Z35group_norm_nhwc_fwd_one_pass_kernelI11Bf16IOBf16WLi64ELi20ELi640EEv26Group_norm_nhwc_fwd_params,"aw",@nobits
	.sectionflags	@""
	.align	8
.nv.shared._Z35group_norm_nhwc_fwd_one_pass_kernelI11Bf16IOBf16WLi64ELi20ELi640EEv26Group_norm_nhwc_fwd_params:
	.zero		1224


//--------------------- .nv.shared._Z35group_norm_nhwc_fwd_one_pass_kernelI11Bf16IOBf16WLi128ELi20ELi640EEv26Group_norm_nhwc_fwd_params --------------------------
	.section	.nv.shared._Z35group_norm_nhwc_fwd_one_pass_kernelI11Bf16IOBf16WLi128ELi20ELi640EEv26Group_norm_nhwc_fwd_params,"aw",@nobits
	.sectionflags	@""
	.align	8
.nv.shared._Z35group_norm_nhwc_fwd_one_pass_kernelI11Bf16IOBf16WLi128ELi20ELi640EEv26Group_norm_nhwc_fwd_params:
	.zero		1224


//--------------------- .nv.shared._Z35group_norm_nhwc_fwd_one_pass_kernelI11Bf16IOBf16WLi256ELi20ELi640EEv26Group_norm_nhwc_fwd_params --------------------------
	.section	.nv.shared._Z35group_norm_nhwc_fwd_one_pass_kernelI11Bf16IOBf16WLi256ELi20ELi640EEv26Group_norm_nhwc_fwd_params,"aw",@nobits
	.sectionflags	@""
	.align	8
.nv.shared._Z35group_norm_nhwc_fwd_one_pass_kernelI11Bf16IOBf16WLi256ELi20ELi640EEv26Group_norm_nhwc_fwd_params:
	.zero		1224


//--------------------- .nv.shared._Z35group_norm_nhwc_fwd_one_pass_kernelI11Bf16IOBf16WLi512ELi20ELi640EEv26Group_norm_nhwc_fwd_params --------------------------
	.section	.nv.shared._Z35group_norm_nhwc_fwd_one_pass_kernelI11Bf16IOBf16WLi512ELi20ELi640EEv26Group_norm_nhwc_fwd_params,"aw",@nobits
	.sectionflags	@""
	.align	8
.nv.shared._Z35group_norm_nhwc_fwd_one_pass_kernelI11Bf16IOBf16WLi512ELi20ELi640EEv26Group_norm_nhwc_fwd_params:
	.zero		1224


//--------------------- .nv.shared._Z35group_norm_nhwc_fwd_one_pass_kernelI11Bf16IOFp16WLi64ELi20ELi640EEv26Group_norm_nhwc_fwd_params --------------------------
	.section	.nv.shared._Z35group_norm_nhwc_fwd_one_pass_kernelI11Bf16IOFp16WLi64ELi20ELi640EEv26Group_norm_nhwc_fwd_params,"aw",@nobits
	.sectionflags	@""
	.align	8
.nv.shared._Z35group_norm_nhwc_fwd_one_pass_kernelI11Bf16IOFp16WLi64ELi20ELi640EEv26Group_norm_nhwc_fwd_params:
	.zero		1224


//--------------------- .nv.shared._Z35group_norm_nhwc_fwd_one_pass_kernelI11Bf16IOFp16WLi128ELi20ELi640EEv26Group_norm_nhwc_fwd_params --------------------------
	.section	.nv.shared._Z35group_norm_nhwc_fwd_one_pass_kernelI11Bf16IOFp16WLi128ELi20ELi640EEv26Group_norm_nhwc_fwd_params,"aw",@nobits
	.sectionflags	@""
	.align	8
.nv.shared._Z35group_norm_nhwc_fwd_one_pass_kernelI11Bf16IOFp16WLi128ELi20ELi640EEv26Group_norm_nhwc_fwd_params:
	.zero		1224


//--------------------- .nv.shared._Z35group_norm_nhwc_fwd_one_pass_kernelI11Bf16IOFp16WLi256ELi20ELi640EEv26Group_norm_nhwc_fwd_params --------------------------
	.section	.nv.shared._Z35group_norm_nhwc_fwd_one_pass_kernelI11Bf16IOFp16WLi256ELi20ELi640EEv26Group_norm_nhwc_fwd_params,"aw",@nobits
	.sectionflags	@""
	.align	8
.nv.shared._Z35group_norm_nhwc_fwd_one_pass_kernelI11Bf16IOFp16WLi256ELi20ELi640EEv26Group_norm_nhwc_fwd_params:
	.zero		1224


//--------------------- .nv.shared._Z35group_norm_nhwc_fwd_one_pass_kernelI11Bf16IOFp16WLi512ELi20ELi640EEv26Group_norm_nhwc_fwd_params --------------------------
	.section	.nv.shared._Z35group_norm_nhwc_fwd_one_pass_kernelI11Bf16IOFp16WLi512ELi20ELi640EEv26Group_norm_nhwc_fwd_params,"aw",@nobits
	.sectionflags	@""
	.align	8
.nv.shared._Z35group_norm_nhwc_fwd_one_pass_kernelI11Bf16IOFp16WLi512ELi20ELi640EEv26Group_norm_nhwc_fwd_params:
	.zero		1224


//--------------------- .nv.shared._Z35group_norm_nhwc_fwd_one_pass_kernelI11Fp16IOFp32WLi64ELi20ELi640EEv26Group_norm_nhwc_fwd_params --------------------------
	.section	.nv.shared._Z35group_norm_nhwc_fwd_one_pass_kernelI11Fp16IOFp32WLi64ELi20ELi640EEv26Group_norm_nhwc_fwd_params,"aw",@nobits
	.sectionflags	@""
	.align	8
.nv.shared._Z35group_norm_nhwc_fwd_one_pass_kernelI11Fp16IOFp32WLi64ELi20ELi640EEv26Group_norm_nhwc_fwd_params:
	.zero		1224


//--------------------- .nv.shared._Z35group_norm_nhwc_fwd_one_pass_kernelI11Fp16IOFp32WLi128ELi20ELi640EEv26Group_norm_nhwc_fwd_params --------------------------
	.section	.nv.shared._Z35group_norm_nhwc_fwd_one_pass_kernelI11Fp16IOFp32WLi128ELi20ELi640EEv26Group_norm_nhwc_fwd_params,"aw",@nobits
	.sectionflags	@""
	.align	8
.nv.shared._Z35group_norm_nhwc_fwd_one_pass_kernelI11Fp16IOFp32WLi128ELi20ELi640EEv26Group_norm_nhwc_fwd_params:
	.zero		1224


//--------------------- .nv.shared._Z35group_norm_nhwc_fwd_one_pass_kernelI11Fp16IOFp32WLi256ELi20ELi640EEv26Group_norm_nhwc_fwd_params --------------------------
	.section	.nv.shared._Z35group_norm_nhwc_fwd_one_pass_kernelI11Fp16IOFp32WLi256ELi20ELi640EEv26Group_norm_nhwc_fwd_params,"aw",@nobits
	.sectionflags	@""
	.align	8
.nv.shared._Z35group_norm_nhwc_fwd_one_pass_kernelI11Fp16IOFp32WLi256ELi20ELi640EEv26Group_norm_nhwc_fwd_params:
	.zero		1224


//--------------------- .nv.shared._Z35group_norm_nhwc_fwd_one_pass_kernelI11Fp16IOFp32WLi512ELi20ELi640EEv26Group_norm_nhwc_fwd_params --------------------------
	.section	.nv.shared._Z35group_norm_nhwc_fwd_one_pass_kernelI11Fp16IOFp32WLi512ELi20ELi640EEv26Group_norm_nhwc_fwd_params,"aw",@nobits
	.sectionflags	@""
	.align	8
.nv.shared._Z35group_norm_nhwc_fwd_one_pass_kernelI11Fp16IOFp32WLi512ELi20ELi640EEv26Group_norm_nhwc_fwd_params:
	.zero		1224


//--------------------- .nv.shared._Z35group_norm_nhwc_fwd_one_pass_kernelI11Fp16IOBf16WLi64ELi20ELi640EEv26Group_norm_nhwc_fwd_params --------------------------
	.section	.nv.shared._Z35group_norm_nhwc_fwd_one_pass_kernelI11Fp16IOBf16WLi64ELi20ELi640EEv26Group_norm_nhwc_fwd_params,"aw",@nobits
	.sectionflags	@""
	.align	8
.nv.shared._Z35group_norm_nhwc_fwd_one_pass_kernelI11Fp16IOBf16WLi64ELi20ELi640EEv26Group_norm_nhwc_fwd_params:
	.zero		1224


//--------------------- .nv.shared._Z35group_norm_nhwc_fwd_one_pass_kernelI11Fp16IOBf16WLi128ELi20ELi640EEv26Group_norm_nhwc_fwd_params --------------------------
	.section	.nv.shared._Z35group_norm_nhwc_fwd_one_pass_kernelI11Fp16IOBf16WLi128ELi20ELi640EEv26Group_norm_nhwc_fwd_params,"aw",@nobits
	.sectionflags	@""
	.align	8
.nv.shared._Z35group_norm_nhwc_fwd_one_pass_kernelI11Fp16IOBf16WLi128ELi20ELi640EEv26Group_norm_nhwc_fwd_params:
	.zero		1224


//--------------------- .nv.shared._Z35group_norm_nhwc_fwd_one_pass_kernelI11Fp16IOBf16WLi256ELi20ELi640EEv26Group_norm_nhwc_fwd_params --------------------------
	.section	.nv.shared._Z35group_norm_nhwc_fwd_one_pass_kernelI11Fp16IOBf16WLi256ELi20ELi640EEv26Group_norm_nhwc_fwd_params,"aw",@nobits
	.sectionflags	@""
	.align	8
.nv.shared._Z35group_norm_nhwc_fwd_one_pass_kernelI11Fp16IOBf16WLi256ELi20ELi640EEv26Group_norm_nhwc_fwd_params:
	.zero		1224


//--------------------- .nv.shared._Z35group_norm_nhwc_fwd_one_pass_kernelI11Fp16IOBf16WLi512ELi20ELi640EEv26Group_norm_nhwc_fwd_params --------------------------
	.section	.nv.shared._Z35group_norm_nhwc_fwd_one_pass_kernelI11Fp16IOBf16WLi512ELi20ELi640EEv26Group_norm_nhwc_fwd_params,"aw",@nobits
	.sectionflags	@""
	.align	8
.nv.shared._Z35group_norm_nhwc_fwd_one_pass_kernelI11Fp16IOBf16WLi512ELi20ELi640EEv26Group_norm_nhwc_fwd_params:
	.zero		1224


//--------------------- .nv.shared._Z35group_norm_nhwc_fwd_one_pass_kernelI11Fp16IOFp16WLi64ELi20ELi640EEv26Group_norm_nhwc_fwd_params --------------------------
	.section	.nv.shared._Z35group_norm_nhwc_fwd_one_pass_kernelI11Fp16IOFp16WLi64ELi20ELi640EEv26Group_norm_nhwc_fwd_params,"aw",@nobits
	.sectionflags	@""
	.align	8
.nv.shared._Z35group_norm_nhwc_fwd_one_pass_kernelI11Fp16IOFp16WLi64ELi20ELi640EEv26Group_norm_nhwc_fwd_params:
	.zero		1224


//--------------------- .nv.shared._Z35group_norm_nhwc_fwd_one_pass_kernelI11Fp16IOFp16WLi128ELi20ELi640EEv26Group_norm_nhwc_fwd_params --------------------------
	.section	.nv.shared._Z35group_norm_nhwc_fwd_one_pass_kernelI11Fp16IOFp16WLi128ELi20ELi640EEv26Group_norm_nhwc_fwd_params,"aw",@nobits
	.sectionflags	@""
	.align	8
.nv.shared._Z35group_norm_nhwc_fwd_one_pass_kernelI11Fp16IOFp16WLi128ELi20ELi640EEv26Group_norm_nhwc_fwd_params:
	.zero		1224


//--------------------- .nv.shared._Z35group_norm_nhwc_fwd_one_pass_kernelI11Fp16IOFp16WLi256ELi20ELi640EEv26Group_norm_nhwc_fwd_params --------------------------
	.section	.nv.shared._Z35group_norm_nhwc_fwd_one_pass_kernelI11Fp16IOFp16WLi256ELi20ELi640EEv26Group_norm_nhwc_fwd_params,"aw",@nobits
	.sectionflags	@""
	.align	8
.nv.shared._Z35group_norm_nhwc_fwd_one_pass_kernelI11Fp16IOFp16WLi256ELi20ELi640EEv26Group_norm_nhwc_fwd_params:
	.zero		1224


//--------------------- .nv.shared._Z35group_norm_nhwc_fwd_one_pass_kernelI11Fp16IOFp16WLi512ELi20ELi640EEv26Group_norm_nhwc_fwd_params --------------------------
	.section	.nv.shared._Z35group_norm_nhwc_fwd_one_pass_kernelI11Fp16IOFp16WLi512ELi20ELi640EEv26Group_norm_nhwc_fwd_params,"aw",@nobits
	.sectionflags	@""
	.align	8
.nv.shared._Z35group_norm_nhwc_fwd_one_pass_kernelI11Fp16IOFp16WLi512ELi20ELi640EEv26Group_norm_nhwc_fwd_params:
	.zero		1224


//--------------------- .nv.shared._Z35group_norm_nhwc_fwd_one_pass_kernelI11Fp32IOFp32WLi64ELi20ELi640EEv26Group_norm_nhwc_fwd_params --------------------------
	.section	.nv.shared._Z35group_norm_nhwc_fwd_one_pass_kernelI11Fp32IOFp32WLi64ELi20ELi640EEv26Group_norm_nhwc_fwd_params,"aw",@nobits
	.sectionflags	@""
	.align	8
.nv.shared._Z35group_norm_nhwc_fwd_one_pass_kernelI11Fp32IOFp32WLi64ELi20ELi640EEv26Group_norm_nhwc_fwd_params:
	.zero		1224


//--------------------- .nv.shared._Z35group_norm_nhwc_fwd_one_pass_kernelI11Fp32IOFp32WLi128ELi20ELi640EEv26Group_norm_nhwc_fwd_params --------------------------
	.section	.nv.shared._Z35group_norm_nhwc_fwd_one_pass_kernelI11Fp32IOFp32WLi128ELi20ELi640EEv26Group_norm_nhwc_fwd_params,"aw",@nobits
	.sectionflags	@""
	.align	8
.nv.shared._Z35group_norm_nhwc_fwd_one_pass_kernelI11Fp32IOFp32WLi128ELi20ELi640EEv26Group_norm_nhwc_fwd_params:
	.zero		1224


//--------------------- .nv.shared._Z35group_norm_nhwc_fwd_one_pass_kernelI11Fp32IOFp32WLi256ELi20ELi640EEv26Group_norm_nhwc_fwd_params --------------------------
	.section	.nv.shared._Z35group_norm_nhwc_fwd_one_pass_kernelI11Fp32IOFp32WLi256ELi20ELi640EEv26Group_norm_nhwc_fwd_params,"aw",@nobits
	.sectionflags	@""
	.align	8
.nv.shared._Z35group_norm_nhwc_fwd_one_pass_kernelI11Fp32IOFp32WLi256ELi20ELi640EEv26Group_norm_nhwc_fwd_params:
	.zero		1224


//--------------------- .nv.shared._Z35group_norm_nhwc_fwd_one_pass_kernelI11Fp32IOFp32WLi512ELi20ELi640EEv26Group_norm_nhwc_fwd_params --------------------------
	.section	.nv.shared._Z35group_norm_nhwc_fwd_one_pass_kernelI11Fp32IOFp32WLi512ELi20ELi640EEv26Group_norm_nhwc_fwd_params,"aw",@nobits
	.sectionflags	@""
	.align	8
.nv.shared._Z35group_norm_nhwc_fwd_one_pass_kernelI11Fp32IOFp32WLi512ELi20ELi640EEv26Group_norm_nhwc_fwd_params:
	.zero		1224


//--------------------- .nv.shared._Z35group_norm_nhwc_fwd_one_pass_kernelI11Fp32IOBf16WLi64ELi20ELi640EEv26Group_norm_nhwc_fwd_params --------------------------
	.section	.nv.shared._Z35group_norm_nhwc_fwd_one_pass_kernelI11Fp32IOBf16WLi64ELi20ELi640EEv26Group_norm_nhwc_fwd_params,"aw",@nobits
	.sectionflags	@""
	.align	8
.nv.shared._Z35group_norm_nhwc_fwd_one_pass_kernelI11Fp32IOBf16WLi64ELi20ELi640EEv26Group_norm_nhwc_fwd_params:
	.zero		1224


//--------------------- .nv.shared._Z35group_norm_nhwc_fwd_one_pass_kernelI11Fp32IOBf16WLi128ELi20ELi640EEv26Group_norm_nhwc_fwd_params --------------------------
	.section	.nv.shared._Z35group_norm_nhwc_fwd_one_pass_kernelI11Fp32IOBf16WLi128ELi20ELi640EEv26Group_norm_nhwc_fwd_params,"aw",@nobits
	.sectionflags	@""
	.align	8
.nv.shared._Z35group_norm_nhwc_fwd_one_pass_kernelI11Fp32IOBf16WLi128ELi20ELi640EEv26Group_norm_nhwc_fwd_params:
	.zero		1224


//--------------------- .nv.shared._Z35group_norm_nhwc_fwd_one_pass_kernelI11Fp32IOBf16WLi256ELi20ELi640EEv26Group_norm_nhwc_fwd_params --------------------------
	.section	.nv.shared._Z35group_norm_nhwc_fwd_one_pass_kernelI11Fp32IOBf16WLi256ELi20ELi640EEv26Group_norm_nhwc_fwd_params,"aw",@nobits
	.sectionflags	@""
	.align	8
.nv.shared._Z35group_norm_nhwc_fwd_one_pass_kernelI11Fp32IOBf16WLi256ELi20ELi640EEv26Group_norm_nhwc_fwd_params:
	.zero		1224


//--------------------- .nv.shared._Z35group_norm_nhwc_fwd_one_pass_kernelI11Fp32IOBf16WLi512ELi20ELi640EEv26Group_norm_nhwc_fwd_params --------------------------
	.section	.nv.shared._Z35group_norm_nhwc_fwd_one_pass_kernelI11Fp32IOBf16WLi512ELi20ELi640EEv26Group_norm_nhwc_fwd_params,"aw",@nobits
	.sectionflags	@""
	.align	8
.nv.shared._Z35group_norm_nhwc_fwd_one_pass_kernelI11Fp32IOBf16WLi512ELi20ELi640EEv26Group_norm_nhwc_fwd_params:
	.zero		1224


//--------------------- .nv.shared._Z35group_norm_nhwc_fwd_one_pass_kernelI11Fp32IOFp16WLi64ELi20ELi640EEv26Group_norm_nhwc_fwd_params --------------------------
	.section	.nv.shared._Z35group_norm_nhwc_fwd_one_pass_kernelI11Fp32IOFp16WLi64ELi20ELi640EEv26Group_norm_nhwc_fwd_params,"aw",@nobits
	.sectionflags	@""
	.align	8
.nv.shared._Z35group_norm_nhwc_fwd_one_pass_kernelI11Fp32IOFp16WLi64ELi20ELi640EEv26Group_norm_nhwc_fwd_params:
	.zero		1224


//--------------------- .nv.shared._Z35group_norm_nhwc_fwd_one_pass_kernelI11Fp32IOFp16WLi128ELi20ELi640EEv26Group_norm_nhwc_fwd_params --------------------------
	.section	.nv.shared._Z35group_norm_nhwc_fwd_one_pass_kernelI11Fp32IOFp16WLi128ELi20ELi640EEv26Group_norm_nhwc_fwd_params,"aw",@nobits
	.sectionflags	@""
	.align	8
.nv.shared._Z35group_norm_nhwc_fwd_one_pass_kernelI11Fp32IOFp16WLi128ELi20ELi640EEv26Group_norm_nhwc_fwd_params:
	.zero		1224


//--------------------- .nv.shared._Z35group_norm_nhwc_fwd_one_pass_kernelI11Fp32IOFp16WLi256ELi20ELi640EEv26Group_norm_nhwc_fwd_params --------------------------
	.section	.nv.shared._Z35group_norm_nhwc_fwd_one_pass_kernelI11Fp32IOFp16WLi256ELi20ELi640EEv26Group_norm_nhwc_fwd_params,"aw",@nobits
	.sectionflags	@""
	.align	8
.nv.shared._Z35group_norm_nhwc_fwd_one_pass_kernelI11Fp32IOFp16WLi256ELi20ELi640EEv26Group_norm_nhwc_fwd_params:
	.zero		1224


//--------------------- .nv.shared._Z35group_norm_nhwc_fwd_one_pass_kernelI11Fp32IOFp16WLi512ELi20ELi640EEv26Group_norm_nhwc_fwd_params --------------------------
	.section	.nv.shared._Z35group_norm_nhwc_fwd_one_pass_kernelI11Fp32IOFp16WLi512ELi20ELi640EEv26Group_norm_nhwc_fwd_params,"aw",@nobits
	.sectionflags	@""
	.align	8
.nv.shared._Z35group_norm_nhwc_fwd_one_pass_kernelI11Fp32IOFp16WLi512ELi20ELi640EEv26Group_norm_nhwc_fwd_params:
	.zero		1224


//--------------------- .nv.constant0._ZN3cub17CUB_300001_SM_9006detail11EmptyKernelIvEEvv --------------------------
	.section	.nv.constant0._ZN3cub17CUB_300001_SM_9006detail11EmptyKernelIvEEvv,"a",@progbits
	.sectionflags	@""
	.align	4
.nv.constant0._ZN3cub17CUB_300001_SM_9006detail11EmptyKernelIvEEvv:
	.zero		528


//--------------------- .nv.constant0._Z35group_norm_nhwc_bwd_one_pass_kernelI11Bf16IOFp32WLi64ELi20ELi640EEv26Group_norm_nhwc_bwd_params --------------------------
	.section	.nv.constant0._Z35group_norm_nhwc_bwd_one_pass_kernelI11Bf16IOFp32WLi64ELi20ELi640EEv26Group_norm_nhwc_bwd_params,"a",@progbits
	.sectionflags	@""
	.align	4
.nv.constant0._Z35group_norm_nhwc_bwd_one_pass_kernelI11Bf16IOFp32WLi64ELi20ELi640EEv26Group_norm_nhwc_bwd_params:
	.zero		712


//--------------------- .nv.constant0._Z35group_norm_nhwc_bwd_one_pass_kernelI11Bf16IOFp32WLi128ELi20ELi640EEv26Group_norm_nhwc_bwd_params --------------------------
	.section	.nv.constant0._Z35group_norm_nhwc_bwd_one_pass_kernelI11Bf16IOFp32WLi128ELi20ELi640EEv26Group_norm_nhwc_bwd_params,"a",@progbits
	.sectionflags	@""
	.align	4
.nv.constant0._Z35group_norm_nhwc_bwd_one_pass_kernelI11Bf16IOFp32WLi128ELi20ELi640EEv26Group_norm_nhwc_bwd_params:
	.zero		712


//--------------------- .nv.constant0._Z35group_norm_nhwc_bwd_one_pass_kernelI11Bf16IOFp32WLi256ELi20ELi640EEv26Group_norm_nhwc_bwd_params --------------------------
	.section	.nv.constant0._Z35group_norm_nhwc_bwd_one_pass_kernelI11Bf16IOFp32WLi256ELi20ELi640EEv26Group_norm_nhwc_bwd_params,"a",@progbits
	.sectionflags	@""
	.align	4
.nv.constant0._Z35group_norm_nhwc_bwd_one_pass_kernelI11Bf16IOFp32WLi256ELi20ELi640EEv26Group_norm_nhwc_bwd_params:
	.zero		712


//--------------------- .nv.constant0._Z35group_norm_nhwc_bwd_one_pass_kernelI11Bf16IOFp32WLi512ELi20ELi640EEv26Group_norm_nhwc_bwd_params --------------------------
	.section	.nv.constant0._Z35group_norm_nhwc_bwd_one_pass_kernelI11Bf16IOFp32WLi512ELi20ELi640EEv26Group_norm_nhwc_bwd_params,"a",@progbits
	.sectionflags	@""
	.align	4
.nv.constant0._Z35group_norm_nhwc_bwd_one_pass_kernelI11Bf16IOFp32WLi512ELi20ELi640EEv26Group_norm_nhwc_bwd_params:
	.zero		712


//--------------------- .nv.constant0._Z35group_norm_nhwc_bwd_one_pass_kernelI11Bf16IOBf16WLi64ELi20ELi640EEv26Group_norm_nhwc_bwd_params --------------------------
	.section	.nv.constant0._Z35group_norm_nhwc_bwd_one_pass_kernelI11Bf16IOBf16WLi64ELi20ELi640EEv26Group_norm_nhwc_bwd_params,"a",@progbits
	.sectionflags	@""
	.align	4
.nv.constant0._Z35group_norm_nhwc_bwd_one_pass_kernelI11Bf16IOBf16WLi64ELi20ELi640EEv26Group_norm_nhwc_bwd_params:
	.zero		712


//--------------------- .nv.constant0._Z35group_norm_nhwc_bwd_one_pass_kernelI11Bf16IOBf16WLi128ELi20ELi640EEv26Group_norm_nhwc_bwd_params --------------------------
	.section	.nv.constant0._Z35group_norm_nhwc_bwd_one_pass_kernelI11Bf16IOBf16WLi128ELi20ELi640EEv26Group_norm_nhwc_bwd_params,"a",@progbits
	.sectionflags	@""
	.align	4
.nv.constant0._Z35group_norm_nhwc_bwd_one_pass_kernelI11Bf16IOBf16WLi128ELi20ELi640EEv26Group_norm_nhwc_bwd_params:
	.zero		712


//--------------------- .nv.constant0._Z35group_norm_nhwc_bwd_one_pass_kernelI11Bf16IOBf16WLi256ELi20ELi640EEv26Group_norm_nhwc_bwd_params --------------------------
	.section	.nv.constant0._Z35group_norm_nhwc_bwd_one_pass_kernelI11Bf16IOBf16WLi256ELi20ELi640EEv26Group_norm_nhwc_bwd_params,"a",@progbits
	.sectionflags	@""
	.align	4
.nv.constant0._Z35group_norm_nhwc_bwd_one_pass_kernelI11Bf16IOBf16WLi256ELi20ELi640EEv26Group_norm_nhwc_bwd_params:
	.zero		712


//--------------------- .nv.constant0._Z35group_norm_nhwc_bwd_one_pass_kernelI11Bf16IOBf16WLi512ELi20ELi640EEv26Group_norm_nhwc_bwd_params --------------------------
	.section	.nv.constant0._Z35group_norm_nhwc_bwd_one_pass_kernelI11Bf16IOBf16WLi512ELi20ELi640EEv26Group_norm_nhwc_bwd_params,"a",@progbits
	.sectionflags	@""
	.align	4
.nv.constant0._Z35group_norm_nhwc_bwd_one_pass_kernelI11Bf16IOBf16WLi512ELi20ELi640EEv26Group_norm_nhwc_bwd_params:
	.zero		712


//--------------------- .nv.constant0._Z35group_norm_nhwc_bwd_one_pass_kernelI11Bf16IOFp16WLi64ELi20ELi640EEv26Group_norm_nhwc_bwd_params --------------------------
	.section	.nv.constant0._Z35group_norm_nhwc_bwd_one_pass_kernelI11Bf16IOFp16WLi64ELi20ELi640EEv26Group_norm_nhwc_bwd_params,"a",@progbits
	.sectionflags	@""
	.align	4
.nv.constant0._Z35group_norm_nhwc_bwd_one_pass_kernelI11Bf16IOFp16WLi64ELi20ELi640EEv26Group_norm_nhwc_bwd_params:
	.zero		712


//--------------------- .nv.constant0._Z35group_norm_nhwc_bwd_one_pass_kernelI11Bf16IOFp16WLi128ELi20ELi640EEv26Group_norm_nhwc_bwd_params --------------------------
	.section	.nv.constant0._Z35group_norm_nhwc_bwd_one_pass_kernelI11Bf16IOFp16WLi128ELi20ELi640EEv26Group_norm_nhwc_bwd_params,"a",@progbits
	.sectionflags	@""
	.align	4
.nv.constant0._Z35group_norm_nhwc_bwd_one_pass_kernelI11Bf16IOFp16WLi128ELi20ELi640EEv26Group_norm_nhwc_bwd_params:
	.zero		712


//--------------------- .nv.constant0._Z35group_norm_nhwc_bwd_one_pass_kernelI11Bf16IOFp16WLi256ELi20ELi640EEv26Group_norm_nhwc_bwd_params --------------------------
	.section	.nv.constant0._Z35group_norm_nhwc_bwd_one_pass_kernelI11Bf16IOFp16WLi256ELi20ELi640EEv26Group_norm_nhwc_bwd_params,"a",@progbits
	.sectionflags	@""
	.align	4
.nv.constant0._Z35group_norm_nhwc_bwd_one_pass_kernelI11Bf16IOFp16WLi256ELi20ELi640EEv26Group_norm_nhwc_bwd_params:
	.zero		712


//--------------------- .nv.constant0._Z35group_norm_nhwc_bwd_one_pass_kernelI11Bf16IOFp16WLi512ELi20ELi640EEv26Group_norm_nhwc_bwd_params --------------------------
	.section	.nv.constant0._Z35group_norm_nhwc_bwd_one_pass_kernelI11Bf16IOFp16WLi512ELi20ELi640EEv26Group_norm_nhwc_bwd_params,"a",@progbits
	.sectionflags	@""
	.align	4
.nv.constant0._Z35group_norm_nhwc_bwd_one_pass_kernelI11Bf16IOFp16WLi512ELi20ELi640EEv26Group_norm_nhwc_bwd_params:
	.zero		712


//--------------------- .nv.constant0._Z35group_norm_nhwc_bwd_one_pass_kernelI11Fp16IOFp32WLi64ELi20ELi640EEv26Group_norm_nhwc_bwd_params --------------------------
	.section	.nv.constant0._Z35group_norm_nhwc_bwd_one_pass_kernelI11Fp16IOFp32WLi64ELi20ELi640EEv26Group_norm_nhwc_bwd_params,"a",@progbits
	.sectionflags	@""
	.align	4
.nv.constant0._Z35group_norm_nhwc_bwd_one_pass_kernelI11Fp16IOFp32WLi64ELi20ELi640EEv26Group_norm_nhwc_bwd_params:
	.zero		712


//--------------------- .nv.constant0._Z35group_norm_nhwc_bwd_one_pass_kernelI11Fp16IOFp32WLi128ELi20ELi640EEv26Group_norm_nhwc_bwd_params --------------------------
	.section	.nv.constant0._Z35group_norm_nhwc_bwd_one_pass_kernelI11Fp16IOFp32WLi128ELi20ELi640EEv26Group_norm_nhwc_bwd_params,"a",@progbits
	.sectionflags	@""
	.align	4
.nv.constant0._Z35group_norm_nhwc_bwd_one_pass_kernelI11Fp16IOFp32WLi128ELi20ELi640EEv26Group_norm_nhwc_bwd_params:
	.zero		712


//--------------------- .nv.constant0._Z35group_norm_nhwc_bwd_one_pass_kernelI11Fp16IOFp32WLi256ELi20ELi640EEv26Group_norm_nhwc_bwd_params --------------------------
	.section	.nv.constant0._Z35group_norm_nhwc_bwd_one_pass_kernelI11Fp16IOFp32WLi256ELi20ELi640EEv26Group_norm_nhwc_bwd_params,"a",@progbits
	.sectionflags	@""
	.align	4
.nv.constant0._Z35group_norm_nhwc_bwd_one_pass_kernelI11Fp16IOFp32WLi256ELi20ELi640EEv26Group_norm_nhwc_bwd_params:
	.zero		712


//--------------------- .nv.constant0._Z35group_norm_nhwc_bwd_one_pass_kernelI11Fp16IOFp32WLi512ELi20ELi640EEv26Group_norm_nhwc_bwd_params --------------------------
	.section	.nv.constant0._Z35group_norm_nhwc_bwd_one_pass_kernelI11Fp16IOFp32WLi512ELi20ELi640EEv26Group_norm_nhwc_bwd_params,"a",@progbits
	.sectionflags	@""
	.align	4
.nv.constant0._Z35group_norm_nhwc_bwd_one_pass_kernelI11Fp16IOFp32WLi512ELi20ELi640EEv26Group_norm_nhwc_bwd_params:
	.zero		712


//--------------------- .nv.constant0._Z35group_norm_nhwc_bwd_one_pass_kernelI11Fp16IOBf16WLi64ELi20ELi640EEv26Group_norm_nhwc_bwd_params --------------------------
	.section	.nv.constant0._Z35group_norm_nhwc_bwd_one_pass_kernelI11Fp16IOBf16WLi64ELi20ELi640EEv26Group_norm_nhwc_bwd_params,"a",@progbits
	.sectionflags	@""
	.align	4
.nv.constant0._Z35group_norm_nhwc_bwd_one_pass_kernelI11Fp16IOBf16WLi64ELi20ELi640EEv26Group_norm_nhwc_bwd_params:
	.zero		712


//--------------------- .nv.constant0._Z35group_norm_nhwc_bwd_one_pass_kernelI11Fp16IOBf16WLi128ELi20ELi640EEv26Group_norm_nhwc_bwd_params --------------------------
	.section	.nv.constant0._Z35group_norm_nhwc_bwd_one_pass_kernelI11Fp16IOBf16WLi128ELi20ELi640EEv26Group_norm_nhwc_bwd_params,"a",@progbits
	.sectionflags	@""
	.align	4
.nv.constant0._Z35group_norm_nhwc_bwd_one_pass_kernelI11Fp16IOBf16WLi128ELi20ELi640EEv26Group_norm_nhwc_bwd_params:
	.zero		712


//--------------------- .nv.constant0._Z35group_norm_nhwc_bwd_one_pass_kernelI11Fp16IOBf16WLi256ELi20ELi640EEv26Group_norm_nhwc_bwd_params --------------------------
	.section	.nv.constant0._Z35group_norm_nhwc_bwd_one_pass_kernelI11Fp16IOBf16WLi256ELi20ELi640EEv26Group_norm_nhwc_bwd_params,"a",@progbits
	.sectionflags	@""
	.align	4
.nv.constant0._Z35group_norm_nhwc_bwd_one_pass_kernelI11Fp16IOBf16WLi256ELi20ELi640EEv26Group_norm_nhwc_bwd_params:
	.zero		712


//--------------------- .nv.constant0._Z35group_norm_nhwc_bwd_one_pass_kernelI11Fp16IOBf16WLi512ELi20ELi640EEv26Group_norm_nhwc_bwd_params --------------------------
	.section	.nv.constant0._Z35group_norm_nhwc_bwd_one_pass_kernelI11Fp16IOBf16WLi512ELi20ELi640EEv26Group_norm_nhwc_bwd_params,"a",@progbits
	.sectionflags	@""
	.align	4
.nv.constant0._Z35group_norm_nhwc_bwd_one_pass_kernelI11Fp16IOBf16WLi512ELi20ELi640EEv26Group_norm_nhwc_bwd_params:
	.zero		712


//--------------------- .nv.constant0._Z35group_norm_nhwc_bwd_one_pass_kernelI11Fp16IOFp16WLi64ELi20ELi640EEv26Group_norm_nhwc_bwd_params --------------------------
	.section	.nv.constant0._Z35group_norm_nhwc_bwd_one_pass_kernelI11Fp16IOFp16WLi64ELi20ELi640EEv26Group_norm_nhwc_bwd_params,"a",@progbits
	.sectionflags	@""
	.align	4
.nv.constant0._Z35group_norm_nhwc_bwd_one_pass_kernelI11Fp16IOFp16WLi64ELi20ELi640EEv26Group_norm_nhwc_bwd_params:
	.zero		712


//--------------------- .nv.constant0._Z35group_norm_nhwc_bwd_one_pass_kernelI11Fp16IOFp16WLi128ELi20ELi640EEv26Group_norm_nhwc_bwd_params --------------------------
	.section	.nv.constant0._Z35group_norm_nhwc_bwd_one_pass_kernelI11Fp16IOFp16WLi128ELi20ELi640EEv26Group_norm_nhwc_bwd_params,"a",@progbits
	.sectionflags	@""
	.align	4
.nv.constant0._Z35group_norm_nhwc_bwd_one_pass_kernelI11Fp16IOFp16WLi128ELi20ELi640EEv26Group_norm_nhwc_bwd_params:
	.zero		712


//--------------------- .nv.constant0._Z35group_norm_nhwc_bwd_one_pass_kernelI11Fp16IOFp16WLi256ELi20ELi640EEv26Group_norm_nhwc_bwd_params --------------------------
	.section	.nv.constant0._Z35group_norm_nhwc_bwd_one_pass_kernelI11Fp16IOFp16WLi256ELi20ELi640EEv26Group_norm_nhwc_bwd_params,"a",@progbits
	.sectionflags	@""
	.align	4
.nv.constant0._Z35group_norm_nhwc_bwd_one_pass_kernelI11Fp16IOFp16WLi256ELi20ELi640EEv26Group_norm_nhwc_bwd_params:
	.zero		712


//--------------------- .nv.constant0._Z35group_norm_nhwc_bwd_one_pass_kernelI11Fp16IOFp16WLi512ELi20ELi640EEv26Group_norm_nhwc_bwd_params --------------------------
	.section	.nv.constant0._Z35group_norm_nhwc_bwd_one_pass_kernelI11Fp16IOFp16WLi512ELi20ELi640EEv26Group_norm_nhwc_bwd_params,"a",@progbits
	.sectionflags	@""
	.align	4
.nv.constant0._Z35group_norm_nhwc_bwd_one_pass_kernelI11Fp16IOFp16WLi512ELi20ELi640EEv26Group_norm_nhwc_bwd_params:
	.zero		712


//--------------------- .nv.constant0._Z35group_norm_nhwc_bwd_one_pass_kernelI11Fp32IOFp32WLi64ELi20ELi640EEv26Group_norm_nhwc_bwd_params --------------------------
	.section	.nv.constant0._Z35group_norm_nhwc_bwd_one_pass_kernelI11Fp32IOFp32WLi64ELi20ELi640EEv26Group_norm_nhwc_bwd_params,"a",@progbits
	.sectionflags	@""
	.align	4
.nv.constant0._Z35group_norm_nhwc_bwd_one_pass_kernelI11Fp32IOFp32WLi64ELi20ELi640EEv26Group_norm_nhwc_bwd_params:
	.zero		712


//--------------------- .nv.constant0._Z35group_norm_nhwc_bwd_one_pass_kernelI11Fp32IOFp32WLi128ELi20ELi640EEv26Group_norm_nhwc_bwd_params --------------------------
	.section	.nv.constant0._Z35group_norm_nhwc_bwd_one_pass_kernelI11Fp32IOFp32WLi128ELi20ELi640EEv26Group_norm_nhwc_bwd_params,"a",@progbits
	.sectionflags	@""
	.align	4
.nv.constant0._Z35group_norm_nhwc_bwd_one_pass_kernelI11Fp32IOFp32WLi128ELi20ELi640EEv26Group_norm_nhwc_bwd_params:
	.zero		712


//--------------------- .nv.constant0._Z35group_norm_nhwc_bwd_one_pass_kernelI11Fp32IOFp32WLi256ELi20ELi640EEv26Group_norm_nhwc_bwd_params --------------------------
	.section	.nv.constant0._Z35group_norm_nhwc_bwd_one_pass_kernelI11Fp32IOFp32WLi256ELi20ELi640EEv26Group_norm_nhwc_bwd_params,"a",@progbits
	.sectionflags	@""
	.align	4
.nv.constant0._Z35group_norm_nhwc_bwd_one_pass_kernelI11Fp32IOFp32WLi256ELi20ELi640EEv26Group_norm_nhwc_bwd_params:
	.zero		712


//--------------------- .nv.constant0._Z35group_norm_nhwc_bwd_one_pass_kernelI11Fp32IOFp32WLi512ELi20ELi640EEv26Group_norm_nhwc_bwd_params --------------------------
	.section	.nv.constant0._Z35group_norm_nhwc_bwd_one_pass_kernelI11Fp32IOFp32WLi512ELi20ELi640EEv26Group_norm_nhwc_bwd_params,"a",@progbits
	.sectionflags	@""
	.align	4
.nv.constant0._Z35group_norm_nhwc_bwd_one_pass_kernelI11Fp32IOFp32WLi512ELi20ELi640EEv26Group_norm_nhwc_bwd_params:
	.zero		712


//--------------------- .nv.constant0._Z35group_norm_nhwc_bwd_one_pass_kernelI11Fp32IOBf16WLi64ELi20ELi640EEv26Group_norm_nhwc_bwd_params --------------------------
	.section	.nv.constant0._Z35group_norm_nhwc_bwd_one_pass_kernelI11Fp32IOBf16WLi64ELi20ELi640EEv26Group_norm_nhwc_bwd_params,"a",@progbits
	.sectionflags	@""
	.align	4
.nv.constant0._Z35group_norm_nhwc_bwd_one_pass_kernelI11Fp32IOBf16WLi64ELi20ELi640EEv26Group_norm_nhwc_bwd_params:
	.zero		712


//--------------------- .nv.constant0._Z35group_norm_nhwc_bwd_one_pass_kernelI11Fp32IOBf16WLi128ELi20ELi640EEv26Group_norm_nhwc_bwd_params --------------------------
	.section	.nv.constant0._Z35group_norm_nhwc_bwd_one_pass_kernelI11Fp32IOBf16WLi128ELi20ELi640EEv26Group_norm_nhwc_bwd_params,"a",@progbits
	.sectionflags	@""
	.align	4
.nv.constant0._Z35group_norm_nhwc_bwd_one_pass_kernelI11Fp32IOBf16WLi128ELi20ELi640EEv26Group_norm_nhwc_bwd_params:
	.zero		712


//--------------------- .nv.constant0._Z35group_norm_nhwc_bwd_one_pass_kernelI11Fp32IOBf16WLi256ELi20ELi640EEv26Group_norm_nhwc_bwd_params --------------------------
	.section	.nv.constant0._Z35group_norm_nhwc_bwd_one_pass_kernelI11Fp32IOBf16WLi256ELi20ELi640EEv26Group_norm_nhwc_bwd_params,"a",@progbits
	.sectionflags	@""
	.align	4
.nv.constant0._Z35group_norm_nhwc_bwd_one_pass_kernelI11Fp32IOBf16WLi256ELi20ELi640EEv26Group_norm_nhwc_bwd_params:
	.zero		712


//--------------------- .nv.constant0._Z35group_norm_nhwc_bwd_one_pass_kernelI11Fp32IOBf16WLi512ELi20ELi640EEv26Group_norm_nhwc_bwd_params --------------------------
	.section	.nv.constant0._Z35group_norm_nhwc_bwd_one_pass_kernelI11Fp32IOBf16WLi512ELi20ELi640EEv26Group_norm_nhwc_bwd_params,"a",@progbits
	.sectionflags	@""
	.align	4
.nv.constant0._Z35group_norm_nhwc_bwd_one_pass_kernelI11Fp32IOBf16WLi512ELi20ELi640EEv26Group_norm_nhwc_bwd_params:
	.zero		712


//--------------------- .nv.constant0._Z35group_norm_nhwc_bwd_one_pass_kernelI11Fp32IOFp16WLi64ELi20ELi640EEv26Group_norm_nhwc_bwd_params --------------------------
	.section	.nv.constant0._Z35group_norm_nhwc_bwd_one_pass_kernelI11Fp32IOFp16WLi64ELi20ELi640EEv26Group_norm_nhwc_bwd_params,"a",@progbits
	.sectionflags	@""
	.align	4
.nv.constant0._Z35group_norm_nhwc_bwd_one_pass_kernelI11Fp32IOFp16WLi64ELi20ELi640EEv26Group_norm_nhwc_bwd_params:
	.zero		712


//--------------------- .nv.constant0._Z35group_norm_nhwc_bwd_one_pass_kernelI11Fp32IOFp16WLi128ELi20ELi640EEv26Group_norm_nhwc_bwd_params --------------------------
	.section	.nv.constant0._Z35group_norm_nhwc_bwd_one_pass_kernelI11Fp32IOFp16WLi128ELi20ELi640EEv26Group_norm_nhwc_bwd_params,"a",@progbits
	.sectionflags	@""
	.align	4
.nv.constant0._Z35group_norm_nhwc_bwd_one_pass_kernelI11Fp32IOFp16WLi128ELi20ELi640EEv26Group_norm_nhwc_bwd_params:
	.zero		712


//--------------------- .nv.constant0._Z35group_norm_nhwc_bwd_one_pass_kernelI11Fp32IOFp16WLi256ELi20ELi640EEv26Group_norm_nhwc_bwd_params --------------------------
	.section	.nv.constant0._Z35group_norm_nhwc_bwd_one_pass_kernelI11Fp32IOFp16WLi256ELi20ELi640EEv26Group_norm_nhwc_bwd_params,"a",@progbits
	.sectionflags	@""
	.align	4
.nv.constant0._Z35group_norm_nhwc_bwd_one_pass_kernelI11Fp32IOFp16WLi256ELi20ELi640EEv26Group_norm_nhwc_bwd_params:
	.zero		712


//--------------------- .nv.constant0._Z35group_norm_nhwc_bwd_one_pass_kernelI11Fp32IOFp16WLi512ELi20ELi640EEv26Group_norm_nhwc_bwd_params --------------------------
	.section	.nv.constant0._Z35group_norm_nhwc_bwd_one_pass_kernelI11Fp32IOFp16WLi512ELi20ELi640EEv26Group_norm_nhwc_bwd_params,"a",@progbits
	.sectionflags	@""
	.align	4
.nv.constant0._Z35group_norm_nhwc_bwd_one_pass_kernelI11Fp32IOFp16WLi512ELi20ELi640EEv26Group_norm_nhwc_bwd_params:
	.zero		712


//--------------------- .nv.constant0._Z35group_norm_nhwc_fwd_one_pass_kernelI11Bf16IOFp32WLi64ELi20ELi640EEv26Group_norm_nhwc_fwd_params --------------------------
	.section	.nv.constant0._Z35group_norm_nhwc_fwd_one_pass_kernelI11Bf16IOFp32WLi64ELi20ELi640EEv26Group_norm_nhwc_fwd_params,"a",@progbits
	.sectionflags	@""
	.align	4
.nv.constant0._Z35group_norm_nhwc_fwd_one_pass_kernelI11Bf16IOFp32WLi64ELi20ELi640EEv26Group_norm_nhwc_fwd_params:
	.zero		688


//--------------------- .nv.constant0._Z35group_norm_nhwc_fwd_one_pass_kernelI11Bf16IOFp32WLi128ELi20ELi640EEv26Group_norm_nhwc_fwd_params --------------------------
	.section	.nv.constant0._Z35group_norm_nhwc_fwd_one_pass_kernelI11Bf16IOFp32WLi128ELi20ELi640EEv26Group_norm_nhwc_fwd_params,"a",@progbits
	.sectionflags	@""
	.align	4
.nv.constant0._Z35group_norm_nhwc_fwd_one_pass_kernelI11Bf16IOFp32WLi128ELi20ELi640EEv26Group_norm_nhwc_fwd_params:
	.zero		688


//--------------------- .nv.constant0._Z35group_norm_nhwc_fwd_one_pass_kernelI11Bf16IOFp32WLi256ELi20ELi640EEv26Group_norm_nhwc_fwd_params --------------------------
	.section	.nv.constant0._Z35group_norm_nhwc_fwd_one_pass_kernelI11Bf16IOFp32WLi256ELi20ELi640EEv26Group_norm_nhwc_fwd_params,"a",@progbits
	.sectionflags	@""
	.align	4
.nv.constant0._Z35group_norm_nhwc_fwd_one_pass_kernelI11Bf16IOFp32WLi256ELi20ELi640EEv26Group_norm_nhwc_fwd_params:
	.zero		688


//--------------------- .nv.constant0._Z35group_norm_nhwc_fwd_one_pass_kernelI11Bf16IOFp32WLi512ELi20ELi640EEv26Group_norm_nhwc_fwd_params --------------------------
	.section	.nv.constant0._Z35group_norm_nhwc_fwd_one_pass_kernelI11Bf16IOFp32WLi512ELi20ELi640EEv26Group_norm_nhwc_fwd_params,"a",@progbits
	.sectionflags	@""
	.align	4
.nv.constant0._Z35group_norm_nhwc_fwd_one_pass_kernelI11Bf16IOFp32WLi512ELi20ELi640EEv26Group_norm_nhwc_fwd_params:
	.zero		688


//--------------------- .nv.constant0._Z35group_norm_nhwc_fwd_one_pass_kernelI11Bf16IOBf16WLi64ELi20ELi640EEv26Group_norm_nhwc_fwd_params --------------------------
	.section	.nv.constant0._Z35group_norm_nhwc_fwd_one_pass_kernelI11Bf16IOBf16WLi64ELi20ELi640EEv26Group_norm_nhwc_fwd_params,"a",@progbits
	.sectionflags	@""
	.align	4
.nv.constant0._Z35group_norm_nhwc_fwd_one_pass_kernelI11Bf16IOBf16WLi64ELi20ELi640EEv26Group_norm_nhwc_fwd_params:
	.zero		688


//--------------------- .nv.constant0._Z35group_norm_nhwc_fwd_one_pass_kernelI11Bf16IOBf16WLi128ELi20ELi640EEv26Group_norm_nhwc_fwd_params --------------------------
	.section	.nv.constant0._Z35group_norm_nhwc_fwd_one_pass_kernelI11Bf16IOBf16WLi128ELi20ELi640EEv26Group_norm_nhwc_fwd_params,"a",@progbits
	.sectionflags	@""
	.align	4
.nv.constant0._Z35group_norm_nhwc_fwd_one_pass_kernelI11Bf16IOBf16WLi128ELi20ELi640EEv26Group_norm_nhwc_fwd_params:
	.zero		688


//--------------------- .nv.constant0._Z35group_norm_nhwc_fwd_one_pass_kernelI11Bf16IOBf16WLi256ELi20ELi640EEv26Group_norm_nhwc_fwd_params --------------------------
	.section	.nv.constant0._Z35group_norm_nhwc_fwd_one_pass_kernelI11Bf16IOBf16WLi256ELi20ELi640EEv26Group_norm_nhwc_fwd_params,"a",@progbits
	.sectionflags	@""
	.align	4
.nv.constant0._Z35group_norm_nhwc_fwd_one_pass_kernelI11Bf16IOBf16WLi256ELi20ELi640EEv26Group_norm_nhwc_fwd_params:
	.zero		688


//--------------------- .nv.constant0._Z35group_norm_nhwc_fwd_one_pass_kernelI11Bf16IOBf16WLi512ELi20ELi640EEv26Group_norm_nhwc_fwd_params --------------------------
	.section	.nv.constant0._Z35group_norm_nhwc_fwd_one_pass_kernelI11Bf16IOBf16WLi512ELi20ELi640EEv26Group_norm_nhwc_fwd_params,"a",@progbits
	.sectionflags	@""
	.align	4
.nv.constant0._Z35group_norm_nhwc_fwd_one_pass_kernelI11Bf16IOBf16WLi512ELi20ELi640EEv26Group_norm_nhwc_fwd_params:
	.zero		688


//--------------------- .nv.constant0._Z35group_norm_nhwc_fwd_one_pass_kernelI11Bf16IOFp16WLi64ELi20ELi640EEv26Group_norm_nhwc_fwd_params --------------------------
	.section	.nv.constant0._Z35group_norm_nhwc_fwd_one_pass_kernelI11Bf16IOFp16WLi64ELi20ELi640EEv26Group_norm_nhwc_fwd_params,"a",@progbits
	.sectionflags	@""
	.align	4
.nv.constant0._Z35group_norm_nhwc_fwd_one_pass_kernelI11Bf16IOFp16WLi64ELi20ELi640EEv26Group_norm_nhwc_fwd_params:
	.zero		688


//--------------------- .nv.constant0._Z35group_norm_nhwc_fwd_one_pass_kernelI11Bf16IOFp16WLi128ELi20ELi640EEv26Group_norm_nhwc_fwd_params --------------------------
	.section	.nv.constant0._Z35group_norm_nhwc_fwd_one_pass_kernelI11Bf16IOFp16WLi128ELi20ELi640EEv26Group_norm_nhwc_fwd_params,"a",@progbits
	.sectionflags	@""
	.align	4
.nv.constant0._Z35group_norm_nhwc_fwd_one_pass_kernelI11Bf16IOFp16WLi128ELi20ELi640EEv26Group_norm_nhwc_fwd_params:
	.zero		688


//--------------------- .nv.constant0._Z35group_norm_nhwc_fwd_one_pass_kernelI11Bf16IOFp16WLi256ELi20ELi640EEv26Group_norm_nhwc_fwd_params --------------------------
	.section	.nv.constant0._Z35group_norm_nhwc_fwd_one_pass_kernelI11Bf16IOFp16WLi256ELi20ELi640EEv26Group_norm_nhwc_fwd_params,"a",@progbits
	.sectionflags	@""
	.align	4
.nv.constant0._Z35group_norm_nhwc_fwd_one_pass_kernelI11Bf16IOFp16WLi256ELi20ELi640EEv26Group_norm_nhwc_fwd_params:
	.zero		688


//--------------------- .nv.constant0._Z35group_norm_nhwc_fwd_one_pass_kernelI11Bf16IOFp16WLi512ELi20ELi640EEv26Group_norm_nhwc_fwd_params --------------------------
	.section	.nv.constant0._Z35group_norm_nhwc_fwd_one_pass_kernelI11Bf16IOFp16WLi512ELi20ELi640EEv26Group_norm_nhwc_fwd_params,"a",@progbits
	.sectionflags	@""
	.align	4
.nv.constant0._Z35group_norm_nhwc_fwd_one_pass_kernelI11Bf16IOFp16WLi512ELi20ELi640EEv26Group_norm_nhwc_fwd_params:
	.zero		688


//--------------------- .nv.constant0._Z35group_norm_nhwc_fwd_one_pass_kernelI11Fp16IOFp32WLi64ELi20ELi640EEv26Group_norm_nhwc_fwd_params --------------------------
	.section	.nv.constant0._Z35group_norm_nhwc_fwd_one_pass_kernelI11Fp16IOFp32WLi64ELi20ELi640EEv26Group_norm_nhwc_fwd_params,"a",@progbits
	.sectionflags	@""
	.align	4
.nv.constant0._Z35group_norm_nhwc_fwd_one_pass_kernelI11Fp16IOFp32WLi64ELi20ELi640EEv26Group_norm_nhwc_fwd_params:
	.zero		688


//--------------------- .nv.constant0._Z35group_norm_nhwc_fwd_one_pass_kernelI11Fp16IOFp32WLi128ELi20ELi640EEv26Group_norm_nhwc_fwd_params --------------------------
	.section	.nv.constant0._Z35group_norm_nhwc_fwd_one_pass_kernelI11Fp16IOFp32WLi128ELi20ELi640EEv26Group_norm_nhwc_fwd_params,"a",@progbits
	.sectionflags	@""
	.align	4
.nv.constant0._Z35group_norm_nhwc_fwd_one_pass_kernelI11Fp16IOFp32WLi128ELi20ELi640EEv26Group_norm_nhwc_fwd_params:
	.zero		688


//--------------------- .nv.constant0._Z35group_norm_nhwc_fwd_one_pass_kernelI11Fp16IOFp32WLi256ELi20ELi640EEv26Group_norm_nhwc_fwd_params --------------------------
	.section	.nv.constant0._Z35group_norm_nhwc_fwd_one_pass_kernelI11Fp16IOFp32WLi256ELi20ELi640EEv26Group_norm_nhwc_fwd_params,"a",@progbits
	.sectionflags	@""
	.align	4
.nv.constant0._Z35group_norm_nhwc_fwd_one_pass_kernelI11Fp16IOFp32WLi256ELi20ELi640EEv26Group_norm_nhwc_fwd_params:
	.zero		688


//--------------------- .nv.constant0._Z35group_norm_nhwc_fwd_one_pass_kernelI11Fp16IOFp32WLi512ELi20ELi640EEv26Group_norm_nhwc_fwd_params --------------------------
	.section	.nv.constant0._Z35group_norm_nhwc_fwd_one_pass_kernelI11Fp16IOFp32WLi512ELi20ELi640EEv26Group_norm_nhwc_fwd_params,"a",@progbits
	.sectionflags	@""
	.align	4
.nv.constant0._Z35group_norm_nhwc_fwd_one_pass_kernelI11Fp16IOFp32WLi512ELi20ELi640EEv26Group_norm_nhwc_fwd_params:
	.zero		688


//--------------------- .nv.constant0._Z35group_norm_nhwc_fwd_one_pass_kernelI11Fp16IOBf16WLi64ELi20ELi640EEv26Group_norm_nhwc_fwd_params --------------------------
	.section	.nv.constant0._Z35group_norm_nhwc_fwd_one_pass_kernelI11Fp16IOBf16WLi64ELi20ELi640EEv26Group_norm_nhwc_fwd_params,"a",@progbits
	.sectionflags	@""
	.align	4
.nv.constant0._Z35group_norm_nhwc_fwd_one_pass_kernelI11Fp16IOBf16WLi64ELi20ELi640EEv26Group_norm_nhwc_fwd_params:
	.zero		688


//--------------------- .nv.constant0._Z35group_norm_nhwc_fwd_one_pass_kernelI11Fp16IOBf16WLi128ELi20ELi640EEv26Group_norm_nhwc_fwd_params --------------------------
	.section	.nv.constant0._Z35group_norm_nhwc_fwd_one_pass_kernelI11Fp16IOBf16WLi128ELi20ELi640EEv26Group_norm_nhwc_fwd_params,"a",@progbits
	.sectionflags	@""
	.align	4
.nv.constant0._Z35group_norm_nhwc_fwd_one_pass_kernelI11Fp16IOBf16WLi128ELi20ELi640EEv26Group_norm_nhwc_fwd_params:
	.zero		688


//--------------------- .nv.constant0._Z35group_norm_nhwc_fwd_one_pass_kernelI11Fp16IOBf16WLi256ELi20ELi640EEv26Group_norm_nhwc_fwd_params --------------------------
	.section	.nv.constant0._Z35group_norm_nhwc_fwd_one_pass_kernelI11Fp16IOBf16WLi256ELi20ELi640EEv26Group_norm_nhwc_fwd_params,"a",@progbits
	.sectionflags	@""
	.align	4
.nv.constant0._Z35group_norm_nhwc_fwd_one_pass_kernelI11Fp16IOBf16WLi256ELi20ELi640EEv26Group_norm_nhwc_fwd_params:
	.zero		688


//--------------------- .nv.constant0._Z35group_norm_nhwc_fwd_one_pass_kernelI11Fp16IOBf16WLi512ELi20ELi640EEv26Group_norm_nhwc_fwd_params --------------------------
	.section	.nv.constant0._Z35group_norm_nhwc_fwd_one_pass_kernelI11Fp16IOBf16WLi512ELi20ELi640EEv26Group_norm_nhwc_fwd_params,"a",@progbits
	.sectionflags	@""
	.align	4
.nv.constant0._Z35group_norm_nhwc_fwd_one_pass_kernelI11Fp16IOBf16WLi512ELi20ELi640EEv26Group_norm_nhwc_fwd_params:
	.zero		688


//--------------------- .nv.constant0._Z35group_norm_nhwc_fwd_one_pass_kernelI11Fp16IOFp16WLi64ELi20ELi640EEv26Group_norm_nhwc_fwd_params --------------------------
	.section	.nv.constant0._Z35group_norm_nhwc_fwd_one_pass_kernelI11Fp16IOFp16WLi64ELi20ELi640EEv26Group_norm_nhwc_fwd_params,"a",@progbits
	.sectionflags	@""
	.align	4
.nv.constant0._Z35group_norm_nhwc_fwd_one_pass_kernelI11Fp16IOFp16WLi64ELi20ELi640EEv26Group_norm_nhwc_fwd_params:
	.zero		688


//--------------------- .nv.constant0._Z35group_norm_nhwc_fwd_one_pass_kernelI11Fp16IOFp16WLi128ELi20ELi640EEv26Group_norm_nhwc_fwd_params --------------------------
	.section	.nv.constant0._Z35group_norm_nhwc_fwd_one_pass_kernelI11Fp16IOFp16WLi128ELi20ELi640EEv26Group_norm_nhwc_fwd_params,"a",@progbits
	.sectionflags	@""
	.align	4
.nv.constant0._Z35group_norm_nhwc_fwd_one_pass_kernelI11Fp16IOFp16WLi128ELi20ELi640EEv26Group_norm_nhwc_fwd_params:
	.zero		688


//--------------------- .nv.constant0._Z35group_norm_nhwc_fwd_one_pass_kernelI11Fp16IOFp16WLi256ELi20ELi640EEv26Group_norm_nhwc_fwd_params --------------------------
	.section	.nv.constant0._Z35group_norm_nhwc_fwd_one_pass_kernelI11Fp16IOFp16WLi256ELi20ELi640EEv26Group_norm_nhwc_fwd_params,"a",@progbits
	.sectionflags	@""
	.align	4
.nv.constant0._Z35group_norm_nhwc_fwd_one_pass_kernelI11Fp16IOFp16WLi256ELi20ELi640EEv26Group_norm_nhwc_fwd_params:
	.zero		688


//--------------------- .nv.constant0._Z35group_norm_nhwc_fwd_one_pass_kernelI11Fp16IOFp16WLi512ELi20ELi640EEv26Group_norm_nhwc_fwd_params --------------------------
	.section	.nv.constant0._Z35group_norm_nhwc_fwd_one_pass_kernelI11Fp16IOFp16WLi512ELi20ELi640EEv26Group_norm_nhwc_fwd_params,"a",@progbits
	.sectionflags	@""
	.align	4
.nv.constant0._Z35group_norm_nhwc_fwd_one_pass_kernelI11Fp16IOFp16WLi512ELi20ELi640EEv26Group_norm_nhwc_fwd_params:
	.zero		688


//--------------------- .nv.constant0._Z35group_norm_nhwc_fwd_one_pass_kernelI11Fp32IOFp32WLi64ELi20ELi640EEv26Group_norm_nhwc_fwd_params --------------------------
	.section	.nv.constant0._Z35group_norm_nhwc_fwd_one_pass_kernelI11Fp32IOFp32WLi64ELi20ELi640EEv26Group_norm_nhwc_fwd_params,"a",@progbits
	.sectionflags	@""
	.align	4
.nv.constant0._Z35group_norm_nhwc_fwd_one_pass_kernelI11Fp32IOFp32WLi64ELi20ELi640EEv26Group_norm_nhwc_fwd_params:
	.zero		688


//--------------------- .nv.constant0._Z35group_norm_nhwc_fwd_one_pass_kernelI11Fp32IOFp32WLi128ELi20ELi640EEv26Group_norm_nhwc_fwd_params --------------------------
	.section	.nv.constant0._Z35group_norm_nhwc_fwd_one_pass_kernelI11Fp32IOFp32WLi128ELi20ELi640EEv26Group_norm_nhwc_fwd_params,"a",@progbits
	.sectionflags	@""
	.align	4
.nv.constant0._Z35group_norm_nhwc_fwd_one_pass_kernelI11Fp32IOFp32WLi128ELi20ELi640EEv26Group_norm_nhwc_fwd_params:
	.zero		688


//--------------------- .nv.constant0._Z35group_norm_nhwc_fwd_one_pass_kernelI11Fp32IOFp32WLi256ELi20ELi640EEv26Group_norm_nhwc_fwd_params --------------------------
	.section	.nv.constant0._Z35group_norm_nhwc_fwd_one_pass_kernelI11Fp32IOFp32WLi256ELi20ELi640EEv26Group_norm_nhwc_fwd_params,"a",@progbits
	.sectionflags	@""
	.align	4
.nv.constant0._Z35group_norm_nhwc_fwd_one_pass_kernelI11Fp32IOFp32WLi256ELi20ELi640EEv26Group_norm_nhwc_fwd_params:
	.zero		688


//--------------------- .nv.constant0._Z35group_norm_nhwc_fwd_one_pass_kernelI11Fp32IOFp32WLi512ELi20ELi640EEv26Group_norm_nhwc_fwd_params --------------------------
	.section	.nv.constant0._Z35group_norm_nhwc_fwd_one_pass_kernelI11Fp32IOFp32WLi512ELi20ELi640EEv26Group_norm_nhwc_fwd_params,"a",@progbits
	.sectionflags	@""
	.align	4
.nv.constant0._Z35group_norm_nhwc_fwd_one_pass_kernelI11Fp32IOFp32WLi512ELi20ELi640EEv26Group_norm_nhwc_fwd_params:
	.zero		688


//--------------------- .nv.constant0._Z35group_norm_nhwc_fwd_one_pass_kernelI11Fp32IOBf16WLi64ELi20ELi640EEv26Group_norm_nhwc_fwd_params --------------------------
	.section	.nv.constant0._Z35group_norm_nhwc_fwd_one_pass_kernelI11Fp32IOBf16WLi64ELi20ELi640EEv26Group_norm_nhwc_fwd_params,"a",@progbits
	.sectionflags	@""
	.align	4
.nv.constant0._Z35group_norm_nhwc_fwd_one_pass_kernelI11Fp32IOBf16WLi64ELi20ELi640EEv26Group_norm_nhwc_fwd_params:
	.zero		688


//--------------------- .nv.constant0._Z35group_norm_nhwc_fwd_one_pass_kernelI11Fp32IOBf16WLi128ELi20ELi640EEv26Group_norm_nhwc_fwd_params --------------------------
	.section	.nv.constant0._Z35group_norm_nhwc_fwd_one_pass_kernelI11Fp32IOBf16WLi128ELi20ELi640EEv26Group_norm_nhwc_fwd_params,"a",@progbits
	.sectionflags	@""
	.align	4
.nv.constant0._Z35group_norm_nhwc_fwd_one_pass_kernelI11Fp32IOBf16WLi128ELi20ELi640EEv26Group_norm_nhwc_fwd_params:
	.zero		688


//--------------------- .nv.constant0._Z35group_norm_nhwc_fwd_one_pass_kernelI11Fp32IOBf16WLi256ELi20ELi640EEv26Group_norm_nhwc_fwd_params --------------------------
	.section	.nv.constant0._Z35group_norm_nhwc_fwd_one_pass_kernelI11Fp32IOBf16WLi256ELi20ELi640EEv26Group_norm_nhwc_fwd_params,"a",@progbits
	.sectionflags	@""
	.align	4
.nv.constant0._Z35group_norm_nhwc_fwd_one_pass_kernelI11Fp32IOBf16WLi256ELi20ELi640EEv26Group_norm_nhwc_fwd_params:
	.zero		688


//--------------------- .nv.constant0._Z35group_norm_nhwc_fwd_one_pass_kernelI11Fp32IOBf16WLi512ELi20ELi640EEv26Group_norm_nhwc_fwd_params --------------------------
	.section	.nv.constant0._Z35group_norm_nhwc_fwd_one_pass_kernelI11Fp32IOBf16WLi512ELi20ELi640EEv26Group_norm_nhwc_fwd_params,"a",@progbits
	.sectionflags	@""
	.align	4
.nv.constant0._Z35group_norm_nhwc_fwd_one_pass_kernelI11Fp32IOBf16WLi512ELi20ELi640EEv26Group_norm_nhwc_fwd_params:
	.zero		688


//--------------------- .nv.constant0._Z35group_norm_nhwc_fwd_one_pass_kernelI11Fp32IOFp16WLi64ELi20ELi640EEv26Group_norm_nhwc_fwd_params --------------------------
	.section	.nv.constant0._Z35group_norm_nhwc_fwd_one_pass_kernelI11Fp32IOFp16WLi64ELi20ELi640EEv26Group_norm_nhwc_fwd_params,"a",@progbits
	.sectionflags	@""
	.align	4
.nv.constant0._Z35group_norm_nhwc_fwd_one_pass_kernelI11Fp32IOFp16WLi64ELi20ELi640EEv26Group_norm_nhwc_fwd_params:
	.zero		688


//--------------------- .nv.constant0._Z35group_norm_nhwc_fwd_one_pass_kernelI11Fp32IOFp16WLi128ELi20ELi640EEv26Group_norm_nhwc_fwd_params --------------------------
	.section	.nv.constant0._Z35group_norm_nhwc_fwd_one_pass_kernelI11Fp32IOFp16WLi128ELi20ELi640EEv26Group_norm_nhwc_fwd_params,"a",@progbits
	.sectionflags	@""
	.align	4
.nv.constant0._Z35group_norm_nhwc_fwd_one_pass_kernelI11Fp32IOFp16WLi128ELi20ELi640EEv26Group_norm_nhwc_fwd_params:
	.zero		688


//--------------------- .nv.constant0._Z35group_norm_nhwc_fwd_one_pass_kernelI11Fp32IOFp16WLi256ELi20ELi640EEv26Group_norm_nhwc_fwd_params --------------------------
	.section	.nv.constant0._Z35group_norm_nhwc_fwd_one_pass_kernelI11Fp32IOFp16WLi256ELi20ELi640EEv26Group_norm_nhwc_fwd_params,"a",@progbits
	.sectionflags	@""
	.align	4
.nv.constant0._Z35group_norm_nhwc_fwd_one_pass_kernelI11Fp32IOFp16WLi256ELi20ELi640EEv26Group_norm_nhwc_fwd_params:
	.zero		688


//--------------------- .nv.constant0._Z35group_norm_nhwc_fwd_one_pass_kernelI11Fp32IOFp16WLi512ELi20ELi640EEv26Group_norm_nhwc_fwd_params --------------------------
	.section	.nv.constant0._Z35group_norm_nhwc_fwd_one_pass_kernelI11Fp32IOFp16WLi512ELi20ELi640EEv26Group_norm_nhwc_fwd_params,"a",@progbits
	.sectionflags	@""
	.align	4
.nv.constant0._Z35group_norm_nhwc_fwd_one_pass_kernelI11Fp32IOFp16WLi512ELi20ELi640EEv26Group_norm_nhwc_fwd_params:
	.zero		688


//--------------------- SYMBOLS --------------------------

	.type		.nv.reservedSmem.offset0,@object
	.size		.nv.reservedSmem.offset0,0x4
